	.target	sm_103a

	.elftype	@"ET_EXEC"


//--------------------- .note.nv.tkinfo           --------------------------
	.section	.note.nv.tkinfo,"",@"SHT_NOTE"
	.sectionflags	@"SHF_NOTE_NV_TKINFO"
	.tkinfo
        /*0018*/ 	.word	0x00000002
        /*0030*/ 	.string	""
        /*0030*/ 	.string	"ptxas"
        /*0030*/ 	.string	"Cuda compilation tools, release 13.0, V13.0.88"
        /*0030*/ 	.string	"Build cuda_13.0.r13.0/compiler.36424714_0"
        /*0030*/ 	.string	"-arch sm_103a -m 64 "



//--------------------- .note.nv.cuinfo           --------------------------
	.section	.note.nv.cuinfo,"",@"SHT_NOTE"
	.sectionflags	@"SHF_NOTE_NV_CUINFO"
        /*0018*/ 	.short	0x0002
        /*001a*/ 	.short	0x0067
        /*001c*/ 	.short	0x0082
	.zero		2


//--------------------- .nv.info                  --------------------------
	.section	.nv.info,"",@"SHT_CUDA_INFO"
	.align	4


	//----- nvinfo : EIATTR_REGCOUNT
	.align		4
        /*0000*/ 	.byte	0x04, 0x2f
        /*0002*/ 	.short	(.L_12 - .L_11)
	.align		4
.L_11:
        /*0004*/ 	.word	index@(_ZN7cutlass13device_kernelIN5flash22FlashAttnBwdPreprocessIN4cute5tupleIJNS3_1CILi64EEENS5_ILi128EEEEEENS_10bfloat16_tEfNS_4arch4Sm90ELb1ELb1EEEEEvNT_6ParamsE)
        /*0008*/ 	.word	0x00000040


	//----- nvinfo : EIATTR_FRAME_SIZE
	.align		4
.L_12:
        /*000c*/ 	.byte	0x04, 0x11
        /*000e*/ 	.short	(.L_14 - .L_13)
	.align		4
.L_13:
        /*0010*/ 	.word	index@(_ZN7cutlass13device_kernelIN5flash22FlashAttnBwdPreprocessIN4cute5tupleIJNS3_1CILi64EEENS5_ILi128EEEEEENS_10bfloat16_tEfNS_4arch4Sm90ELb1ELb1EEEEEvNT_6ParamsE)
        /*0014*/ 	.word	0x00000000


	//----- nvinfo : EIATTR_REGCOUNT
	.align		4
.L_14:
        /*0018*/ 	.byte	0x04, 0x2f
        /*001a*/ 	.short	(.L_16 - .L_15)
	.align		4
.L_15:
        /*001c*/ 	.word	index@(_ZN7cutlass13device_kernelIN5flash11enable_sm90INS1_16FlashAttnBwdSm90INS1_25CollectiveMainloopBwdSm90ILi2ELi2ELi2EN4cute5tupleIJNS5_1CILi1EEES8_S8_EEENS6_IJNS7_ILi64EEENS7_ILi128EEESB_EEENS_10bfloat16_tEfNS_4arch4Sm90ELb1ELb0ELb0ELb1ELb1ELb1ELb0ELb0ELi2ELi1ELi2ELi1ELb0EEENS1_24CollectiveEpilogueBwdGQAISC_fSF_Li256ELb1ELb1EEENS1_25SingleTileBwdLPTSchedulerILb1ELi128ELb1EEEEEEEEEvNT_6ParamsE)
        /*0020*/ 	.word	0x00000004


	//----- nvinfo : EIATTR_FRAME_SIZE
	.align		4
.L_16:
        /*0024*/ 	.byte	0x04, 0x11
        /*0026*/ 	.short	(.L_18 - .L_17)
	.align		4
.L_17:
        /*0028*/ 	.word	index@(_ZN7cutlass13device_kernelIN5flash11enable_sm90INS1_16FlashAttnBwdSm90INS1_25CollectiveMainloopBwdSm90ILi2ELi2ELi2EN4cute5tupleIJNS5_1CILi1EEES8_S8_EEENS6_IJNS7_ILi64EEENS7_ILi128EEESB_EEENS_10bfloat16_tEfNS_4arch4Sm90ELb1ELb0ELb0ELb1ELb1ELb1ELb0ELb0ELi2ELi1ELi2ELi1ELb0EEENS1_24CollectiveEpilogueBwdGQAISC_fSF_Li256ELb1ELb1EEENS1_25SingleTileBwdLPTSchedulerILb1ELi128ELb1EEEEEEEEEvNT_6ParamsE)
        /*002c*/ 	.word	0x00000000


	//----- nvinfo : EIATTR_REGCOUNT
	.align		4
.L_18:
        /*0030*/ 	.byte	0x04, 0x2f
        /*0032*/ 	.short	(.L_20 - .L_19)
	.align		4
.L_19:
        /*0034*/ 	.word	index@(_ZN7cutlass13device_kernelIN5flash32FlashAttnBwdPostprocessConvertdQIN4cute5tupleIJNS3_1CILi64EEENS5_ILi128EEEEEENS_10bfloat16_tEfNS_4arch4Sm90ELi256ENS3_8TiledMMAINS3_8MMA_AtomIJNS3_4SM904GMMA27MMA_64x64x16_F32BF16BF16_SSILNSF_5MajorE0ELSH_1ELNSF_7ScaleInE1ELSI_1EEEEEENS3_6LayoutINS4_IJNS5_ILi1EEENS5_ILi2EEESM_EEENS4_IJNS5_ILi0EEESM_SP_EEEEENS4_IJNS3_10UnderscoreESS_SS_EEEEELb0EEEEEvNT_6ParamsE)
        /*0038*/ 	.word	0x00000033


	//----- nvinfo : EIATTR_FRAME_SIZE
	.align		4
.L_20:
        /*003c*/ 	.byte	0x04, 0x11
        /*003e*/ 	.short	(.L_22 - .L_21)
	.align		4
.L_21:
        /*0040*/ 	.word	index@(_ZN7cutlass13device_kernelIN5flash32FlashAttnBwdPostprocessConvertdQIN4cute5tupleIJNS3_1CILi64EEENS5_ILi128EEEEEENS_10bfloat16_tEfNS_4arch4Sm90ELi256ENS3_8TiledMMAINS3_8MMA_AtomIJNS3_4SM904GMMA27MMA_64x64x16_F32BF16BF16_SSILNSF_5MajorE0ELSH_1ELNSF_7ScaleInE1ELSI_1EEEEEENS3_6LayoutINS4_IJNS5_ILi1EEENS5_ILi2EEESM_EEENS4_IJNS5_ILi0EEESM_SP_EEEEENS4_IJNS3_10UnderscoreESS_SS_EEEEELb0EEEEEvNT_6ParamsE)
        /*0044*/ 	.word	0x00000000


	//----- nvinfo : EIATTR_REGCOUNT
	.align		4
.L_22:
        /*0048*/ 	.byte	0x04, 0x2f
        /*004a*/ 	.short	(.L_24 - .L_23)
	.align		4
.L_23:
        /*004c*/ 	.word	index@(_ZN7cutlass13device_kernelIN5flash32FlashAttnBwdPostprocessConvertdQIN4cute5tupleIJNS3_1CILi128EEES6_EEENS_10bfloat16_tEfNS_4arch4Sm90ELi256ENS3_8TiledMMAINS3_8MMA_AtomIJNS3_4SM904GMMA28MMA_64x128x16_F32BF16BF16_RSILNSE_5MajorE0ELSG_1ELNSE_7ScaleInE1ELSH_1EEEEEENS3_6LayoutINS4_IJNS5_ILi2EEENS5_ILi1EEESM_EEENS4_IJSM_NS5_ILi0EEESO_EEEEENS4_IJNS3_10UnderscoreESR_SR_EEEEELb0EEEEEvNT_6ParamsE)
        /*0050*/ 	.word	0x0000004e


	//----- nvinfo : EIATTR_FRAME_SIZE
	.align		4
.L_24:
        /*0054*/ 	.byte	0x04, 0x11
        /*0056*/ 	.short	(.L_26 - .L_25)
	.align		4
.L_25:
        /*0058*/ 	.word	index@(_ZN7cutlass13device_kernelIN5flash32FlashAttnBwdPostprocessConvertdQIN4cute5tupleIJNS3_1CILi128EEES6_EEENS_10bfloat16_tEfNS_4arch4Sm90ELi256ENS3_8TiledMMAINS3_8MMA_AtomIJNS3_4SM904GMMA28MMA_64x128x16_F32BF16BF16_RSILNSE_5MajorE0ELSG_1ELNSE_7ScaleInE1ELSH_1EEEEEENS3_6LayoutINS4_IJNS5_ILi2EEENS5_ILi1EEESM_EEENS4_IJSM_NS5_ILi0EEESO_EEEEENS4_IJNS3_10UnderscoreESR_SR_EEEEELb0EEEEEvNT_6ParamsE)
        /*005c*/ 	.word	0x00000000


	//----- nvinfo : EIATTR_REGCOUNT
	.align		4
.L_26:
        /*0060*/ 	.byte	0x04, 0x2f
        /*0062*/ 	.short	(.L_28 - .L_27)
	.align		4
.L_27:
        /*0064*/ 	.word	index@(_ZN7cutlass13device_kernelIN5flash11enable_sm90INS1_16FlashAttnBwdSm90INS1_25CollectiveMainloopBwdSm90ILi2ELi2ELi2EN4cute5tupleIJNS5_1CILi1EEES8_S8_EEENS6_IJNS7_ILi64EEENS7_ILi128EEESB_EEENS_10bfloat16_tEfNS_4arch4Sm90ELb1ELb0ELb0ELb1ELb0ELb1ELb0ELb0ELi2ELi1ELi2ELi1ELb0EEENS1_24CollectiveEpilogueBwdGQAISC_fSF_Li256ELb1ELb0EEENS1_25SingleTileBwdLPTSchedulerILb1ELi128ELb0EEEEEEEEEvNT_6ParamsE)
        /*0068*/ 	.word	0x00000004


	//----- nvinfo : EIATTR_FRAME_SIZE
	.align		4
.L_28:
        /*006c*/ 	.byte	0x04, 0x11
        /*006e*/ 	.short	(.L_30 - .L_29)
	.align		4
.L_29:
        /*0070*/ 	.word	index@(_ZN7cutlass13device_kernelIN5flash11enable_sm90INS1_16FlashAttnBwdSm90INS1_25CollectiveMainloopBwdSm90ILi2ELi2ELi2EN4cute5tupleIJNS5_1CILi1EEES8_S8_EEENS6_IJNS7_ILi64EEENS7_ILi128EEESB_EEENS_10bfloat16_tEfNS_4arch4Sm90ELb1ELb0ELb0ELb1ELb0ELb1ELb0ELb0ELi2ELi1ELi2ELi1ELb0EEENS1_24CollectiveEpilogueBwdGQAISC_fSF_Li256ELb1ELb0EEENS1_25SingleTileBwdLPTSchedulerILb1ELi128ELb0EEEEEEEEEvNT_6ParamsE)
        /*0074*/ 	.word	0x00000000


	//----- nvinfo : EIATTR_REGCOUNT
	.align		4
.L_30:
        /*0078*/ 	.byte	0x04, 0x2f
        /*007a*/ 	.short	(.L_32 - .L_31)
	.align		4
.L_31:
        /*007c*/ 	.word	index@(_ZN7cutlass13device_kernelIN5flash11enable_sm90INS1_16FlashAttnBwdSm90INS1_25CollectiveMainloopBwdSm90ILi2ELi2ELi2EN4cute5tupleIJNS5_1CILi1EEES8_S8_EEENS6_IJNS7_ILi64EEENS7_ILi128EEESB_EEENS_10bfloat16_tEfNS_4arch4Sm90ELb1ELb0ELb0ELb1ELb1ELb1ELb0ELb0ELi2ELi1ELi2ELi1ELb0EEENS1_21CollectiveEpilogueBwdISC_SD_SF_Li256ELb1ELb0ELi1EEENS1_25SingleTileBwdLPTSchedulerILb1ELi128ELb1EEEEEEEEEvNT_6ParamsE)
        /*0080*/ 	.word	0x00000004


	//----- nvinfo : EIATTR_FRAME_SIZE
	.align		4
.L_32:
        /*0084*/ 	.byte	0x04, 0x11
        /*0086*/ 	.short	(.L_34 - .L_33)
	.align		4
.L_33:
        /*0088*/ 	.word	index@(_ZN7cutlass13device_kernelIN5flash11enable_sm90INS1_16FlashAttnBwdSm90INS1_25CollectiveMainloopBwdSm90ILi2ELi2ELi2EN4cute5tupleIJNS5_1CILi1EEES8_S8_EEENS6_IJNS7_ILi64EEENS7_ILi128EEESB_EEENS_10bfloat16_tEfNS_4arch4Sm90ELb1ELb0ELb0ELb1ELb1ELb1ELb0ELb0ELi2ELi1ELi2ELi1ELb0EEENS1_21CollectiveEpilogueBwdISC_SD_SF_Li256ELb1ELb0ELi1EEENS1_25SingleTileBwdLPTSchedulerILb1ELi128ELb1EEEEEEEEEvNT_6ParamsE)
        /*008c*/ 	.word	0x00000000


	//----- nvinfo : EIATTR_REGCOUNT
	.align		4
.L_34:
        /*0090*/ 	.byte	0x04, 0x2f
        /*0092*/ 	.short	(.L_36 - .L_35)
	.align		4
.L_35:
        /*0094*/ 	.word	index@(_ZN7cutlass13device_kernelIN5flash11enable_sm90INS1_16FlashAttnBwdSm90INS1_25CollectiveMainloopBwdSm90ILi2ELi2ELi2EN4cute5tupleIJNS5_1CILi1EEES8_S8_EEENS6_IJNS7_ILi64EEENS7_ILi128EEESB_EEENS_10bfloat16_tEfNS_4arch4Sm90ELb1ELb0ELb0ELb1ELb0ELb1ELb0ELb0ELi2ELi1ELi2ELi1ELb0EEENS1_21CollectiveEpilogueBwdISC_SD_SF_Li256ELb1ELb0ELi1EEENS1_25SingleTileBwdLPTSchedulerILb1ELi128ELb0EEEEEEEEEvNT_6ParamsE)
        /*0098*/ 	.word	0x00000004


	//----- nvinfo : EIATTR_FRAME_SIZE
	.align		4
.L_36:
        /*009c*/ 	.byte	0x04, 0x11
        /*009e*/ 	.short	(.L_38 - .L_37)
	.align		4
.L_37:
        /*00a0*/ 	.word	index@(_ZN7cutlass13device_kernelIN5flash11enable_sm90INS1_16FlashAttnBwdSm90INS1_25CollectiveMainloopBwdSm90ILi2ELi2ELi2EN4cute5tupleIJNS5_1CILi1EEES8_S8_EEENS6_IJNS7_ILi64EEENS7_ILi128EEESB_EEENS_10bfloat16_tEfNS_4arch4Sm90ELb1ELb0ELb0ELb1ELb0ELb1ELb0ELb0ELi2ELi1ELi2ELi1ELb0EEENS1_21CollectiveEpilogueBwdISC_SD_SF_Li256ELb1ELb0ELi1EEENS1_25SingleTileBwdLPTSchedulerILb1ELi128ELb0EEEEEEEEEvNT_6ParamsE)
        /*00a4*/ 	.word	0x00000000


	//----- nvinfo : EIATTR_REGCOUNT
	.align		4
.L_38:
        /*00a8*/ 	.byte	0x04, 0x2f
        /*00aa*/ 	.short	(.L_40 - .L_39)
	.align		4
.L_39:
        /*00ac*/ 	.word	index@(_ZN7cutlass13device_kernelIN5flash22FlashAttnBwdPreprocessIN4cute5tupleIJNS3_1CILi64EEENS5_ILi128EEEEEENS_10bfloat16_tEfNS_4arch4Sm90ELb1ELb0EEEEEvNT_6ParamsE)
        /*00b0*/ 	.word	0x00000038


	//----- nvinfo : EIATTR_FRAME_SIZE
	.align		4
.L_40:
        /*00b4*/ 	.byte	0x04, 0x11
        /*00b6*/ 	.short	(.L_42 - .L_41)
	.align		4
.L_41:
        /*00b8*/ 	.word	index@(_ZN7cutlass13device_kernelIN5flash22FlashAttnBwdPreprocessIN4cute5tupleIJNS3_1CILi64EEENS5_ILi128EEEEEENS_10bfloat16_tEfNS_4arch4Sm90ELb1ELb0EEEEEvNT_6ParamsE)
        /*00bc*/ 	.word	0x00000000


	//----- nvinfo : EIATTR_REGCOUNT
	.align		4
.L_42:
        /*00c0*/ 	.byte	0x04, 0x2f
        /*00c2*/ 	.short	(.L_44 - .L_43)
	.align		4
.L_43:
        /*00c4*/ 	.word	index@(_ZN7cutlass13device_kernelIN5flash11enable_sm90INS1_16FlashAttnBwdSm90INS1_25CollectiveMainloopBwdSm90ILi2ELi2ELi2EN4cute5tupleIJNS5_1CILi1EEES8_S8_EEENS6_IJNS7_ILi64EEENS7_ILi128EEESB_EEENS_10bfloat16_tEfNS_4arch4Sm90ELb1ELb0ELb0ELb0ELb1ELb1ELb0ELb0ELi2ELi1ELi2ELi1ELb0EEENS1_24CollectiveEpilogueBwdGQAISC_fSF_Li256ELb0ELb1EEENS1_25SingleTileBwdLPTSchedulerILb0ELi128ELb1EEEEEEEEEvNT_6ParamsE)
        /*00c8*/ 	.word	0x00000004


	//----- nvinfo : EIATTR_FRAME_SIZE
	.align		4
.L_44:
        /*00cc*/ 	.byte	0x04, 0x11
        /*00ce*/ 	.short	(.L_46 - .L_45)
	.align		4
.L_45:
        /*00d0*/ 	.word	index@(_ZN7cutlass13device_kernelIN5flash11enable_sm90INS1_16FlashAttnBwdSm90INS1_25CollectiveMainloopBwdSm90ILi2ELi2ELi2EN4cute5tupleIJNS5_1CILi1EEES8_S8_EEENS6_IJNS7_ILi64EEENS7_ILi128EEESB_EEENS_10bfloat16_tEfNS_4arch4Sm90ELb1ELb0ELb0ELb0ELb1ELb1ELb0ELb0ELi2ELi1ELi2ELi1ELb0EEENS1_24CollectiveEpilogueBwdGQAISC_fSF_Li256ELb0ELb1EEENS1_25SingleTileBwdLPTSchedulerILb0ELi128ELb1EEEEEEEEEvNT_6ParamsE)
        /*00d4*/ 	.word	0x00000000


	//----- nvinfo : EIATTR_REGCOUNT
	.align		4
.L_46:
        /*00d8*/ 	.byte	0x04, 0x2f
        /*00da*/ 	.short	(.L_48 - .L_47)
	.align		4
.L_47:
        /*00dc*/ 	.word	index@(_ZN7cutlass13device_kernelIN5flash11enable_sm90INS1_16FlashAttnBwdSm90INS1_25CollectiveMainloopBwdSm90ILi2ELi2ELi2EN4cute5tupleIJNS5_1CILi1EEES8_S8_EEENS6_IJNS7_ILi64EEENS7_ILi128EEESB_EEENS_10bfloat16_tEfNS_4arch4Sm90ELb1ELb0ELb0ELb0ELb0ELb1ELb0ELb0ELi2ELi1ELi2ELi1ELb0EEENS1_24CollectiveEpilogueBwdGQAISC_fSF_Li256ELb0ELb0EEENS1_25SingleTileBwdLPTSchedulerILb0ELi128ELb0EEEEEEEEEvNT_6ParamsE)
        /*00e0*/ 	.word	0x00000004


	//----- nvinfo : EIATTR_FRAME_SIZE
	.align		4
.L_48:
        /*00e4*/ 	.byte	0x04, 0x11
        /*00e6*/ 	.short	(.L_50 - .L_49)
	.align		4
.L_49:
        /*00e8*/ 	.word	index@(_ZN7cutlass13device_kernelIN5flash11enable_sm90INS1_16FlashAttnBwdSm90INS1_25CollectiveMainloopBwdSm90ILi2ELi2ELi2EN4cute5tupleIJNS5_1CILi1EEES8_S8_EEENS6_IJNS7_ILi64EEENS7_ILi128EEESB_EEENS_10bfloat16_tEfNS_4arch4Sm90ELb1ELb0ELb0ELb0ELb0ELb1ELb0ELb0ELi2ELi1ELi2ELi1ELb0EEENS1_24CollectiveEpilogueBwdGQAISC_fSF_Li256ELb0ELb0EEENS1_25SingleTileBwdLPTSchedulerILb0ELi128ELb0EEEEEEEEEvNT_6ParamsE)
        /*00ec*/ 	.word	0x00000000


	//----- nvinfo : EIATTR_REGCOUNT
	.align		4
.L_50:
        /*00f0*/ 	.byte	0x04, 0x2f
        /*00f2*/ 	.short	(.L_52 - .L_51)
	.align		4
.L_51:
        /*00f4*/ 	.word	index@(_ZN7cutlass13device_kernelIN5flash11enable_sm90INS1_16FlashAttnBwdSm90INS1_25CollectiveMainloopBwdSm90ILi2ELi2ELi2EN4cute5tupleIJNS5_1CILi1EEES8_S8_EEENS6_IJNS7_ILi64EEENS7_ILi128EEESB_EEENS_10bfloat16_tEfNS_4arch4Sm90ELb1ELb0ELb0ELb0ELb1ELb1ELb0ELb0ELi2ELi1ELi2ELi1ELb0EEENS1_21CollectiveEpilogueBwdISC_SD_SF_Li256ELb0ELb0ELi1EEENS1_25SingleTileBwdLPTSchedulerILb0ELi128ELb1EEEEEEEEEvNT_6ParamsE)
        /*00f8*/ 	.word	0x00000004


	//----- nvinfo : EIATTR_FRAME_SIZE
	.align		4
.L_52:
        /*00fc*/ 	.byte	0x04, 0x11
        /*00fe*/ 	.short	(.L_54 - .L_53)
	.align		4
.L_53:
        /*0100*/ 	.word	index@(_ZN7cutlass13device_kernelIN5flash11enable_sm90INS1_16FlashAttnBwdSm90INS1_25CollectiveMainloopBwdSm90ILi2ELi2ELi2EN4cute5tupleIJNS5_1CILi1EEES8_S8_EEENS6_IJNS7_ILi64EEENS7_ILi128EEESB_EEENS_10bfloat16_tEfNS_4arch4Sm90ELb1ELb0ELb0ELb0ELb1ELb1ELb0ELb0ELi2ELi1ELi2ELi1ELb0EEENS1_21CollectiveEpilogueBwdISC_SD_SF_Li256ELb0ELb0ELi1EEENS1_25SingleTileBwdLPTSchedulerILb0ELi128ELb1EEEEEEEEEvNT_6ParamsE)
        /*0104*/ 	.word	0x00000000


	//----- nvinfo : EIATTR_REGCOUNT
	.align		4
.L_54:
        /*0108*/ 	.byte	0x04, 0x2f
        /*010a*/ 	.short	(.L_56 - .L_55)
	.align		4
.L_55:
        /*010c*/ 	.word	index@(_ZN7cutlass13device_kernelIN5flash11enable_sm90INS1_16FlashAttnBwdSm90INS1_25CollectiveMainloopBwdSm90ILi2ELi2ELi2EN4cute5tupleIJNS5_1CILi1EEES8_S8_EEENS6_IJNS7_ILi64EEENS7_ILi128EEESB_EEENS_10bfloat16_tEfNS_4arch4Sm90ELb1ELb0ELb0ELb0ELb0ELb1ELb0ELb0ELi2ELi1ELi2ELi1ELb0EEENS1_21CollectiveEpilogueBwdISC_SD_SF_Li256ELb0ELb0ELi1EEENS1_25SingleTileBwdLPTSchedulerILb0ELi128ELb0EEEEEEEEEvNT_6ParamsE)
        /*0110*/ 	.word	0x00000004


	//----- nvinfo : EIATTR_FRAME_SIZE
	.align		4
.L_56:
        /*0114*/ 	.byte	0x04, 0x11
        /*0116*/ 	.short	(.L_58 - .L_57)
	.align		4
.L_57:
        /*0118*/ 	.word	index@(_ZN7cutlass13device_kernelIN5flash11enable_sm90INS1_16FlashAttnBwdSm90INS1_25CollectiveMainloopBwdSm90ILi2ELi2ELi2EN4cute5tupleIJNS5_1CILi1EEES8_S8_EEENS6_IJNS7_ILi64EEENS7_ILi128EEESB_EEENS_10bfloat16_tEfNS_4arch4Sm90ELb1ELb0ELb0ELb0ELb0ELb1ELb0ELb0ELi2ELi1ELi2ELi1ELb0EEENS1_21CollectiveEpilogueBwdISC_SD_SF_Li256ELb0ELb0ELi1EEENS1_25SingleTileBwdLPTSchedulerILb0ELi128ELb0EEEEEEEEEvNT_6ParamsE)
        /*011c*/ 	.word	0x00000000


	//----- nvinfo : EIATTR_REGCOUNT
	.align		4
.L_58:
        /*0120*/ 	.byte	0x04, 0x2f
        /*0122*/ 	.short	(.L_60 - .L_59)
	.align		4
.L_59:
        /*0124*/ 	.word	index@(_ZN7cutlass13device_kernelIN5flash11enable_sm90INS1_16FlashAttnBwdSm90INS1_25CollectiveMainloopBwdSm90ILi2ELi2ELi2EN4cute5tupleIJNS5_1CILi1EEES8_S8_EEENS6_IJNS7_ILi64EEENS7_ILi128EEESB_EEENS_10bfloat16_tEfNS_4arch4Sm90ELb0ELb1ELb0ELb1ELb1ELb1ELb0ELb0ELi2ELi1ELi2ELi1ELb0EEENS1_24CollectiveEpilogueBwdGQAISC_fSF_Li256ELb1ELb1EEENS1_19SingleTileSchedulerILb1ELb0ELb0ELi128EEEEEEEEEvNT_6ParamsE)
        /*0128*/ 	.word	0x00000004


	//----- nvinfo : EIATTR_FRAME_SIZE
	.align		4
.L_60:
        /*012c*/ 	.byte	0x04, 0x11
        /*012e*/ 	.short	(.L_62 - .L_61)
	.align		4
.L_61:
        /*0130*/ 	.word	index@(_ZN7cutlass13device_kernelIN5flash11enable_sm90INS1_16FlashAttnBwdSm90INS1_25CollectiveMainloopBwdSm90ILi2ELi2ELi2EN4cute5tupleIJNS5_1CILi1EEES8_S8_EEENS6_IJNS7_ILi64EEENS7_ILi128EEESB_EEENS_10bfloat16_tEfNS_4arch4Sm90ELb0ELb1ELb0ELb1ELb1ELb1ELb0ELb0ELi2ELi1ELi2ELi1ELb0EEENS1_24CollectiveEpilogueBwdGQAISC_fSF_Li256ELb1ELb1EEENS1_19SingleTileSchedulerILb1ELb0ELb0ELi128EEEEEEEEEvNT_6ParamsE)
        /*0134*/ 	.word	0x00000000


	//----- nvinfo : EIATTR_REGCOUNT
	.align		4
.L_62:
        /*0138*/ 	.byte	0x04, 0x2f
        /*013a*/ 	.short	(.L_64 - .L_63)
	.align		4
.L_63:
        /*013c*/ 	.word	index@(_ZN7cutlass13device_kernelIN5flash11enable_sm90INS1_16FlashAttnBwdSm90INS1_25CollectiveMainloopBwdSm90ILi2ELi2ELi2EN4cute5tupleIJNS5_1CILi1EEES8_S8_EEENS6_IJNS7_ILi64EEENS7_ILi128EEESB_EEENS_10bfloat16_tEfNS_4arch4Sm90ELb0ELb1ELb0ELb1ELb0ELb1ELb0ELb0ELi2ELi1ELi2ELi1ELb0EEENS1_24CollectiveEpilogueBwdGQAISC_fSF_Li256ELb1ELb0EEENS1_19SingleTileSchedulerILb1ELb0ELb0ELi128EEEEEEEEEvNT_6ParamsE)
        /*0140*/ 	.word	0x00000004


	//----- nvinfo : EIATTR_FRAME_SIZE
	.align		4
.L_64:
        /*0144*/ 	.byte	0x04, 0x11
        /*0146*/ 	.short	(.L_66 - .L_65)
	.align		4
.L_65:
        /*0148*/ 	.word	index@(_ZN7cutlass13device_kernelIN5flash11enable_sm90INS1_16FlashAttnBwdSm90INS1_25CollectiveMainloopBwdSm90ILi2ELi2ELi2EN4cute5tupleIJNS5_1CILi1EEES8_S8_EEENS6_IJNS7_ILi64EEENS7_ILi128EEESB_EEENS_10bfloat16_tEfNS_4arch4Sm90ELb0ELb1ELb0ELb1ELb0ELb1ELb0ELb0ELi2ELi1ELi2ELi1ELb0EEENS1_24CollectiveEpilogueBwdGQAISC_fSF_Li256ELb1ELb0EEENS1_19SingleTileSchedulerILb1ELb0ELb0ELi128EEEEEEEEEvNT_6ParamsE)
        /*014c*/ 	.word	0x00000000


	//----- nvinfo : EIATTR_REGCOUNT
	.align		4
.L_66:
        /*0150*/ 	.byte	0x04, 0x2f
        /*0152*/ 	.short	(.L_68 - .L_67)
	.align		4
.L_67:
        /*0154*/ 	.word	index@(_ZN7cutlass13device_kernelIN5flash11enable_sm90INS1_16FlashAttnBwdSm90INS1_25CollectiveMainloopBwdSm90ILi2ELi2ELi2EN4cute5tupleIJNS5_1CILi1EEES8_S8_EEENS6_IJNS7_ILi64EEENS7_ILi128EEESB_EEENS_10bfloat16_tEfNS_4arch4Sm90ELb0ELb1ELb0ELb1ELb1ELb1ELb0ELb0ELi2ELi1ELi2ELi1ELb0EEENS1_21CollectiveEpilogueBwdISC_SD_SF_Li256ELb1ELb0ELi1EEENS1_19SingleTileSchedulerILb1ELb0ELb0ELi128EEEEEEEEEvNT_6ParamsE)
        /*0158*/ 	.word	0x00000004


	//----- nvinfo : EIATTR_FRAME_SIZE
	.align		4
.L_68:
        /*015c*/ 	.byte	0x04, 0x11
        /*015e*/ 	.short	(.L_70 - .L_69)
	.align		4
.L_69:
        /*0160*/ 	.word	index@(_ZN7cutlass13device_kernelIN5flash11enable_sm90INS1_16FlashAttnBwdSm90INS1_25CollectiveMainloopBwdSm90ILi2ELi2ELi2EN4cute5tupleIJNS5_1CILi1EEES8_S8_EEENS6_IJNS7_ILi64EEENS7_ILi128EEESB_EEENS_10bfloat16_tEfNS_4arch4Sm90ELb0ELb1ELb0ELb1ELb1ELb1ELb0ELb0ELi2ELi1ELi2ELi1ELb0EEENS1_21CollectiveEpilogueBwdISC_SD_SF_Li256ELb1ELb0ELi1EEENS1_19SingleTileSchedulerILb1ELb0ELb0ELi128EEEEEEEEEvNT_6ParamsE)
        /*0164*/ 	.word	0x00000000


	//----- nvinfo : EIATTR_REGCOUNT
	.align		4
.L_70:
        /*0168*/ 	.byte	0x04, 0x2f
        /*016a*/ 	.short	(.L_72 - .L_71)
	.align		4
.L_71:
        /*016c*/ 	.word	index@(_ZN7cutlass13device_kernelIN5flash11enable_sm90INS1_16FlashAttnBwdSm90INS1_25CollectiveMainloopBwdSm90ILi2ELi2ELi2EN4cute5tupleIJNS5_1CILi1EEES8_S8_EEENS6_IJNS7_ILi64EEENS7_ILi128EEESB_EEENS_10bfloat16_tEfNS_4arch4Sm90ELb0ELb1ELb0ELb1ELb0ELb1ELb0ELb0ELi2ELi1ELi2ELi1ELb0EEENS1_21CollectiveEpilogueBwdISC_SD_SF_Li256ELb1ELb0ELi1EEENS1_19SingleTileSchedulerILb1ELb0ELb0ELi128EEEEEEEEEvNT_6ParamsE)
        /*0170*/ 	.word	0x00000004


	//----- nvinfo : EIATTR_FRAME_SIZE
	.align		4
.L_72:
        /*0174*/ 	.byte	0x04, 0x11
        /*0176*/ 	.short	(.L_74 - .L_73)
	.align		4
.L_73:
        /*0178*/ 	.word	index@(_ZN7cutlass13device_kernelIN5flash11enable_sm90INS1_16FlashAttnBwdSm90INS1_25CollectiveMainloopBwdSm90ILi2ELi2ELi2EN4cute5tupleIJNS5_1CILi1EEES8_S8_EEENS6_IJNS7_ILi64EEENS7_ILi128EEESB_EEENS_10bfloat16_tEfNS_4arch4Sm90ELb0ELb1ELb0ELb1ELb0ELb1ELb0ELb0ELi2ELi1ELi2ELi1ELb0EEENS1_21CollectiveEpilogueBwdISC_SD_SF_Li256ELb1ELb0ELi1EEENS1_19SingleTileSchedulerILb1ELb0ELb0ELi128EEEEEEEEEvNT_6ParamsE)
        /*017c*/ 	.word	0x00000000


	//----- nvinfo : EIATTR_REGCOUNT
	.align		4
.L_74:
        /*0180*/ 	.byte	0x04, 0x2f
        /*0182*/ 	.short	(.L_76 - .L_75)
	.align		4
.L_75:
        /*0184*/ 	.word	index@(_ZN7cutlass13device_kernelIN5flash11enable_sm90INS1_16FlashAttnBwdSm90INS1_25CollectiveMainloopBwdSm90ILi2ELi2ELi2EN4cute5tupleIJNS5_1CILi1EEES8_S8_EEENS6_IJNS7_ILi64EEENS7_ILi128EEESB_EEENS_10bfloat16_tEfNS_4arch4Sm90ELb0ELb1ELb0ELb0ELb1ELb1ELb0ELb0ELi2ELi1ELi2ELi1ELb0EEENS1_24CollectiveEpilogueBwdGQAISC_fSF_Li256ELb0ELb1EEENS1_19SingleTileSchedulerILb0ELb0ELb0ELi128EEEEEEEEEvNT_6ParamsE)
        /*0188*/ 	.word	0x00000004


	//----- nvinfo : EIATTR_FRAME_SIZE
	.align		4
.L_76:
        /*018c*/ 	.byte	0x04, 0x11
        /*018e*/ 	.short	(.L_78 - .L_77)
	.align		4
.L_77:
        /*0190*/ 	.word	index@(_ZN7cutlass13device_kernelIN5flash11enable_sm90INS1_16FlashAttnBwdSm90INS1_25CollectiveMainloopBwdSm90ILi2ELi2ELi2EN4cute5tupleIJNS5_1CILi1EEES8_S8_EEENS6_IJNS7_ILi64EEENS7_ILi128EEESB_EEENS_10bfloat16_tEfNS_4arch4Sm90ELb0ELb1ELb0ELb0ELb1ELb1ELb0ELb0ELi2ELi1ELi2ELi1ELb0EEENS1_24CollectiveEpilogueBwdGQAISC_fSF_Li256ELb0ELb1EEENS1_19SingleTileSchedulerILb0ELb0ELb0ELi128EEEEEEEEEvNT_6ParamsE)
        /*0194*/ 	.word	0x00000000


	//----- nvinfo : EIATTR_REGCOUNT
	.align		4
.L_78:
        /*0198*/ 	.byte	0x04, 0x2f
        /*019a*/ 	.short	(.L_80 - .L_79)
	.align		4
.L_79:
        /*019c*/ 	.word	index@(_ZN7cutlass13device_kernelIN5flash11enable_sm90INS1_16FlashAttnBwdSm90INS1_25CollectiveMainloopBwdSm90ILi2ELi2ELi2EN4cute5tupleIJNS5_1CILi1EEES8_S8_EEENS6_IJNS7_ILi64EEENS7_ILi128EEESB_EEENS_10bfloat16_tEfNS_4arch4Sm90ELb0ELb1ELb0ELb0ELb0ELb1ELb0ELb0ELi2ELi1ELi2ELi1ELb0EEENS1_24CollectiveEpilogueBwdGQAISC_fSF_Li256ELb0ELb0EEENS1_19SingleTileSchedulerILb0ELb0ELb0ELi128EEEEEEEEEvNT_6ParamsE)
        /*01a0*/ 	.word	0x00000004


	//----- nvinfo : EIATTR_FRAME_SIZE
	.align		4
.L_80:
        /*01a4*/ 	.byte	0x04, 0x11
        /*01a6*/ 	.short	(.L_82 - .L_81)
	.align		4
.L_81:
        /*01a8*/ 	.word	index@(_ZN7cutlass13device_kernelIN5flash11enable_sm90INS1_16FlashAttnBwdSm90INS1_25CollectiveMainloopBwdSm90ILi2ELi2ELi2EN4cute5tupleIJNS5_1CILi1EEES8_S8_EEENS6_IJNS7_ILi64EEENS7_ILi128EEESB_EEENS_10bfloat16_tEfNS_4arch4Sm90ELb0ELb1ELb0ELb0ELb0ELb1ELb0ELb0ELi2ELi1ELi2ELi1ELb0EEENS1_24CollectiveEpilogueBwdGQAISC_fSF_Li256ELb0ELb0EEENS1_19SingleTileSchedulerILb0ELb0ELb0ELi128EEEEEEEEEvNT_6ParamsE)
        /*01ac*/ 	.word	0x00000000


	//----- nvinfo : EIATTR_REGCOUNT
	.align		4
.L_82:
        /*01b0*/ 	.byte	0x04, 0x2f
        /*01b2*/ 	.short	(.L_84 - .L_83)
	.align		4
.L_83:
        /*01b4*/ 	.word	index@(_ZN7cutlass13device_kernelIN5flash11enable_sm90INS1_16FlashAttnBwdSm90INS1_25CollectiveMainloopBwdSm90ILi2ELi2ELi2EN4cute5tupleIJNS5_1CILi1EEES8_S8_EEENS6_IJNS7_ILi64EEENS7_ILi128EEESB_EEENS_10bfloat16_tEfNS_4arch4Sm90ELb0ELb1ELb0ELb0ELb1ELb1ELb0ELb0ELi2ELi1ELi2ELi1ELb0EEENS1_21CollectiveEpilogueBwdISC_SD_SF_Li256ELb0ELb0ELi1EEENS1_19SingleTileSchedulerILb0ELb0ELb0ELi128EEEEEEEEEvNT_6ParamsE)
        /*01b8*/ 	.word	0x00000004


	//----- nvinfo : EIATTR_FRAME_SIZE
	.align		4
.L_84:
        /*01bc*/ 	.byte	0x04, 0x11
        /*01be*/ 	.short	(.L_86 - .L_85)
	.align		4
.L_85:
        /*01c0*/ 	.word	index@(_ZN7cutlass13device_kernelIN5flash11enable_sm90INS1_16FlashAttnBwdSm90INS1_25CollectiveMainloopBwdSm90ILi2ELi2ELi2EN4cute5tupleIJNS5_1CILi1EEES8_S8_EEENS6_IJNS7_ILi64EEENS7_ILi128EEESB_EEENS_10bfloat16_tEfNS_4arch4Sm90ELb0ELb1ELb0ELb0ELb1ELb1ELb0ELb0ELi2ELi1ELi2ELi1ELb0EEENS1_21CollectiveEpilogueBwdISC_SD_SF_Li256ELb0ELb0ELi1EEENS1_19SingleTileSchedulerILb0ELb0ELb0ELi128EEEEEEEEEvNT_6ParamsE)
        /*01c4*/ 	.word	0x00000000


	//----- nvinfo : EIATTR_REGCOUNT
	.align		4
.L_86:
        /*01c8*/ 	.byte	0x04, 0x2f
        /*01ca*/ 	.short	(.L_88 - .L_87)
	.align		4
.L_87:
        /*01cc*/ 	.word	index@(_ZN7cutlass13device_kernelIN5flash11enable_sm90INS1_16FlashAttnBwdSm90INS1_25CollectiveMainloopBwdSm90ILi2ELi2ELi2EN4cute5tupleIJNS5_1CILi1EEES8_S8_EEENS6_IJNS7_ILi64EEENS7_ILi128EEESB_EEENS_10bfloat16_tEfNS_4arch4Sm90ELb0ELb1ELb0ELb0ELb0ELb1ELb0ELb0ELi2ELi1ELi2ELi1ELb0EEENS1_21CollectiveEpilogueBwdISC_SD_SF_Li256ELb0ELb0ELi1EEENS1_19SingleTileSchedulerILb0ELb0ELb0ELi128EEEEEEEEEvNT_6ParamsE)
        /*01d0*/ 	.word	0x00000004


	//----- nvinfo : EIATTR_FRAME_SIZE
	.align		4
.L_88:
        /*01d4*/ 	.byte	0x04, 0x11
        /*01d6*/ 	.short	(.L_90 - .L_89)
	.align		4
.L_89:
        /*01d8*/ 	.word	index@(_ZN7cutlass13device_kernelIN5flash11enable_sm90INS1_16FlashAttnBwdSm90INS1_25CollectiveMainloopBwdSm90ILi2ELi2ELi2EN4cute5tupleIJNS5_1CILi1EEES8_S8_EEENS6_IJNS7_ILi64EEENS7_ILi128EEESB_EEENS_10bfloat16_tEfNS_4arch4Sm90ELb0ELb1ELb0ELb0ELb0ELb1ELb0ELb0ELi2ELi1ELi2ELi1ELb0EEENS1_21CollectiveEpilogueBwdISC_SD_SF_Li256ELb0ELb0ELi1EEENS1_19SingleTileSchedulerILb0ELb0ELb0ELi128EEEEEEEEEvNT_6ParamsE)
        /*01dc*/ 	.word	0x00000000


	//----- nvinfo : EIATTR_REGCOUNT
	.align		4
.L_90:
        /*01e0*/ 	.byte	0x04, 0x2f
        /*01e2*/ 	.short	(.L_92 - .L_91)
	.align		4
.L_91:
        /*01e4*/ 	.word	index@(_ZN7cutlass13device_kernelIN5flash22FlashAttnBwdPreprocessIN4cute5tupleIJNS3_1CILi80EEENS5_ILi128EEEEEENS_10bfloat16_tEfNS_4arch4Sm90ELb1ELb1EEEEEvNT_6ParamsE)
        /*01e8*/ 	.word	0x00000050


	//----- nvinfo : EIATTR_FRAME_SIZE
	.align		4
.L_92:
        /*01ec*/ 	.byte	0x04, 0x11
        /*01ee*/ 	.short	(.L_94 - .L_93)
	.align		4
.L_93:
        /*01f0*/ 	.word	index@(_ZN7cutlass13device_kernelIN5flash22FlashAttnBwdPreprocessIN4cute5tupleIJNS3_1CILi80EEENS5_ILi128EEEEEENS_10bfloat16_tEfNS_4arch4Sm90ELb1ELb1EEEEEvNT_6ParamsE)
        /*01f4*/ 	.word	0x00000000


	//----- nvinfo : EIATTR_REGCOUNT
	.align		4
.L_94:
        /*01f8*/ 	.byte	0x04, 0x2f
        /*01fa*/ 	.short	(.L_96 - .L_95)
	.align		4
.L_95:
        /*01fc*/ 	.word	index@(_ZN7cutlass13device_kernelIN5flash11enable_sm90INS1_16FlashAttnBwdSm90INS1_25CollectiveMainloopBwdSm90ILi2ELi2ELi2EN4cute5tupleIJNS5_1CILi1EEES8_S8_EEENS6_IJNS7_ILi80EEENS7_ILi128EEESB_EEENS_10bfloat16_tEfNS_4arch4Sm90ELb0ELb0ELb0ELb1ELb1ELb1ELb0ELb1ELi2ELi1ELi2ELi1ELb0EEENS1_24CollectiveEpilogueBwdGQAISC_fSF_Li256ELb1ELb1EEENS1_19SingleTileSchedulerILb1ELb0ELb0ELi128EEEEEEEEEvNT_6ParamsE)
        /*0200*/ 	.word	0x00000004


	//----- nvinfo : EIATTR_FRAME_SIZE
	.align		4
.L_96:
        /*0204*/ 	.byte	0x04, 0x11
        /*0206*/ 	.short	(.L_98 - .L_97)
	.align		4
.L_97:
        /*0208*/ 	.word	index@(_ZN7cutlass13device_kernelIN5flash11enable_sm90INS1_16FlashAttnBwdSm90INS1_25CollectiveMainloopBwdSm90ILi2ELi2ELi2EN4cute5tupleIJNS5_1CILi1EEES8_S8_EEENS6_IJNS7_ILi80EEENS7_ILi128EEESB_EEENS_10bfloat16_tEfNS_4arch4Sm90ELb0ELb0ELb0ELb1ELb1ELb1ELb0ELb1ELi2ELi1ELi2ELi1ELb0EEENS1_24CollectiveEpilogueBwdGQAISC_fSF_Li256ELb1ELb1EEENS1_19SingleTileSchedulerILb1ELb0ELb0ELi128EEEEEEEEEvNT_6ParamsE)
        /*020c*/ 	.word	0x00000000


	//----- nvinfo : EIATTR_REGCOUNT
	.align		4
.L_98:
        /*0210*/ 	.byte	0x04, 0x2f
        /*0212*/ 	.short	(.L_100 - .L_99)
	.align		4
.L_99:
        /*0214*/ 	.word	index@(_ZN7cutlass13device_kernelIN5flash32FlashAttnBwdPostprocessConvertdQIN4cute5tupleIJNS3_1CILi80EEENS5_ILi128EEEEEENS_10bfloat16_tEfNS_4arch4Sm90ELi256ENS3_8TiledMMAINS3_8MMA_AtomIJNS3_4SM904GMMA27MMA_64x16x16_F32BF16BF16_SSILNSF_5MajorE1ELSH_0ELNSF_7ScaleInE1ELSI_1EEEEEENS3_6LayoutINS4_IJNS5_ILi2EEENS5_ILi1EEESN_EEENS4_IJSN_NS5_ILi0EEESP_EEEEENS4_IJNS3_10UnderscoreESS_SS_EEEEELb1EEEEEvNT_6ParamsE)
        /*0218*/ 	.word	0x00000040


	//----- nvinfo : EIATTR_FRAME_SIZE
	.align		4
.L_100:
        /*021c*/ 	.byte	0x04, 0x11
        /*021e*/ 	.short	(.L_102 - .L_101)
	.align		4
.L_101:
        /*0220*/ 	.word	index@(_ZN7cutlass13device_kernelIN5flash32FlashAttnBwdPostprocessConvertdQIN4cute5tupleIJNS3_1CILi80EEENS5_ILi128EEEEEENS_10bfloat16_tEfNS_4arch4Sm90ELi256ENS3_8TiledMMAINS3_8MMA_AtomIJNS3_4SM904GMMA27MMA_64x16x16_F32BF16BF16_SSILNSF_5MajorE1ELSH_0ELNSF_7ScaleInE1ELSI_1EEEEEENS3_6LayoutINS4_IJNS5_ILi2EEENS5_ILi1EEESN_EEENS4_IJSN_NS5_ILi0EEESP_EEEEENS4_IJNS3_10UnderscoreESS_SS_EEEEELb1EEEEEvNT_6ParamsE)
        /*0224*/ 	.word	0x00000000


	//----- nvinfo : EIATTR_REGCOUNT
	.align		4
.L_102:
        /*0228*/ 	.byte	0x04, 0x2f
        /*022a*/ 	.short	(.L_104 - .L_103)
	.align		4
.L_103:
        /*022c*/ 	.word	index@(_ZN7cutlass13device_kernelIN5flash11enable_sm90INS1_16FlashAttnBwdSm90INS1_25CollectiveMainloopBwdSm90ILi2ELi2ELi2EN4cute5tupleIJNS5_1CILi1EEES8_S8_EEENS6_IJNS7_ILi80EEENS7_ILi128EEESB_EEENS_10bfloat16_tEfNS_4arch4Sm90ELb0ELb0ELb0ELb1ELb0ELb1ELb0ELb1ELi2ELi1ELi2ELi1ELb0EEENS1_24CollectiveEpilogueBwdGQAISC_fSF_Li256ELb1ELb0EEENS1_19SingleTileSchedulerILb1ELb0ELb0ELi128EEEEEEEEEvNT_6ParamsE)
        /*0230*/ 	.word	0x00000004


	//----- nvinfo : EIATTR_FRAME_SIZE
	.align		4
.L_104:
        /*0234*/ 	.byte	0x04, 0x11
        /*0236*/ 	.short	(.L_106 - .L_105)
	.align		4
.L_105:
        /*0238*/ 	.word	index@(_ZN7cutlass13device_kernelIN5flash11enable_sm90INS1_16FlashAttnBwdSm90INS1_25CollectiveMainloopBwdSm90ILi2ELi2ELi2EN4cute5tupleIJNS5_1CILi1EEES8_S8_EEENS6_IJNS7_ILi80EEENS7_ILi128EEESB_EEENS_10bfloat16_tEfNS_4arch4Sm90ELb0ELb0ELb0ELb1ELb0ELb1ELb0ELb1ELi2ELi1ELi2ELi1ELb0EEENS1_24CollectiveEpilogueBwdGQAISC_fSF_Li256ELb1ELb0EEENS1_19SingleTileSchedulerILb1ELb0ELb0ELi128EEEEEEEEEvNT_6ParamsE)
        /*023c*/ 	.word	0x00000000


	//----- nvinfo : EIATTR_REGCOUNT
	.align		4
.L_106:
        /*0240*/ 	.byte	0x04, 0x2f
        /*0242*/ 	.short	(.L_108 - .L_107)
	.align		4
.L_107:
        /*0244*/ 	.word	index@(_ZN7cutlass13device_kernelIN5flash11enable_sm90INS1_16FlashAttnBwdSm90INS1_25CollectiveMainloopBwdSm90ILi2ELi2ELi2EN4cute5tupleIJNS5_1CILi1EEES8_S8_EEENS6_IJNS7_ILi80EEENS7_ILi128EEESB_EEENS_10bfloat16_tEfNS_4arch4Sm90ELb0ELb0ELb0ELb1ELb1ELb1ELb0ELb1ELi2ELi1ELi2ELi1ELb0EEENS1_21CollectiveEpilogueBwdISC_SD_SF_Li256ELb1ELb0ELi1EEENS1_19SingleTileSchedulerILb1ELb0ELb0ELi128EEEEEEEEEvNT_6ParamsE)
        /*0248*/ 	.word	0x00000004


	//----- nvinfo : EIATTR_FRAME_SIZE
	.align		4
.L_108:
        /*024c*/ 	.byte	0x04, 0x11
        /*024e*/ 	.short	(.L_110 - .L_109)
	.align		4
.L_109:
        /*0250*/ 	.word	index@(_ZN7cutlass13device_kernelIN5flash11enable_sm90INS1_16FlashAttnBwdSm90INS1_25CollectiveMainloopBwdSm90ILi2ELi2ELi2EN4cute5tupleIJNS5_1CILi1EEES8_S8_EEENS6_IJNS7_ILi80EEENS7_ILi128EEESB_EEENS_10bfloat16_tEfNS_4arch4Sm90ELb0ELb0ELb0ELb1ELb1ELb1ELb0ELb1ELi2ELi1ELi2ELi1ELb0EEENS1_21CollectiveEpilogueBwdISC_SD_SF_Li256ELb1ELb0ELi1EEENS1_19SingleTileSchedulerILb1ELb0ELb0ELi128EEEEEEEEEvNT_6ParamsE)
        /*0254*/ 	.word	0x00000000


	//----- nvinfo : EIATTR_REGCOUNT
	.align		4
.L_110:
        /*0258*/ 	.byte	0x04, 0x2f
        /*025a*/ 	.short	(.L_112 - .L_111)
	.align		4
.L_111:
        /*025c*/ 	.word	index@(_ZN7cutlass13device_kernelIN5flash11enable_sm90INS1_16FlashAttnBwdSm90INS1_25CollectiveMainloopBwdSm90ILi2ELi2ELi2EN4cute5tupleIJNS5_1CILi1EEES8_S8_EEENS6_IJNS7_ILi80EEENS7_ILi128EEESB_EEENS_10bfloat16_tEfNS_4arch4Sm90ELb0ELb0ELb0ELb1ELb0ELb1ELb0ELb1ELi2ELi1ELi2ELi1ELb0EEENS1_21CollectiveEpilogueBwdISC_SD_SF_Li256ELb1ELb0ELi1EEENS1_19SingleTileSchedulerILb1ELb0ELb0ELi128EEEEEEEEEvNT_6ParamsE)
        /*0260*/ 	.word	0x00000004


	//----- nvinfo : EIATTR_FRAME_SIZE
	.align		4
.L_112:
        /*0264*/ 	.byte	0x04, 0x11
        /*0266*/ 	.short	(.L_114 - .L_113)
	.align		4
.L_113:
        /*0268*/ 	.word	index@(_ZN7cutlass13device_kernelIN5flash11enable_sm90INS1_16FlashAttnBwdSm90INS1_25CollectiveMainloopBwdSm90ILi2ELi2ELi2EN4cute5tupleIJNS5_1CILi1EEES8_S8_EEENS6_IJNS7_ILi80EEENS7_ILi128EEESB_EEENS_10bfloat16_tEfNS_4arch4Sm90ELb0ELb0ELb0ELb1ELb0ELb1ELb0ELb1ELi2ELi1ELi2ELi1ELb0EEENS1_21CollectiveEpilogueBwdISC_SD_SF_Li256ELb1ELb0ELi1EEENS1_19SingleTileSchedulerILb1ELb0ELb0ELi128EEEEEEEEEvNT_6ParamsE)
        /*026c*/ 	.word	0x00000000


	//----- nvinfo : EIATTR_REGCOUNT
	.align		4
.L_114:
        /*0270*/ 	.byte	0x04, 0x2f
        /*0272*/ 	.short	(.L_116 - .L_115)
	.align		4
.L_115:
        /*0274*/ 	.word	index@(_ZN7cutlass13device_kernelIN5flash22FlashAttnBwdPreprocessIN4cute5tupleIJNS3_1CILi80EEENS5_ILi128EEEEEENS_10bfloat16_tEfNS_4arch4Sm90ELb1ELb0EEEEEvNT_6ParamsE)
        /*0278*/ 	.word	0x00000048


	//----- nvinfo : EIATTR_FRAME_SIZE
	.align		4
.L_116:
        /*027c*/ 	.byte	0x04, 0x11
        /*027e*/ 	.short	(.L_118 - .L_117)
	.align		4
.L_117:
        /*0280*/ 	.word	index@(_ZN7cutlass13device_kernelIN5flash22FlashAttnBwdPreprocessIN4cute5tupleIJNS3_1CILi80EEENS5_ILi128EEEEEENS_10bfloat16_tEfNS_4arch4Sm90ELb1ELb0EEEEEvNT_6ParamsE)
        /*0284*/ 	.word	0x00000000


	//----- nvinfo : EIATTR_REGCOUNT
	.align		4
.L_118:
        /*0288*/ 	.byte	0x04, 0x2f
        /*028a*/ 	.short	(.L_120 - .L_119)
	.align		4
.L_119:
        /*028c*/ 	.word	index@(_ZN7cutlass13device_kernelIN5flash11enable_sm90INS1_16FlashAttnBwdSm90INS1_25CollectiveMainloopBwdSm90ILi2ELi2ELi2EN4cute5tupleIJNS5_1CILi1EEES8_S8_EEENS6_IJNS7_ILi80EEENS7_ILi128EEESB_EEENS_10bfloat16_tEfNS_4arch4Sm90ELb0ELb0ELb0ELb0ELb1ELb1ELb0ELb1ELi2ELi1ELi2ELi1ELb0EEENS1_24CollectiveEpilogueBwdGQAISC_fSF_Li256ELb0ELb1EEENS1_19SingleTileSchedulerILb0ELb0ELb0ELi128EEEEEEEEEvNT_6ParamsE)
        /*0290*/ 	.word	0x00000004


	//----- nvinfo : EIATTR_FRAME_SIZE
	.align		4
.L_120:
        /*0294*/ 	.byte	0x04, 0x11
        /*0296*/ 	.short	(.L_122 - .L_121)
	.align		4
.L_121:
        /*0298*/ 	.word	index@(_ZN7cutlass13device_kernelIN5flash11enable_sm90INS1_16FlashAttnBwdSm90INS1_25CollectiveMainloopBwdSm90ILi2ELi2ELi2EN4cute5tupleIJNS5_1CILi1EEES8_S8_EEENS6_IJNS7_ILi80EEENS7_ILi128EEESB_EEENS_10bfloat16_tEfNS_4arch4Sm90ELb0ELb0ELb0ELb0ELb1ELb1ELb0ELb1ELi2ELi1ELi2ELi1ELb0EEENS1_24CollectiveEpilogueBwdGQAISC_fSF_Li256ELb0ELb1EEENS1_19SingleTileSchedulerILb0ELb0ELb0ELi128EEEEEEEEEvNT_6ParamsE)
        /*029c*/ 	.word	0x00000000


	//----- nvinfo : EIATTR_REGCOUNT
	.align		4
.L_122:
        /*02a0*/ 	.byte	0x04, 0x2f
        /*02a2*/ 	.short	(.L_124 - .L_123)
	.align		4
.L_123:
        /*02a4*/ 	.word	index@(_ZN7cutlass13device_kernelIN5flash11enable_sm90INS1_16FlashAttnBwdSm90INS1_25CollectiveMainloopBwdSm90ILi2ELi2ELi2EN4cute5tupleIJNS5_1CILi1EEES8_S8_EEENS6_IJNS7_ILi80EEENS7_ILi128EEESB_EEENS_10bfloat16_tEfNS_4arch4Sm90ELb0ELb0ELb0ELb0ELb0ELb1ELb0ELb1ELi2ELi1ELi2ELi1ELb0EEENS1_24CollectiveEpilogueBwdGQAISC_fSF_Li256ELb0ELb0EEENS1_19SingleTileSchedulerILb0ELb0ELb0ELi128EEEEEEEEEvNT_6ParamsE)
        /*02a8*/ 	.word	0x00000004


	//----- nvinfo : EIATTR_FRAME_SIZE
	.align		4
.L_124:
        /*02ac*/ 	.byte	0x04, 0x11
        /*02ae*/ 	.short	(.L_126 - .L_125)
	.align		4
.L_125:
        /*02b0*/ 	.word	index@(_ZN7cutlass13device_kernelIN5flash11enable_sm90INS1_16FlashAttnBwdSm90INS1_25CollectiveMainloopBwdSm90ILi2ELi2ELi2EN4cute5tupleIJNS5_1CILi1EEES8_S8_EEENS6_IJNS7_ILi80EEENS7_ILi128EEESB_EEENS_10bfloat16_tEfNS_4arch4Sm90ELb0ELb0ELb0ELb0ELb0ELb1ELb0ELb1ELi2ELi1ELi2ELi1ELb0EEENS1_24CollectiveEpilogueBwdGQAISC_fSF_Li256ELb0ELb0EEENS1_19SingleTileSchedulerILb0ELb0ELb0ELi128EEEEEEEEEvNT_6ParamsE)
        /*02b4*/ 	.word	0x00000000


	//----- nvinfo : EIATTR_REGCOUNT
	.align		4
.L_126:
        /*02b8*/ 	.byte	0x04, 0x2f
        /*02ba*/ 	.short	(.L_128 - .L_127)
	.align		4
.L_127:
        /*02bc*/ 	.word	index@(_ZN7cutlass13device_kernelIN5flash11enable_sm90INS1_16FlashAttnBwdSm90INS1_25CollectiveMainloopBwdSm90ILi2ELi2ELi2EN4cute5tupleIJNS5_1CILi1EEES8_S8_EEENS6_IJNS7_ILi80EEENS7_ILi128EEESB_EEENS_10bfloat16_tEfNS_4arch4Sm90ELb0ELb0ELb0ELb0ELb1ELb1ELb0ELb1ELi2ELi1ELi2ELi1ELb0EEENS1_21CollectiveEpilogueBwdISC_SD_SF_Li256ELb0ELb0ELi1EEENS1_19SingleTileSchedulerILb0ELb0ELb0ELi128EEEEEEEEEvNT_6ParamsE)
        /*02c0*/ 	.word	0x00000004


	//----- nvinfo : EIATTR_FRAME_SIZE
	.align		4
.L_128:
        /*02c4*/ 	.byte	0x04, 0x11
        /*02c6*/ 	.short	(.L_130 - .L_129)
	.align		4
.L_129:
        /*02c8*/ 	.word	index@(_ZN7cutlass13device_kernelIN5flash11enable_sm90INS1_16FlashAttnBwdSm90INS1_25CollectiveMainloopBwdSm90ILi2ELi2ELi2EN4cute5tupleIJNS5_1CILi1EEES8_S8_EEENS6_IJNS7_ILi80EEENS7_ILi128EEESB_EEENS_10bfloat16_tEfNS_4arch4Sm90ELb0ELb0ELb0ELb0ELb1ELb1ELb0ELb1ELi2ELi1ELi2ELi1ELb0EEENS1_21CollectiveEpilogueBwdISC_SD_SF_Li256ELb0ELb0ELi1EEENS1_19SingleTileSchedulerILb0ELb0ELb0ELi128EEEEEEEEEvNT_6ParamsE)
        /*02cc*/ 	.word	0x00000000


	//----- nvinfo : EIATTR_REGCOUNT
	.align		4
.L_130:
        /*02d0*/ 	.byte	0x04, 0x2f
        /*02d2*/ 	.short	(.L_132 - .L_131)
	.align		4
.L_131:
        /*02d4*/ 	.word	index@(_ZN7cutlass13device_kernelIN5flash11enable_sm90INS1_16FlashAttnBwdSm90INS1_25CollectiveMainloopBwdSm90ILi2ELi2ELi2EN4cute5tupleIJNS5_1CILi1EEES8_S8_EEENS6_IJNS7_ILi80EEENS7_ILi128EEESB_EEENS_10bfloat16_tEfNS_4arch4Sm90ELb0ELb0ELb0ELb0ELb0ELb1ELb0ELb1ELi2ELi1ELi2ELi1ELb0EEENS1_21CollectiveEpilogueBwdISC_SD_SF_Li256ELb0ELb0ELi1EEENS1_19SingleTileSchedulerILb0ELb0ELb0ELi128EEEEEEEEEvNT_6ParamsE)
        /*02d8*/ 	.word	0x00000004


	//----- nvinfo : EIATTR_FRAME_SIZE
	.align		4
.L_132:
        /*02dc*/ 	.byte	0x04, 0x11
        /*02de*/ 	.short	(.L_134 - .L_133)
	.align		4
.L_133:
        /*02e0*/ 	.word	index@(_ZN7cutlass13device_kernelIN5flash11enable_sm90INS1_16FlashAttnBwdSm90INS1_25CollectiveMainloopBwdSm90ILi2ELi2ELi2EN4cute5tupleIJNS5_1CILi1EEES8_S8_EEENS6_IJNS7_ILi80EEENS7_ILi128EEESB_EEENS_10bfloat16_tEfNS_4arch4Sm90ELb0ELb0ELb0ELb0ELb0ELb1ELb0ELb1ELi2ELi1ELi2ELi1ELb0EEENS1_21CollectiveEpilogueBwdISC_SD_SF_Li256ELb0ELb0ELi1EEENS1_19SingleTileSchedulerILb0ELb0ELb0ELi128EEEEEEEEEvNT_6ParamsE)
        /*02e4*/ 	.word	0x00000000


	//----- nvinfo : EIATTR_MIN_STACK_SIZE
	.align		4
.L_134:
        /*02e8*/ 	.byte	0x04, 0x12
        /*02ea*/ 	.short	(.L_136 - .L_135)
	.align		4
.L_135:
        /*02ec*/ 	.word	index@(_ZN7cutlass13device_kernelIN5flash11enable_sm90INS1_16FlashAttnBwdSm90INS1_25CollectiveMainloopBwdSm90ILi2ELi2ELi2EN4cute5tupleIJNS5_1CILi1EEES8_S8_EEENS6_IJNS7_ILi80EEENS7_ILi128EEESB_EEENS_10bfloat16_tEfNS_4arch4Sm90ELb0ELb0ELb0ELb0ELb0ELb1ELb0ELb1ELi2ELi1ELi2ELi1ELb0EEENS1_21CollectiveEpilogueBwdISC_SD_SF_Li256ELb0ELb0ELi1EEENS1_19SingleTileSchedulerILb0ELb0ELb0ELi128EEEEEEEEEvNT_6ParamsE)
        /*02f0*/ 	.word	0x00000000


	//----- nvinfo : EIATTR_MIN_STACK_SIZE
	.align		4
.L_136:
        /*02f4*/ 	.byte	0x04, 0x12
        /*02f6*/ 	.short	(.L_138 - .L_137)
	.align		4
.L_137:
        /*02f8*/ 	.word	index@(_ZN7cutlass13device_kernelIN5flash11enable_sm90INS1_16FlashAttnBwdSm90INS1_25CollectiveMainloopBwdSm90ILi2ELi2ELi2EN4cute5tupleIJNS5_1CILi1EEES8_S8_EEENS6_IJNS7_ILi80EEENS7_ILi128EEESB_EEENS_10bfloat16_tEfNS_4arch4Sm90ELb0ELb0ELb0ELb0ELb1ELb1ELb0ELb1ELi2ELi1ELi2ELi1ELb0EEENS1_21CollectiveEpilogueBwdISC_SD_SF_Li256ELb0ELb0ELi1EEENS1_19SingleTileSchedulerILb0ELb0ELb0ELi128EEEEEEEEEvNT_6ParamsE)
        /*02fc*/ 	.word	0x00000000


	//----- nvinfo : EIATTR_MIN_STACK_SIZE
	.align		4
.L_138:
        /*0300*/ 	.byte	0x04, 0x12
        /*0302*/ 	.short	(.L_140 - .L_139)
	.align		4
.L_139:
        /*0304*/ 	.word	index@(_ZN7cutlass13device_kernelIN5flash11enable_sm90INS1_16FlashAttnBwdSm90INS1_25CollectiveMainloopBwdSm90ILi2ELi2ELi2EN4cute5tupleIJNS5_1CILi1EEES8_S8_EEENS6_IJNS7_ILi80EEENS7_ILi128EEESB_EEENS_10bfloat16_tEfNS_4arch4Sm90ELb0ELb0ELb0ELb0ELb0ELb1ELb0ELb1ELi2ELi1ELi2ELi1ELb0EEENS1_24CollectiveEpilogueBwdGQAISC_fSF_Li256ELb0ELb0EEENS1_19SingleTileSchedulerILb0ELb0ELb0ELi128EEEEEEEEEvNT_6ParamsE)
        /*0308*/ 	.word	0x00000000


	//----- nvinfo : EIATTR_MIN_STACK_SIZE
	.align		4
.L_140:
        /*030c*/ 	.byte	0x04, 0x12
        /*030e*/ 	.short	(.L_142 - .L_141)
	.align		4
.L_141:
        /*0310*/ 	.word	index@(_ZN7cutlass13device_kernelIN5flash11enable_sm90INS1_16FlashAttnBwdSm90INS1_25CollectiveMainloopBwdSm90ILi2ELi2ELi2EN4cute5tupleIJNS5_1CILi1EEES8_S8_EEENS6_IJNS7_ILi80EEENS7_ILi128EEESB_EEENS_10bfloat16_tEfNS_4arch4Sm90ELb0ELb0ELb0ELb0ELb1ELb1ELb0ELb1ELi2ELi1ELi2ELi1ELb0EEENS1_24CollectiveEpilogueBwdGQAISC_fSF_Li256ELb0ELb1EEENS1_19SingleTileSchedulerILb0ELb0ELb0ELi128EEEEEEEEEvNT_6ParamsE)
        /*0314*/ 	.word	0x00000000


	//----- nvinfo : EIATTR_MIN_STACK_SIZE
	.align		4
.L_142:
        /*0318*/ 	.byte	0x04, 0x12
        /*031a*/ 	.short	(.L_144 - .L_143)
	.align		4
.L_143:
        /*031c*/ 	.word	index@(_ZN7cutlass13device_kernelIN5flash22FlashAttnBwdPreprocessIN4cute5tupleIJNS3_1CILi80EEENS5_ILi128EEEEEENS_10bfloat16_tEfNS_4arch4Sm90ELb1ELb0EEEEEvNT_6ParamsE)
        /*0320*/ 	.word	0x00000000


	//----- nvinfo : EIATTR_MIN_STACK_SIZE
	.align		4
.L_144:
        /*0324*/ 	.byte	0x04, 0x12
        /*0326*/ 	.short	(.L_146 - .L_145)
	.align		4
.L_145:
        /*0328*/ 	.word	index@(_ZN7cutlass13device_kernelIN5flash11enable_sm90INS1_16FlashAttnBwdSm90INS1_25CollectiveMainloopBwdSm90ILi2ELi2ELi2EN4cute5tupleIJNS5_1CILi1EEES8_S8_EEENS6_IJNS7_ILi80EEENS7_ILi128EEESB_EEENS_10bfloat16_tEfNS_4arch4Sm90ELb0ELb0ELb0ELb1ELb0ELb1ELb0ELb1ELi2ELi1ELi2ELi1ELb0EEENS1_21CollectiveEpilogueBwdISC_SD_SF_Li256ELb1ELb0ELi1EEENS1_19SingleTileSchedulerILb1ELb0ELb0ELi128EEEEEEEEEvNT_6ParamsE)
        /*032c*/ 	.word	0x00000000


	//----- nvinfo : EIATTR_MIN_STACK_SIZE
	.align		4
.L_146:
        /*0330*/ 	.byte	0x04, 0x12
        /*0332*/ 	.short	(.L_148 - .L_147)
	.align		4
.L_147:
        /*0334*/ 	.word	index@(_ZN7cutlass13device_kernelIN5flash11enable_sm90INS1_16FlashAttnBwdSm90INS1_25CollectiveMainloopBwdSm90ILi2ELi2ELi2EN4cute5tupleIJNS5_1CILi1EEES8_S8_EEENS6_IJNS7_ILi80EEENS7_ILi128EEESB_EEENS_10bfloat16_tEfNS_4arch4Sm90ELb0ELb0ELb0ELb1ELb1ELb1ELb0ELb1ELi2ELi1ELi2ELi1ELb0EEENS1_21CollectiveEpilogueBwdISC_SD_SF_Li256ELb1ELb0ELi1EEENS1_19SingleTileSchedulerILb1ELb0ELb0ELi128EEEEEEEEEvNT_6ParamsE)
        /*0338*/ 	.word	0x00000000


	//----- nvinfo : EIATTR_MIN_STACK_SIZE
	.align		4
.L_148:
        /*033c*/ 	.byte	0x04, 0x12
        /*033e*/ 	.short	(.L_150 - .L_149)
	.align		4
.L_149:
        /*0340*/ 	.word	index@(_ZN7cutlass13device_kernelIN5flash11enable_sm90INS1_16FlashAttnBwdSm90INS1_25CollectiveMainloopBwdSm90ILi2ELi2ELi2EN4cute5tupleIJNS5_1CILi1EEES8_S8_EEENS6_IJNS7_ILi80EEENS7_ILi128EEESB_EEENS_10bfloat16_tEfNS_4arch4Sm90ELb0ELb0ELb0ELb1ELb0ELb1ELb0ELb1ELi2ELi1ELi2ELi1ELb0EEENS1_24CollectiveEpilogueBwdGQAISC_fSF_Li256ELb1ELb0EEENS1_19SingleTileSchedulerILb1ELb0ELb0ELi128EEEEEEEEEvNT_6ParamsE)
        /*0344*/ 	.word	0x00000000


	//----- nvinfo : EIATTR_MIN_STACK_SIZE
	.align		4
.L_150:
        /*0348*/ 	.byte	0x04, 0x12
        /*034a*/ 	.short	(.L_152 - .L_151)
	.align		4
.L_151:
        /*034c*/ 	.word	index@(_ZN7cutlass13device_kernelIN5flash32FlashAttnBwdPostprocessConvertdQIN4cute5tupleIJNS3_1CILi80EEENS5_ILi128EEEEEENS_10bfloat16_tEfNS_4arch4Sm90ELi256ENS3_8TiledMMAINS3_8MMA_AtomIJNS3_4SM904GMMA27MMA_64x16x16_F32BF16BF16_SSILNSF_5MajorE1ELSH_0ELNSF_7ScaleInE1ELSI_1EEEEEENS3_6LayoutINS4_IJNS5_ILi2EEENS5_ILi1EEESN_EEENS4_IJSN_NS5_ILi0EEESP_EEEEENS4_IJNS3_10UnderscoreESS_SS_EEEEELb1EEEEEvNT_6ParamsE)
        /*0350*/ 	.word	0x00000000


	//----- nvinfo : EIATTR_MIN_STACK_SIZE
	.align		4
.L_152:
        /*0354*/ 	.byte	0x04, 0x12
        /*0356*/ 	.short	(.L_154 - .L_153)
	.align		4
.L_153:
        /*0358*/ 	.word	index@(_ZN7cutlass13device_kernelIN5flash11enable_sm90INS1_16FlashAttnBwdSm90INS1_25CollectiveMainloopBwdSm90ILi2ELi2ELi2EN4cute5tupleIJNS5_1CILi1EEES8_S8_EEENS6_IJNS7_ILi80EEENS7_ILi128EEESB_EEENS_10bfloat16_tEfNS_4arch4Sm90ELb0ELb0ELb0ELb1ELb1ELb1ELb0ELb1ELi2ELi1ELi2ELi1ELb0EEENS1_24CollectiveEpilogueBwdGQAISC_fSF_Li256ELb1ELb1EEENS1_19SingleTileSchedulerILb1ELb0ELb0ELi128EEEEEEEEEvNT_6ParamsE)
        /*035c*/ 	.word	0x00000000


	//----- nvinfo : EIATTR_MIN_STACK_SIZE
	.align		4
.L_154:
        /*0360*/ 	.byte	0x04, 0x12
        /*0362*/ 	.short	(.L_156 - .L_155)
	.align		4
.L_155:
        /*0364*/ 	.word	index@(_ZN7cutlass13device_kernelIN5flash22FlashAttnBwdPreprocessIN4cute5tupleIJNS3_1CILi80EEENS5_ILi128EEEEEENS_10bfloat16_tEfNS_4arch4Sm90ELb1ELb1EEEEEvNT_6ParamsE)
        /*0368*/ 	.word	0x00000000


	//----- nvinfo : EIATTR_MIN_STACK_SIZE
	.align		4
.L_156:
        /*036c*/ 	.byte	0x04, 0x12
        /*036e*/ 	.short	(.L_158 - .L_157)
	.align		4
.L_157:
        /*0370*/ 	.word	index@(_ZN7cutlass13device_kernelIN5flash11enable_sm90INS1_16FlashAttnBwdSm90INS1_25CollectiveMainloopBwdSm90ILi2ELi2ELi2EN4cute5tupleIJNS5_1CILi1EEES8_S8_EEENS6_IJNS7_ILi64EEENS7_ILi128EEESB_EEENS_10bfloat16_tEfNS_4arch4Sm90ELb0ELb1ELb0ELb0ELb0ELb1ELb0ELb0ELi2ELi1ELi2ELi1ELb0EEENS1_21CollectiveEpilogueBwdISC_SD_SF_Li256ELb0ELb0ELi1EEENS1_19SingleTileSchedulerILb0ELb0ELb0ELi128EEEEEEEEEvNT_6ParamsE)
        /*0374*/ 	.word	0x00000000


	//----- nvinfo : EIATTR_MIN_STACK_SIZE
	.align		4
.L_158:
        /*0378*/ 	.byte	0x04, 0x12
        /*037a*/ 	.short	(.L_160 - .L_159)
	.align		4
.L_159:
        /*037c*/ 	.word	index@(_ZN7cutlass13device_kernelIN5flash11enable_sm90INS1_16FlashAttnBwdSm90INS1_25CollectiveMainloopBwdSm90ILi2ELi2ELi2EN4cute5tupleIJNS5_1CILi1EEES8_S8_EEENS6_IJNS7_ILi64EEENS7_ILi128EEESB_EEENS_10bfloat16_tEfNS_4arch4Sm90ELb0ELb1ELb0ELb0ELb1ELb1ELb0ELb0ELi2ELi1ELi2ELi1ELb0EEENS1_21CollectiveEpilogueBwdISC_SD_SF_Li256ELb0ELb0ELi1EEENS1_19SingleTileSchedulerILb0ELb0ELb0ELi128EEEEEEEEEvNT_6ParamsE)
        /*0380*/ 	.word	0x00000000


	//----- nvinfo : EIATTR_MIN_STACK_SIZE
	.align		4
.L_160:
        /*0384*/ 	.byte	0x04, 0x12
        /*0386*/ 	.short	(.L_162 - .L_161)
	.align		4
.L_161:
        /*0388*/ 	.word	index@(_ZN7cutlass13device_kernelIN5flash11enable_sm90INS1_16FlashAttnBwdSm90INS1_25CollectiveMainloopBwdSm90ILi2ELi2ELi2EN4cute5tupleIJNS5_1CILi1EEES8_S8_EEENS6_IJNS7_ILi64EEENS7_ILi128EEESB_EEENS_10bfloat16_tEfNS_4arch4Sm90ELb0ELb1ELb0ELb0ELb0ELb1ELb0ELb0ELi2ELi1ELi2ELi1ELb0EEENS1_24CollectiveEpilogueBwdGQAISC_fSF_Li256ELb0ELb0EEENS1_19SingleTileSchedulerILb0ELb0ELb0ELi128EEEEEEEEEvNT_6ParamsE)
        /*038c*/ 	.word	0x00000000


	//----- nvinfo : EIATTR_MIN_STACK_SIZE
	.align		4
.L_162:
        /*0390*/ 	.byte	0x04, 0x12
        /*0392*/ 	.short	(.L_164 - .L_163)
	.align		4
.L_163:
        /*0394*/ 	.word	index@(_ZN7cutlass13device_kernelIN5flash11enable_sm90INS1_16FlashAttnBwdSm90INS1_25CollectiveMainloopBwdSm90ILi2ELi2ELi2EN4cute5tupleIJNS5_1CILi1EEES8_S8_EEENS6_IJNS7_ILi64EEENS7_ILi128EEESB_EEENS_10bfloat16_tEfNS_4arch4Sm90ELb0ELb1ELb0ELb0ELb1ELb1ELb0ELb0ELi2ELi1ELi2ELi1ELb0EEENS1_24CollectiveEpilogueBwdGQAISC_fSF_Li256ELb0ELb1EEENS1_19SingleTileSchedulerILb0ELb0ELb0ELi128EEEEEEEEEvNT_6ParamsE)
        /*0398*/ 	.word	0x00000000


	//----- nvinfo : EIATTR_MIN_STACK_SIZE
	.align		4
.L_164:
        /*039c*/ 	.byte	0x04, 0x12
        /*039e*/ 	.short	(.L_166 - .L_165)
	.align		4
.L_165:
        /*03a0*/ 	.word	index@(_ZN7cutlass13device_kernelIN5flash11enable_sm90INS1_16FlashAttnBwdSm90INS1_25CollectiveMainloopBwdSm90ILi2ELi2ELi2EN4cute5tupleIJNS5_1CILi1EEES8_S8_EEENS6_IJNS7_ILi64EEENS7_ILi128EEESB_EEENS_10bfloat16_tEfNS_4arch4Sm90ELb0ELb1ELb0ELb1ELb0ELb1ELb0ELb0ELi2ELi1ELi2ELi1ELb0EEENS1_21CollectiveEpilogueBwdISC_SD_SF_Li256ELb1ELb0ELi1EEENS1_19SingleTileSchedulerILb1ELb0ELb0ELi128EEEEEEEEEvNT_6ParamsE)
        /*03a4*/ 	.word	0x00000000


	//----- nvinfo : EIATTR_MIN_STACK_SIZE
	.align		4
.L_166:
        /*03a8*/ 	.byte	0x04, 0x12
        /*03aa*/ 	.short	(.L_168 - .L_167)
	.align		4
.L_167:
        /*03ac*/ 	.word	index@(_ZN7cutlass13device_kernelIN5flash11enable_sm90INS1_16FlashAttnBwdSm90INS1_25CollectiveMainloopBwdSm90ILi2ELi2ELi2EN4cute5tupleIJNS5_1CILi1EEES8_S8_EEENS6_IJNS7_ILi64EEENS7_ILi128EEESB_EEENS_10bfloat16_tEfNS_4arch4Sm90ELb0ELb1ELb0ELb1ELb1ELb1ELb0ELb0ELi2ELi1ELi2ELi1ELb0EEENS1_21CollectiveEpilogueBwdISC_SD_SF_Li256ELb1ELb0ELi1EEENS1_19SingleTileSchedulerILb1ELb0ELb0ELi128EEEEEEEEEvNT_6ParamsE)
        /*03b0*/ 	.word	0x00000000


	//----- nvinfo : EIATTR_MIN_STACK_SIZE
	.align		4
.L_168:
        /*03b4*/ 	.byte	0x04, 0x12
        /*03b6*/ 	.short	(.L_170 - .L_169)
	.align		4
.L_169:
        /*03b8*/ 	.word	index@(_ZN7cutlass13device_kernelIN5flash11enable_sm90INS1_16FlashAttnBwdSm90INS1_25CollectiveMainloopBwdSm90ILi2ELi2ELi2EN4cute5tupleIJNS5_1CILi1EEES8_S8_EEENS6_IJNS7_ILi64EEENS7_ILi128EEESB_EEENS_10bfloat16_tEfNS_4arch4Sm90ELb0ELb1ELb0ELb1ELb0ELb1ELb0ELb0ELi2ELi1ELi2ELi1ELb0EEENS1_24CollectiveEpilogueBwdGQAISC_fSF_Li256ELb1ELb0EEENS1_19SingleTileSchedulerILb1ELb0ELb0ELi128EEEEEEEEEvNT_6ParamsE)
        /*03bc*/ 	.word	0x00000000


	//----- nvinfo : EIATTR_MIN_STACK_SIZE
	.align		4
.L_170:
        /*03c0*/ 	.byte	0x04, 0x12
        /*03c2*/ 	.short	(.L_172 - .L_171)
	.align		4
.L_171:
        /*03c4*/ 	.word	index@(_ZN7cutlass13device_kernelIN5flash11enable_sm90INS1_16FlashAttnBwdSm90INS1_25CollectiveMainloopBwdSm90ILi2ELi2ELi2EN4cute5tupleIJNS5_1CILi1EEES8_S8_EEENS6_IJNS7_ILi64EEENS7_ILi128EEESB_EEENS_10bfloat16_tEfNS_4arch4Sm90ELb0ELb1ELb0ELb1ELb1ELb1ELb0ELb0ELi2ELi1ELi2ELi1ELb0EEENS1_24CollectiveEpilogueBwdGQAISC_fSF_Li256ELb1ELb1EEENS1_19SingleTileSchedulerILb1ELb0ELb0ELi128EEEEEEEEEvNT_6ParamsE)
        /*03c8*/ 	.word	0x00000000


	//----- nvinfo : EIATTR_MIN_STACK_SIZE
	.align		4
.L_172:
        /*03cc*/ 	.byte	0x04, 0x12
        /*03ce*/ 	.short	(.L_174 - .L_173)
	.align		4
.L_173:
        /*03d0*/ 	.word	index@(_ZN7cutlass13device_kernelIN5flash11enable_sm90INS1_16FlashAttnBwdSm90INS1_25CollectiveMainloopBwdSm90ILi2ELi2ELi2EN4cute5tupleIJNS5_1CILi1EEES8_S8_EEENS6_IJNS7_ILi64EEENS7_ILi128EEESB_EEENS_10bfloat16_tEfNS_4arch4Sm90ELb1ELb0ELb0ELb0ELb0ELb1ELb0ELb0ELi2ELi1ELi2ELi1ELb0EEENS1_21CollectiveEpilogueBwdISC_SD_SF_Li256ELb0ELb0ELi1EEENS1_25SingleTileBwdLPTSchedulerILb0ELi128ELb0EEEEEEEEEvNT_6ParamsE)
        /*03d4*/ 	.word	0x00000000


	//----- nvinfo : EIATTR_MIN_STACK_SIZE
	.align		4
.L_174:
        /*03d8*/ 	.byte	0x04, 0x12
        /*03da*/ 	.short	(.L_176 - .L_175)
	.align		4
.L_175:
        /*03dc*/ 	.word	index@(_ZN7cutlass13device_kernelIN5flash11enable_sm90INS1_16FlashAttnBwdSm90INS1_25CollectiveMainloopBwdSm90ILi2ELi2ELi2EN4cute5tupleIJNS5_1CILi1EEES8_S8_EEENS6_IJNS7_ILi64EEENS7_ILi128EEESB_EEENS_10bfloat16_tEfNS_4arch4Sm90ELb1ELb0ELb0ELb0ELb1ELb1ELb0ELb0ELi2ELi1ELi2ELi1ELb0EEENS1_21CollectiveEpilogueBwdISC_SD_SF_Li256ELb0ELb0ELi1EEENS1_25SingleTileBwdLPTSchedulerILb0ELi128ELb1EEEEEEEEEvNT_6ParamsE)
        /*03e0*/ 	.word	0x00000000


	//----- nvinfo : EIATTR_MIN_STACK_SIZE
	.align		4
.L_176:
        /*03e4*/ 	.byte	0x04, 0x12
        /*03e6*/ 	.short	(.L_178 - .L_177)
	.align		4
.L_177:
        /*03e8*/ 	.word	index@(_ZN7cutlass13device_kernelIN5flash11enable_sm90INS1_16FlashAttnBwdSm90INS1_25CollectiveMainloopBwdSm90ILi2ELi2ELi2EN4cute5tupleIJNS5_1CILi1EEES8_S8_EEENS6_IJNS7_ILi64EEENS7_ILi128EEESB_EEENS_10bfloat16_tEfNS_4arch4Sm90ELb1ELb0ELb0ELb0ELb0ELb1ELb0ELb0ELi2ELi1ELi2ELi1ELb0EEENS1_24CollectiveEpilogueBwdGQAISC_fSF_Li256ELb0ELb0EEENS1_25SingleTileBwdLPTSchedulerILb0ELi128ELb0EEEEEEEEEvNT_6ParamsE)
        /*03ec*/ 	.word	0x00000000


	//----- nvinfo : EIATTR_MIN_STACK_SIZE
	.align		4
.L_178:
        /*03f0*/ 	.byte	0x04, 0x12
        /*03f2*/ 	.short	(.L_180 - .L_179)
	.align		4
.L_179:
        /*03f4*/ 	.word	index@(_ZN7cutlass13device_kernelIN5flash11enable_sm90INS1_16FlashAttnBwdSm90INS1_25CollectiveMainloopBwdSm90ILi2ELi2ELi2EN4cute5tupleIJNS5_1CILi1EEES8_S8_EEENS6_IJNS7_ILi64EEENS7_ILi128EEESB_EEENS_10bfloat16_tEfNS_4arch4Sm90ELb1ELb0ELb0ELb0ELb1ELb1ELb0ELb0ELi2ELi1ELi2ELi1ELb0EEENS1_24CollectiveEpilogueBwdGQAISC_fSF_Li256ELb0ELb1EEENS1_25SingleTileBwdLPTSchedulerILb0ELi128ELb1EEEEEEEEEvNT_6ParamsE)
        /*03f8*/ 	.word	0x00000000


	//----- nvinfo : EIATTR_MIN_STACK_SIZE
	.align		4
.L_180:
        /*03fc*/ 	.byte	0x04, 0x12
        /*03fe*/ 	.short	(.L_182 - .L_181)
	.align		4
.L_181:
        /*0400*/ 	.word	index@(_ZN7cutlass13device_kernelIN5flash22FlashAttnBwdPreprocessIN4cute5tupleIJNS3_1CILi64EEENS5_ILi128EEEEEENS_10bfloat16_tEfNS_4arch4Sm90ELb1ELb0EEEEEvNT_6ParamsE)
        /*0404*/ 	.word	0x00000000


	//----- nvinfo : EIATTR_MIN_STACK_SIZE
	.align		4
.L_182:
        /*0408*/ 	.byte	0x04, 0x12
        /*040a*/ 	.short	(.L_184 - .L_183)
	.align		4
.L_183:
        /*040c*/ 	.word	index@(_ZN7cutlass13device_kernelIN5flash11enable_sm90INS1_16FlashAttnBwdSm90INS1_25CollectiveMainloopBwdSm90ILi2ELi2ELi2EN4cute5tupleIJNS5_1CILi1EEES8_S8_EEENS6_IJNS7_ILi64EEENS7_ILi128EEESB_EEENS_10bfloat16_tEfNS_4arch4Sm90ELb1ELb0ELb0ELb1ELb0ELb1ELb0ELb0ELi2ELi1ELi2ELi1ELb0EEENS1_21CollectiveEpilogueBwdISC_SD_SF_Li256ELb1ELb0ELi1EEENS1_25SingleTileBwdLPTSchedulerILb1ELi128ELb0EEEEEEEEEvNT_6ParamsE)
        /*0410*/ 	.word	0x00000000


	//----- nvinfo : EIATTR_MIN_STACK_SIZE
	.align		4
.L_184:
        /*0414*/ 	.byte	0x04, 0x12
        /*0416*/ 	.short	(.L_186 - .L_185)
	.align		4
.L_185:
        /*0418*/ 	.word	index@(_ZN7cutlass13device_kernelIN5flash11enable_sm90INS1_16FlashAttnBwdSm90INS1_25CollectiveMainloopBwdSm90ILi2ELi2ELi2EN4cute5tupleIJNS5_1CILi1EEES8_S8_EEENS6_IJNS7_ILi64EEENS7_ILi128EEESB_EEENS_10bfloat16_tEfNS_4arch4Sm90ELb1ELb0ELb0ELb1ELb1ELb1ELb0ELb0ELi2ELi1ELi2ELi1ELb0EEENS1_21CollectiveEpilogueBwdISC_SD_SF_Li256ELb1ELb0ELi1EEENS1_25SingleTileBwdLPTSchedulerILb1ELi128ELb1EEEEEEEEEvNT_6ParamsE)
        /*041c*/ 	.word	0x00000000


	//----- nvinfo : EIATTR_MIN_STACK_SIZE
	.align		4
.L_186:
        /*0420*/ 	.byte	0x04, 0x12
        /*0422*/ 	.short	(.L_188 - .L_187)
	.align		4
.L_187:
        /*0424*/ 	.word	index@(_ZN7cutlass13device_kernelIN5flash11enable_sm90INS1_16FlashAttnBwdSm90INS1_25CollectiveMainloopBwdSm90ILi2ELi2ELi2EN4cute5tupleIJNS5_1CILi1EEES8_S8_EEENS6_IJNS7_ILi64EEENS7_ILi128EEESB_EEENS_10bfloat16_tEfNS_4arch4Sm90ELb1ELb0ELb0ELb1ELb0ELb1ELb0ELb0ELi2ELi1ELi2ELi1ELb0EEENS1_24CollectiveEpilogueBwdGQAISC_fSF_Li256ELb1ELb0EEENS1_25SingleTileBwdLPTSchedulerILb1ELi128ELb0EEEEEEEEEvNT_6ParamsE)
        /*0428*/ 	.word	0x00000000


	//----- nvinfo : EIATTR_MIN_STACK_SIZE
	.align		4
.L_188:
        /*042c*/ 	.byte	0x04, 0x12
        /*042e*/ 	.short	(.L_190 - .L_189)
	.align		4
.L_189:
        /*0430*/ 	.word	index@(_ZN7cutlass13device_kernelIN5flash32FlashAttnBwdPostprocessConvertdQIN4cute5tupleIJNS3_1CILi128EEES6_EEENS_10bfloat16_tEfNS_4arch4Sm90ELi256ENS3_8TiledMMAINS3_8MMA_AtomIJNS3_4SM904GMMA28MMA_64x128x16_F32BF16BF16_RSILNSE_5MajorE0ELSG_1ELNSE_7ScaleInE1ELSH_1EEEEEENS3_6LayoutINS4_IJNS5_ILi2EEENS5_ILi1EEESM_EEENS4_IJSM_NS5_ILi0EEESO_EEEEENS4_IJNS3_10UnderscoreESR_SR_EEEEELb0EEEEEvNT_6ParamsE)
        /*0434*/ 	.word	0x00000000


	//----- nvinfo : EIATTR_MIN_STACK_SIZE
	.align		4
.L_190:
        /*0438*/ 	.byte	0x04, 0x12
        /*043a*/ 	.short	(.L_192 - .L_191)
	.align		4
.L_191:
        /*043c*/ 	.word	index@(_ZN7cutlass13device_kernelIN5flash32FlashAttnBwdPostprocessConvertdQIN4cute5tupleIJNS3_1CILi64EEENS5_ILi128EEEEEENS_10bfloat16_tEfNS_4arch4Sm90ELi256ENS3_8TiledMMAINS3_8MMA_AtomIJNS3_4SM904GMMA27MMA_64x64x16_F32BF16BF16_SSILNSF_5MajorE0ELSH_1ELNSF_7ScaleInE1ELSI_1EEEEEENS3_6LayoutINS4_IJNS5_ILi1EEENS5_ILi2EEESM_EEENS4_IJNS5_ILi0EEESM_SP_EEEEENS4_IJNS3_10UnderscoreESS_SS_EEEEELb0EEEEEvNT_6ParamsE)
        /*0440*/ 	.word	0x00000000


	//----- nvinfo : EIATTR_MIN_STACK_SIZE
	.align		4
.L_192:
        /*0444*/ 	.byte	0x04, 0x12
        /*0446*/ 	.short	(.L_194 - .L_193)
	.align		4
.L_193:
        /*0448*/ 	.word	index@(_ZN7cutlass13device_kernelIN5flash11enable_sm90INS1_16FlashAttnBwdSm90INS1_25CollectiveMainloopBwdSm90ILi2ELi2ELi2EN4cute5tupleIJNS5_1CILi1EEES8_S8_EEENS6_IJNS7_ILi64EEENS7_ILi128EEESB_EEENS_10bfloat16_tEfNS_4arch4Sm90ELb1ELb0ELb0ELb1ELb1ELb1ELb0ELb0ELi2ELi1ELi2ELi1ELb0EEENS1_24CollectiveEpilogueBwdGQAISC_fSF_Li256ELb1ELb1EEENS1_25SingleTileBwdLPTSchedulerILb1ELi128ELb1EEEEEEEEEvNT_6ParamsE)
        /*044c*/ 	.word	0x00000000


	//----- nvinfo : EIATTR_MIN_STACK_SIZE
	.align		4
.L_194:
        /*0450*/ 	.byte	0x04, 0x12
        /*0452*/ 	.short	(.L_196 - .L_195)
	.align		4
.L_195:
        /*0454*/ 	.word	index@(_ZN7cutlass13device_kernelIN5flash22FlashAttnBwdPreprocessIN4cute5tupleIJNS3_1CILi64EEENS5_ILi128EEEEEENS_10bfloat16_tEfNS_4arch4Sm90ELb1ELb1EEEEEvNT_6ParamsE)
        /*0458*/ 	.word	0x00000000
.L_196:


//--------------------- .nv.compat                --------------------------
	.section	.nv.compat,"",@"SHT_CUDA_COMPAT_INFO"
	.align	4
        /*0000*/ 	.byte	0x02, 0x09, 0x01, 0x00, 0x02, 0x02, 0x02, 0x00, 0x02, 0x05, 0x05, 0x00, 0x03, 0x07, 0x01, 0x01
        /*0010*/ 	.byte	0x02, 0x03, 0x00, 0x00, 0x02, 0x06, 0x01, 0x00, 0x04, 0x0b, 0x08, 0x00, 0x00, 0x00, 0x00, 0x00
        /*0020*/ 	.byte	0x00, 0x00, 0x00, 0x00


//--------------------- .nv.info._ZN7cutlass13device_kernelIN5flash11enable_sm90INS1_16FlashAttnBwdSm90INS1_25CollectiveMainloopBwdSm90ILi2ELi2ELi2EN4cute5tupleIJNS5_1CILi1EEES8_S8_EEENS6_IJNS7_ILi80EEENS7_ILi128EEESB_EEENS_10bfloat16_tEfNS_4arch4Sm90ELb0ELb0ELb0ELb0ELb0ELb1ELb0ELb1ELi2ELi1ELi2ELi1ELb0EEENS1_21CollectiveEpilogueBwdISC_SD_SF_Li256ELb0ELb0ELi1EEENS1_19SingleTileSchedulerILb0ELb0ELb0ELi128EEEEEEEEEvNT_6ParamsE --------------------------
	.section	.nv.info._ZN7cutlass13device_kernelIN5flash11enable_sm90INS1_16FlashAttnBwdSm90INS1_25CollectiveMainloopBwdSm90ILi2ELi2ELi2EN4cute5tupleIJNS5_1CILi1EEES8_S8_EEENS6_IJNS7_ILi80EEENS7_ILi128EEESB_EEENS_10bfloat16_tEfNS_4arch4Sm90ELb0ELb0ELb0ELb0ELb0ELb1ELb0ELb1ELi2ELi1ELi2ELi1ELb0EEENS1_21CollectiveEpilogueBwdISC_SD_SF_Li256ELb0ELb0ELi1EEENS1_19SingleTileSchedulerILb0ELb0ELb0ELi128EEEEEEEEEvNT_6ParamsE,"",@"SHT_CUDA_INFO"
	.sectionflags	@""
	.align	4


	//----- nvinfo : EIATTR_CUDA_API_VERSION
	.align		4
        /*0000*/ 	.byte	0x04, 0x37
        /*0002*/ 	.short	(.L_198 - .L_197)
.L_197:
        /*0004*/ 	.word	0x00000082


	//----- nvinfo : EIATTR_KPARAM_INFO
	.align		4
.L_198:
        /*0008*/ 	.byte	0x04, 0x17
        /*000a*/ 	.short	(.L_200 - .L_199)
.L_199:
        /*000c*/ 	.word	0x00000000
        /*0010*/ 	.short	0x0000
        /*0012*/ 	.short	0x0000
        /*0014*/ 	.byte	0x00, 0xf0, 0x01, 0x24


	//----- nvinfo : EIATTR_SPARSE_MMA_MASK
	.align		4
.L_200:
        /*0018*/ 	.byte	0x03, 0x50
        /*001a*/ 	.short	0x0000


	//----- nvinfo : EIATTR_MAXREG_COUNT
	.align		4
        /*001c*/ 	.byte	0x03, 0x1b
        /*001e*/ 	.short	0x00a8


	//----- nvinfo : EIATTR_MERCURY_ISA_VERSION
	.align		4
        /*0020*/ 	.byte	0x03, 0x5f
        /*0022*/ 	.short	0x0101


	//----- nvinfo : EIATTR_VRC_CTA_INIT_COUNT
	.align		4
        /*0024*/ 	.byte	0x02, 0x4a
	.zero		1
	.zero		1


	//----- nvinfo : EIATTR_EXIT_INSTR_OFFSETS
	.align		4
        /*0028*/ 	.byte	0x04, 0x1c
        /*002a*/ 	.short	(.L_202 - .L_201)


	//   ....[0]....
.L_201:
        /*002c*/ 	.word	0x00000010


	//----- nvinfo : EIATTR_MAX_THREADS
	.align		4
.L_202:
        /*0030*/ 	.byte	0x04, 0x05
        /*0032*/ 	.short	(.L_204 - .L_203)
.L_203:
        /*0034*/ 	.word	0x00000180
        /*0038*/ 	.word	0x00000001
        /*003c*/ 	.word	0x00000001


	//----- nvinfo : EIATTR_CBANK_PARAM_SIZE
	.align		4
.L_204:
        /*0040*/ 	.byte	0x03, 0x19
        /*0042*/ 	.short	0x0900


	//----- nvinfo : EIATTR_PARAM_CBANK
	.align		4
        /*0044*/ 	.byte	0x04, 0x0a
        /*0046*/ 	.short	(.L_206 - .L_205)
	.align		4
.L_205:
        /*0048*/ 	.word	index@(.nv.constant0._ZN7cutlass13device_kernelIN5flash11enable_sm90INS1_16FlashAttnBwdSm90INS1_25CollectiveMainloopBwdSm90ILi2ELi2ELi2EN4cute5tupleIJNS5_1CILi1EEES8_S8_EEENS6_IJNS7_ILi80EEENS7_ILi128EEESB_EEENS_10bfloat16_tEfNS_4arch4Sm90ELb0ELb0ELb0ELb0ELb0ELb1ELb0ELb1ELi2ELi1ELi2ELi1ELb0EEENS1_21CollectiveEpilogueBwdISC_SD_SF_Li256ELb0ELb0ELi1EEENS1_19SingleTileSchedulerILb0ELb0ELb0ELi128EEEEEEEEEvNT_6ParamsE)
        /*004c*/ 	.short	0x0380
        /*004e*/ 	.short	0x0900


	//----- nvinfo : EIATTR_SW_WAR
	.align		4
.L_206:
        /*0050*/ 	.byte	0x04, 0x36
        /*0052*/ 	.short	(.L_208 - .L_207)
.L_207:
        /*0054*/ 	.word	0x00000008
.L_208:


//--------------------- .nv.info._ZN7cutlass13device_kernelIN5flash11enable_sm90INS1_16FlashAttnBwdSm90INS1_25CollectiveMainloopBwdSm90ILi2ELi2ELi2EN4cute5tupleIJNS5_1CILi1EEES8_S8_EEENS6_IJNS7_ILi80EEENS7_ILi128EEESB_EEENS_10bfloat16_tEfNS_4arch4Sm90ELb0ELb0ELb0ELb0ELb1ELb1ELb0ELb1ELi2ELi1ELi2ELi1ELb0EEENS1_21CollectiveEpilogueBwdISC_SD_SF_Li256ELb0ELb0ELi1EEENS1_19SingleTileSchedulerILb0ELb0ELb0ELi128EEEEEEEEEvNT_6ParamsE --------------------------
	.section	.nv.info._ZN7cutlass13device_kernelIN5flash11enable_sm90INS1_16FlashAttnBwdSm90INS1_25CollectiveMainloopBwdSm90ILi2ELi2ELi2EN4cute5tupleIJNS5_1CILi1EEES8_S8_EEENS6_IJNS7_ILi80EEENS7_ILi128EEESB_EEENS_10bfloat16_tEfNS_4arch4Sm90ELb0ELb0ELb0ELb0ELb1ELb1ELb0ELb1ELi2ELi1ELi2ELi1ELb0EEENS1_21CollectiveEpilogueBwdISC_SD_SF_Li256ELb0ELb0ELi1EEENS1_19SingleTileSchedulerILb0ELb0ELb0ELi128EEEEEEEEEvNT_6ParamsE,"",@"SHT_CUDA_INFO"
	.sectionflags	@""
	.align	4


	//----- nvinfo : EIATTR_CUDA_API_VERSION
	.align		4
        /*0000*/ 	.byte	0x04, 0x37
        /*0002*/ 	.short	(.L_210 - .L_209)
.L_209:
        /*0004*/ 	.word	0x00000082


	//----- nvinfo : EIATTR_KPARAM_INFO
	.align		4
.L_210:
        /*0008*/ 	.byte	0x04, 0x17
        /*000a*/ 	.short	(.L_212 - .L_211)
.L_211:
        /*000c*/ 	.word	0x00000000
        /*0010*/ 	.short	0x0000
        /*0012*/ 	.short	0x0000
        /*0014*/ 	.byte	0x00, 0xf0, 0x01, 0x24


	//----- nvinfo : EIATTR_SPARSE_MMA_MASK
	.align		4
.L_212:
        /*0018*/ 	.byte	0x03, 0x50
        /*001a*/ 	.short	0x0000


	//----- nvinfo : EIATTR_MAXREG_COUNT
	.align		4
        /*001c*/ 	.byte	0x03, 0x1b
        /*001e*/ 	.short	0x00a8


	//----- nvinfo : EIATTR_MERCURY_ISA_VERSION
	.align		4
        /*0020*/ 	.byte	0x03, 0x5f
        /*0022*/ 	.short	0x0101


	//----- nvinfo : EIATTR_VRC_CTA_INIT_COUNT
	.align		4
        /*0024*/ 	.byte	0x02, 0x4a
	.zero		1
	.zero		1


	//----- nvinfo : EIATTR_EXIT_INSTR_OFFSETS
	.align		4
        /*0028*/ 	.byte	0x04, 0x1c
        /*002a*/ 	.short	(.L_214 - .L_213)


	//   ....[0]....
.L_213:
        /*002c*/ 	.word	0x00000010


	//----- nvinfo : EIATTR_MAX_THREADS
	.align		4
.L_214:
        /*0030*/ 	.byte	0x04, 0x05
        /*0032*/ 	.short	(.L_216 - .L_215)
.L_215:
        /*0034*/ 	.word	0x00000180
        /*0038*/ 	.word	0x00000001
        /*003c*/ 	.word	0x00000001


	//----- nvinfo : EIATTR_CBANK_PARAM_SIZE
	.align		4
.L_216:
        /*0040*/ 	.byte	0x03, 0x19
        /*0042*/ 	.short	0x0900


	//----- nvinfo : EIATTR_PARAM_CBANK
	.align		4
        /*0044*/ 	.byte	0x04, 0x0a
        /*0046*/ 	.short	(.L_218 - .L_217)
	.align		4
.L_217:
        /*0048*/ 	.word	index@(.nv.constant0._ZN7cutlass13device_kernelIN5flash11enable_sm90INS1_16FlashAttnBwdSm90INS1_25CollectiveMainloopBwdSm90ILi2ELi2ELi2EN4cute5tupleIJNS5_1CILi1EEES8_S8_EEENS6_IJNS7_ILi80EEENS7_ILi128EEESB_EEENS_10bfloat16_tEfNS_4arch4Sm90ELb0ELb0ELb0ELb0ELb1ELb1ELb0ELb1ELi2ELi1ELi2ELi1ELb0EEENS1_21CollectiveEpilogueBwdISC_SD_SF_Li256ELb0ELb0ELi1EEENS1_19SingleTileSchedulerILb0ELb0ELb0ELi128EEEEEEEEEvNT_6ParamsE)
        /*004c*/ 	.short	0x0380
        /*004e*/ 	.short	0x0900


	//----- nvinfo : EIATTR_SW_WAR
	.align		4
.L_218:
        /*0050*/ 	.byte	0x04, 0x36
        /*0052*/ 	.short	(.L_220 - .L_219)
.L_219:
        /*0054*/ 	.word	0x00000008
.L_220:


//--------------------- .nv.info._ZN7cutlass13device_kernelIN5flash11enable_sm90INS1_16FlashAttnBwdSm90INS1_25CollectiveMainloopBwdSm90ILi2ELi2ELi2EN4cute5tupleIJNS5_1CILi1EEES8_S8_EEENS6_IJNS7_ILi80EEENS7_ILi128EEESB_EEENS_10bfloat16_tEfNS_4arch4Sm90ELb0ELb0ELb0ELb0ELb0ELb1ELb0ELb1ELi2ELi1ELi2ELi1ELb0EEENS1_24CollectiveEpilogueBwdGQAISC_fSF_Li256ELb0ELb0EEENS1_19SingleTileSchedulerILb0ELb0ELb0ELi128EEEEEEEEEvNT_6ParamsE --------------------------
	.section	.nv.info._ZN7cutlass13device_kernelIN5flash11enable_sm90INS1_16FlashAttnBwdSm90INS1_25CollectiveMainloopBwdSm90ILi2ELi2ELi2EN4cute5tupleIJNS5_1CILi1EEES8_S8_EEENS6_IJNS7_ILi80EEENS7_ILi128EEESB_EEENS_10bfloat16_tEfNS_4arch4Sm90ELb0ELb0ELb0ELb0ELb0ELb1ELb0ELb1ELi2ELi1ELi2ELi1ELb0EEENS1_24CollectiveEpilogueBwdGQAISC_fSF_Li256ELb0ELb0EEENS1_19SingleTileSchedulerILb0ELb0ELb0ELi128EEEEEEEEEvNT_6ParamsE,"",@"SHT_CUDA_INFO"
	.sectionflags	@""
	.align	4


	//----- nvinfo : EIATTR_CUDA_API_VERSION
	.align		4
        /*0000*/ 	.byte	0x04, 0x37
        /*0002*/ 	.short	(.L_222 - .L_221)
.L_221:
        /*0004*/ 	.word	0x00000082


	//----- nvinfo : EIATTR_KPARAM_INFO
	.align		4
.L_222:
        /*0008*/ 	.byte	0x04, 0x17
        /*000a*/ 	.short	(.L_224 - .L_223)
.L_223:
        /*000c*/ 	.word	0x00000000
        /*0010*/ 	.short	0x0000
        /*0012*/ 	.short	0x0000
        /*0014*/ 	.byte	0x00, 0xf0, 0x01, 0x1a


	//----- nvinfo : EIATTR_SPARSE_MMA_MASK
	.align		4
.L_224:
        /*0018*/ 	.byte	0x03, 0x50
        /*001a*/ 	.short	0x0000


	//----- nvinfo : EIATTR_MAXREG_COUNT
	.align		4
        /*001c*/ 	.byte	0x03, 0x1b
        /*001e*/ 	.short	0x00a8


	//----- nvinfo : EIATTR_MERCURY_ISA_VERSION
	.align		4
        /*0020*/ 	.byte	0x03, 0x5f
        /*0022*/ 	.short	0x0101


	//----- nvinfo : EIATTR_VRC_CTA_INIT_COUNT
	.align		4
        /*0024*/ 	.byte	0x02, 0x4a
	.zero		1
	.zero		1


	//----- nvinfo : EIATTR_EXIT_INSTR_OFFSETS
	.align		4
        /*0028*/ 	.byte	0x04, 0x1c
        /*002a*/ 	.short	(.L_226 - .L_225)


	//   ....[0]....
.L_225:
        /*002c*/ 	.word	0x00000010


	//----- nvinfo : EIATTR_MAX_THREADS
	.align		4
.L_226:
        /*0030*/ 	.byte	0x04, 0x05
        /*0032*/ 	.short	(.L_228 - .L_227)
.L_227:
        /*0034*/ 	.word	0x00000180
        /*0038*/ 	.word	0x00000001
        /*003c*/ 	.word	0x00000001


	//----- nvinfo : EIATTR_CBANK_PARAM_SIZE
	.align		4
.L_228:
        /*0040*/ 	.byte	0x03, 0x19
        /*0042*/ 	.short	0x0680


	//----- nvinfo : EIATTR_PARAM_CBANK
	.align		4
        /*0044*/ 	.byte	0x04, 0x0a
        /*0046*/ 	.short	(.L_230 - .L_229)
	.align		4
.L_229:
        /*0048*/ 	.word	index@(.nv.constant0._ZN7cutlass13device_kernelIN5flash11enable_sm90INS1_16FlashAttnBwdSm90INS1_25CollectiveMainloopBwdSm90ILi2ELi2ELi2EN4cute5tupleIJNS5_1CILi1EEES8_S8_EEENS6_IJNS7_ILi80EEENS7_ILi128EEESB_EEENS_10bfloat16_tEfNS_4arch4Sm90ELb0ELb0ELb0ELb0ELb0ELb1ELb0ELb1ELi2ELi1ELi2ELi1ELb0EEENS1_24CollectiveEpilogueBwdGQAISC_fSF_Li256ELb0ELb0EEENS1_19SingleTileSchedulerILb0ELb0ELb0ELi128EEEEEEEEEvNT_6ParamsE)
        /*004c*/ 	.short	0x0380
        /*004e*/ 	.short	0x0680


	//----- nvinfo : EIATTR_SW_WAR
	.align		4
.L_230:
        /*0050*/ 	.byte	0x04, 0x36
        /*0052*/ 	.short	(.L_232 - .L_231)
.L_231:
        /*0054*/ 	.word	0x00000008
.L_232:


//--------------------- .nv.info._ZN7cutlass13device_kernelIN5flash11enable_sm90INS1_16FlashAttnBwdSm90INS1_25CollectiveMainloopBwdSm90ILi2ELi2ELi2EN4cute5tupleIJNS5_1CILi1EEES8_S8_EEENS6_IJNS7_ILi80EEENS7_ILi128EEESB_EEENS_10bfloat16_tEfNS_4arch4Sm90ELb0ELb0ELb0ELb0ELb1ELb1ELb0ELb1ELi2ELi1ELi2ELi1ELb0EEENS1_24CollectiveEpilogueBwdGQAISC_fSF_Li256ELb0ELb1EEENS1_19SingleTileSchedulerILb0ELb0ELb0ELi128EEEEEEEEEvNT_6ParamsE --------------------------
	.section	.nv.info._ZN7cutlass13device_kernelIN5flash11enable_sm90INS1_16FlashAttnBwdSm90INS1_25CollectiveMainloopBwdSm90ILi2ELi2ELi2EN4cute5tupleIJNS5_1CILi1EEES8_S8_EEENS6_IJNS7_ILi80EEENS7_ILi128EEESB_EEENS_10bfloat16_tEfNS_4arch4Sm90ELb0ELb0ELb0ELb0ELb1ELb1ELb0ELb1ELi2ELi1ELi2ELi1ELb0EEENS1_24CollectiveEpilogueBwdGQAISC_fSF_Li256ELb0ELb1EEENS1_19SingleTileSchedulerILb0ELb0ELb0ELi128EEEEEEEEEvNT_6ParamsE,"",@"SHT_CUDA_INFO"
	.sectionflags	@""
	.align	4


	//----- nvinfo : EIATTR_CUDA_API_VERSION
	.align		4
        /*0000*/ 	.byte	0x04, 0x37
        /*0002*/ 	.short	(.L_234 - .L_233)
.L_233:
        /*0004*/ 	.word	0x00000082


	//----- nvinfo : EIATTR_KPARAM_INFO
	.align		4
.L_234:
        /*0008*/ 	.byte	0x04, 0x17
        /*000a*/ 	.short	(.L_236 - .L_235)
.L_235:
        /*000c*/ 	.word	0x00000000
        /*0010*/ 	.short	0x0000
        /*0012*/ 	.short	0x0000
        /*0014*/ 	.byte	0x00, 0xf0, 0x01, 0x1a


	//----- nvinfo : EIATTR_SPARSE_MMA_MASK
	.align		4
.L_236:
        /*0018*/ 	.byte	0x03, 0x50
        /*001a*/ 	.short	0x0000


	//----- nvinfo : EIATTR_MAXREG_COUNT
	.align		4
        /*001c*/ 	.byte	0x03, 0x1b
        /*001e*/ 	.short	0x00a8


	//----- nvinfo : EIATTR_MERCURY_ISA_VERSION
	.align		4
        /*0020*/ 	.byte	0x03, 0x5f
        /*0022*/ 	.short	0x0101


	//----- nvinfo : EIATTR_VRC_CTA_INIT_COUNT
	.align		4
        /*0024*/ 	.byte	0x02, 0x4a
	.zero		1
	.zero		1


	//----- nvinfo : EIATTR_EXIT_INSTR_OFFSETS
	.align		4
        /*0028*/ 	.byte	0x04, 0x1c
        /*002a*/ 	.short	(.L_238 - .L_237)


	//   ....[0]....
.L_237:
        /*002c*/ 	.word	0x00000010


	//----- nvinfo : EIATTR_MAX_THREADS
	.align		4
.L_238:
        /*0030*/ 	.byte	0x04, 0x05
        /*0032*/ 	.short	(.L_240 - .L_239)
.L_239:
        /*0034*/ 	.word	0x00000180
        /*0038*/ 	.word	0x00000001
        /*003c*/ 	.word	0x00000001


	//----- nvinfo : EIATTR_CBANK_PARAM_SIZE
	.align		4
.L_240:
        /*0040*/ 	.byte	0x03, 0x19
        /*0042*/ 	.short	0x0680


	//----- nvinfo : EIATTR_PARAM_CBANK
	.align		4
        /*0044*/ 	.byte	0x04, 0x0a
        /*0046*/ 	.short	(.L_242 - .L_241)
	.align		4
.L_241:
        /*0048*/ 	.word	index@(.nv.constant0._ZN7cutlass13device_kernelIN5flash11enable_sm90INS1_16FlashAttnBwdSm90INS1_25CollectiveMainloopBwdSm90ILi2ELi2ELi2EN4cute5tupleIJNS5_1CILi1EEES8_S8_EEENS6_IJNS7_ILi80EEENS7_ILi128EEESB_EEENS_10bfloat16_tEfNS_4arch4Sm90ELb0ELb0ELb0ELb0ELb1ELb1ELb0ELb1ELi2ELi1ELi2ELi1ELb0EEENS1_24CollectiveEpilogueBwdGQAISC_fSF_Li256ELb0ELb1EEENS1_19SingleTileSchedulerILb0ELb0ELb0ELi128EEEEEEEEEvNT_6ParamsE)
        /*004c*/ 	.short	0x0380
        /*004e*/ 	.short	0x0680


	//----- nvinfo : EIATTR_SW_WAR
	.align		4
.L_242:
        /*0050*/ 	.byte	0x04, 0x36
        /*0052*/ 	.short	(.L_244 - .L_243)
.L_243:
        /*0054*/ 	.word	0x00000008
.L_244:


//--------------------- .nv.info._ZN7cutlass13device_kernelIN5flash22FlashAttnBwdPreprocessIN4cute5tupleIJNS3_1CILi80EEENS5_ILi128EEEEEENS_10bfloat16_tEfNS_4arch4Sm90ELb1ELb0EEEEEvNT_6ParamsE --------------------------
	.section	.nv.info._ZN7cutlass13device_kernelIN5flash22FlashAttnBwdPreprocessIN4cute5tupleIJNS3_1CILi80EEENS5_ILi128EEEEEENS_10bfloat16_tEfNS_4arch4Sm90ELb1ELb0EEEEEvNT_6ParamsE,"",@"SHT_CUDA_INFO"
	.sectionflags	@""
	.align	4


	//----- nvinfo : EIATTR_CUDA_API_VERSION
	.align		4
        /*0000*/ 	.byte	0x04, 0x37
        /*0002*/ 	.short	(.L_246 - .L_245)
.L_245:
        /*0004*/ 	.word	0x00000082


	//----- nvinfo : EIATTR_KPARAM_INFO
	.align		4
.L_246:
        /*0008*/ 	.byte	0x04, 0x17
        /*000a*/ 	.short	(.L_248 - .L_247)
.L_247:
        /*000c*/ 	.word	0x00000000
        /*0010*/ 	.short	0x0000
        /*0012*/ 	.short	0x0000
        /*0014*/ 	.byte	0x00, 0xf0, 0xc1, 0x03


	//----- nvinfo : EIATTR_SPARSE_MMA_MASK
	.align		4
.L_248:
        /*0018*/ 	.byte	0x03, 0x50
        /*001a*/ 	.short	0x0000


	//----- nvinfo : EIATTR_MAXREG_COUNT
	.align		4
        /*001c*/ 	.byte	0x03, 0x1b
        /*001e*/ 	.short	0x0080


	//----- nvinfo : EIATTR_MERCURY_ISA_VERSION
	.align		4
        /*0020*/ 	.byte	0x03, 0x5f
        /*0022*/ 	.short	0x0101


	//----- nvinfo : EIATTR_COOP_GROUP_MASK_REGIDS
	.align		4
        /*0024*/ 	.byte	0x04, 0x29
        /*0026*/ 	.short	(.L_250 - .L_249)


	//   ....[0]....
.L_249:
        /*0028*/ 	.word	0xffffffff


	//   ....[1]....
        /*002c*/ 	.word	0xffffffff


	//   ....[2]....
        /*0030*/ 	.word	0xffffffff


	//   ....[3]....
        /*0034*/ 	.word	0xffffffff


	//   ....[4]....
        /*0038*/ 	.word	0xffffffff


	//   ....[5]....
        /*003c*/ 	.word	0xffffffff


	//   ....[6]....
        /*0040*/ 	.word	0xffffffff


	//   ....[7]....
        /*0044*/ 	.word	0xffffffff


	//   ....[8]....
        /*0048*/ 	.word	0xffffffff


	//   ....[9]....
        /*004c*/ 	.word	0xffffffff


	//   ....[10]....
        /*0050*/ 	.word	0xffffffff


	//   ....[11]....
        /*0054*/ 	.word	0xffffffff


	//   ....[12]....
        /*0058*/ 	.word	0xffffffff


	//   ....[13]....
        /*005c*/ 	.word	0xffffffff


	//   ....[14]....
        /*0060*/ 	.word	0xffffffff


	//   ....[15]....
        /*0064*/ 	.word	0xffffffff


	//   ....[16]....
        /*0068*/ 	.word	0xffffffff


	//   ....[17]....
        /*006c*/ 	.word	0xffffffff


	//   ....[18]....
        /*0070*/ 	.word	0xffffffff


	//   ....[19]....
        /*0074*/ 	.word	0xffffffff


	//----- nvinfo : EIATTR_COOP_GROUP_INSTR_OFFSETS
	.align		4
.L_250:
        /*0078*/ 	.byte	0x04, 0x28
        /*007a*/ 	.short	(.L_252 - .L_251)


	//   ....[0]....
.L_251:
        /*007c*/ 	.word	0x000012d0


	//   ....[1]....
        /*0080*/ 	.word	0x000012e0


	//   ....[2]....
        /*0084*/ 	.word	0x000012f0


	//   ....[3]....
        /*0088*/ 	.word	0x00001300


	//   ....[4]....
        /*008c*/ 	.word	0x00001310


	//   ....[5]....
        /*0090*/ 	.word	0x00001350


	//   ....[6]....
        /*0094*/ 	.word	0x00001380


	//   ....[7]....
        /*0098*/ 	.word	0x00001390


	//   ....[8]....
        /*009c*/ 	.word	0x000013a0


	//   ....[9]....
        /*00a0*/ 	.word	0x000013b0


	//   ....[10]....
        /*00a4*/ 	.word	0x00001400


	//   ....[11]....
        /*00a8*/ 	.word	0x00001440


	//   ....[12]....
        /*00ac*/ 	.word	0x00001450


	//   ....[13]....
        /*00b0*/ 	.word	0x00001460


	//   ....[14]....
        /*00b4*/ 	.word	0x00001470


	//   ....[15]....
        /*00b8*/ 	.word	0x00001570


	//   ....[16]....
        /*00bc*/ 	.word	0x00001590


	//   ....[17]....
        /*00c0*/ 	.word	0x000015b0


	//   ....[18]....
        /*00c4*/ 	.word	0x000015d0


	//   ....[19]....
        /*00c8*/ 	.word	0x000015e0


	//----- nvinfo : EIATTR_VRC_CTA_INIT_COUNT
	.align		4
.L_252:
        /*00cc*/ 	.byte	0x02, 0x4a
	.zero		1
	.zero		1


	//----- nvinfo : EIATTR_EXIT_INSTR_OFFSETS
	.align		4
        /*00d0*/ 	.byte	0x04, 0x1c
        /*00d2*/ 	.short	(.L_254 - .L_253)


	//   ....[0]....
.L_253:
        /*00d4*/ 	.word	0x00001b50


	//   ....[1]....
        /*00d8*/ 	.word	0x00001bd0


	//----- nvinfo : EIATTR_MAX_THREADS
	.align		4
.L_254:
        /*00dc*/ 	.byte	0x04, 0x05
        /*00de*/ 	.short	(.L_256 - .L_255)
.L_255:
        /*00e0*/ 	.word	0x00000100
        /*00e4*/ 	.word	0x00000001
        /*00e8*/ 	.word	0x00000001


	//----- nvinfo : EIATTR_CRS_STACK_SIZE
	.align		4
.L_256:
        /*00ec*/ 	.byte	0x04, 0x1e
        /*00ee*/ 	.short	(.L_258 - .L_257)
.L_257:
        /*00f0*/ 	.word	0x00000000


	//----- nvinfo : EIATTR_CBANK_PARAM_SIZE
	.align		4
.L_258:
        /*00f4*/ 	.byte	0x03, 0x19
        /*00f6*/ 	.short	0x00f0


	//----- nvinfo : EIATTR_PARAM_CBANK
	.align		4
        /*00f8*/ 	.byte	0x04, 0x0a
        /*00fa*/ 	.short	(.L_260 - .L_259)
	.align		4
.L_259:
        /*00fc*/ 	.word	index@(.nv.constant0._ZN7cutlass13device_kernelIN5flash22FlashAttnBwdPreprocessIN4cute5tupleIJNS3_1CILi80EEENS5_ILi128EEEEEENS_10bfloat16_tEfNS_4arch4Sm90ELb1ELb0EEEEEvNT_6ParamsE)
        /*0100*/ 	.short	0x0380
        /*0102*/ 	.short	0x00f0


	//----- nvinfo : EIATTR_SW_WAR
	.align		4
.L_260:
        /*0104*/ 	.byte	0x04, 0x36
        /*0106*/ 	.short	(.L_262 - .L_261)
.L_261:
        /*0108*/ 	.word	0x00000008
.L_262:


//--------------------- .nv.info._ZN7cutlass13device_kernelIN5flash11enable_sm90INS1_16FlashAttnBwdSm90INS1_25CollectiveMainloopBwdSm90ILi2ELi2ELi2EN4cute5tupleIJNS5_1CILi1EEES8_S8_EEENS6_IJNS7_ILi80EEENS7_ILi128EEESB_EEENS_10bfloat16_tEfNS_4arch4Sm90ELb0ELb0ELb0ELb1ELb0ELb1ELb0ELb1ELi2ELi1ELi2ELi1ELb0EEENS1_21CollectiveEpilogueBwdISC_SD_SF_Li256ELb1ELb0ELi1EEENS1_19SingleTileSchedulerILb1ELb0ELb0ELi128EEEEEEEEEvNT_6ParamsE --------------------------
	.section	.nv.info._ZN7cutlass13device_kernelIN5flash11enable_sm90INS1_16FlashAttnBwdSm90INS1_25CollectiveMainloopBwdSm90ILi2ELi2ELi2EN4cute5tupleIJNS5_1CILi1EEES8_S8_EEENS6_IJNS7_ILi80EEENS7_ILi128EEESB_EEENS_10bfloat16_tEfNS_4arch4Sm90ELb0ELb0ELb0ELb1ELb0ELb1ELb0ELb1ELi2ELi1ELi2ELi1ELb0EEENS1_21CollectiveEpilogueBwdISC_SD_SF_Li256ELb1ELb0ELi1EEENS1_19SingleTileSchedulerILb1ELb0ELb0ELi128EEEEEEEEEvNT_6ParamsE,"",@"SHT_CUDA_INFO"
	.sectionflags	@""
	.align	4


	//----- nvinfo : EIATTR_CUDA_API_VERSION
	.align		4
        /*0000*/ 	.byte	0x04, 0x37
        /*0002*/ 	.short	(.L_264 - .L_263)
.L_263:
        /*0004*/ 	.word	0x00000082


	//----- nvinfo : EIATTR_KPARAM_INFO
	.align		4
.L_264:
        /*0008*/ 	.byte	0x04, 0x17
        /*000a*/ 	.short	(.L_266 - .L_265)
.L_265:
        /*000c*/ 	.word	0x00000000
        /*0010*/ 	.short	0x0000
        /*0012*/ 	.short	0x0000
        /*0014*/ 	.byte	0x00, 0xf0, 0x01, 0x1a


	//----- nvinfo : EIATTR_SPARSE_MMA_MASK
	.align		4
.L_266:
        /*0018*/ 	.byte	0x03, 0x50
        /*001a*/ 	.short	0x0000


	//----- nvinfo : EIATTR_MAXREG_COUNT
	.align		4
        /*001c*/ 	.byte	0x03, 0x1b
        /*001e*/ 	.short	0x00a8


	//----- nvinfo : EIATTR_MERCURY_ISA_VERSION
	.align		4
        /*0020*/ 	.byte	0x03, 0x5f
        /*0022*/ 	.short	0x0101


	//----- nvinfo : EIATTR_VRC_CTA_INIT_COUNT
	.align		4
        /*0024*/ 	.byte	0x02, 0x4a
	.zero		1
	.zero		1


	//----- nvinfo : EIATTR_EXIT_INSTR_OFFSETS
	.align		4
        /*0028*/ 	.byte	0x04, 0x1c
        /*002a*/ 	.short	(.L_268 - .L_267)


	//   ....[0]....
.L_267:
        /*002c*/ 	.word	0x00000010


	//----- nvinfo : EIATTR_MAX_THREADS
	.align		4
.L_268:
        /*0030*/ 	.byte	0x04, 0x05
        /*0032*/ 	.short	(.L_270 - .L_269)
.L_269:
        /*0034*/ 	.word	0x00000180
        /*0038*/ 	.word	0x00000001
        /*003c*/ 	.word	0x00000001


	//----- nvinfo : EIATTR_CBANK_PARAM_SIZE
	.align		4
.L_270:
        /*0040*/ 	.byte	0x03, 0x19
        /*0042*/ 	.short	0x0680


	//----- nvinfo : EIATTR_PARAM_CBANK
	.align		4
        /*0044*/ 	.byte	0x04, 0x0a
        /*0046*/ 	.short	(.L_272 - .L_271)
	.align		4
.L_271:
        /*0048*/ 	.word	index@(.nv.constant0._ZN7cutlass13device_kernelIN5flash11enable_sm90INS1_16FlashAttnBwdSm90INS1_25CollectiveMainloopBwdSm90ILi2ELi2ELi2EN4cute5tupleIJNS5_1CILi1EEES8_S8_EEENS6_IJNS7_ILi80EEENS7_ILi128EEESB_EEENS_10bfloat16_tEfNS_4arch4Sm90ELb0ELb0ELb0ELb1ELb0ELb1ELb0ELb1ELi2ELi1ELi2ELi1ELb0EEENS1_21CollectiveEpilogueBwdISC_SD_SF_Li256ELb1ELb0ELi1EEENS1_19SingleTileSchedulerILb1ELb0ELb0ELi128EEEEEEEEEvNT_6ParamsE)
        /*004c*/ 	.short	0x0380
        /*004e*/ 	.short	0x0680


	//----- nvinfo : EIATTR_SW_WAR
	.align		4
.L_272:
        /*0050*/ 	.byte	0x04, 0x36
        /*0052*/ 	.short	(.L_274 - .L_273)
.L_273:
        /*0054*/ 	.word	0x00000008
.L_274:


//--------------------- .nv.info._ZN7cutlass13device_kernelIN5flash11enable_sm90INS1_16FlashAttnBwdSm90INS1_25CollectiveMainloopBwdSm90ILi2ELi2ELi2EN4cute5tupleIJNS5_1CILi1EEES8_S8_EEENS6_IJNS7_ILi80EEENS7_ILi128EEESB_EEENS_10bfloat16_tEfNS_4arch4Sm90ELb0ELb0ELb0ELb1ELb1ELb1ELb0ELb1ELi2ELi1ELi2ELi1ELb0EEENS1_21CollectiveEpilogueBwdISC_SD_SF_Li256ELb1ELb0ELi1EEENS1_19SingleTileSchedulerILb1ELb0ELb0ELi128EEEEEEEEEvNT_6ParamsE --------------------------
	.section	.nv.info._ZN7cutlass13device_kernelIN5flash11enable_sm90INS1_16FlashAttnBwdSm90INS1_25CollectiveMainloopBwdSm90ILi2ELi2ELi2EN4cute5tupleIJNS5_1CILi1EEES8_S8_EEENS6_IJNS7_ILi80EEENS7_ILi128EEESB_EEENS_10bfloat16_tEfNS_4arch4Sm90ELb0ELb0ELb0ELb1ELb1ELb1ELb0ELb1ELi2ELi1ELi2ELi1ELb0EEENS1_21CollectiveEpilogueBwdISC_SD_SF_Li256ELb1ELb0ELi1EEENS1_19SingleTileSchedulerILb1ELb0ELb0ELi128EEEEEEEEEvNT_6ParamsE,"",@"SHT_CUDA_INFO"
	.sectionflags	@""
	.align	4


	//----- nvinfo : EIATTR_CUDA_API_VERSION
	.align		4
        /*0000*/ 	.byte	0x04, 0x37
        /*0002*/ 	.short	(.L_276 - .L_275)
.L_275:
        /*0004*/ 	.word	0x00000082


	//----- nvinfo : EIATTR_KPARAM_INFO
	.align		4
.L_276:
        /*0008*/ 	.byte	0x04, 0x17
        /*000a*/ 	.short	(.L_278 - .L_277)
.L_277:
        /*000c*/ 	.word	0x00000000
        /*0010*/ 	.short	0x0000
        /*0012*/ 	.short	0x0000
        /*0014*/ 	.byte	0x00, 0xf0, 0x01, 0x1a


	//----- nvinfo : EIATTR_SPARSE_MMA_MASK
	.align		4
.L_278:
        /*0018*/ 	.byte	0x03, 0x50
        /*001a*/ 	.short	0x0000


	//----- nvinfo : EIATTR_MAXREG_COUNT
	.align		4
        /*001c*/ 	.byte	0x03, 0x1b
        /*001e*/ 	.short	0x00a8


	//----- nvinfo : EIATTR_MERCURY_ISA_VERSION
	.align		4
        /*0020*/ 	.byte	0x03, 0x5f
        /*0022*/ 	.short	0x0101


	//----- nvinfo : EIATTR_VRC_CTA_INIT_COUNT
	.align		4
        /*0024*/ 	.byte	0x02, 0x4a
	.zero		1
	.zero		1


	//----- nvinfo : EIATTR_EXIT_INSTR_OFFSETS
	.align		4
        /*0028*/ 	.byte	0x04, 0x1c
        /*002a*/ 	.short	(.L_280 - .L_279)


	//   ....[0]....
.L_279:
        /*002c*/ 	.word	0x00000010


	//----- nvinfo : EIATTR_MAX_THREADS
	.align		4
.L_280:
        /*0030*/ 	.byte	0x04, 0x05
        /*0032*/ 	.short	(.L_282 - .L_281)
.L_281:
        /*0034*/ 	.word	0x00000180
        /*0038*/ 	.word	0x00000001
        /*003c*/ 	.word	0x00000001


	//----- nvinfo : EIATTR_CBANK_PARAM_SIZE
	.align		4
.L_282:
        /*0040*/ 	.byte	0x03, 0x19
        /*0042*/ 	.short	0x0680


	//----- nvinfo : EIATTR_PARAM_CBANK
	.align		4
        /*0044*/ 	.byte	0x04, 0x0a
        /*0046*/ 	.short	(.L_284 - .L_283)
	.align		4
.L_283:
        /*0048*/ 	.word	index@(.nv.constant0._ZN7cutlass13device_kernelIN5flash11enable_sm90INS1_16FlashAttnBwdSm90INS1_25CollectiveMainloopBwdSm90ILi2ELi2ELi2EN4cute5tupleIJNS5_1CILi1EEES8_S8_EEENS6_IJNS7_ILi80EEENS7_ILi128EEESB_EEENS_10bfloat16_tEfNS_4arch4Sm90ELb0ELb0ELb0ELb1ELb1ELb1ELb0ELb1ELi2ELi1ELi2ELi1ELb0EEENS1_21CollectiveEpilogueBwdISC_SD_SF_Li256ELb1ELb0ELi1EEENS1_19SingleTileSchedulerILb1ELb0ELb0ELi128EEEEEEEEEvNT_6ParamsE)
        /*004c*/ 	.short	0x0380
        /*004e*/ 	.short	0x0680


	//----- nvinfo : EIATTR_SW_WAR
	.align		4
.L_284:
        /*0050*/ 	.byte	0x04, 0x36
        /*0052*/ 	.short	(.L_286 - .L_285)
.L_285:
        /*0054*/ 	.word	0x00000008
.L_286:


//--------------------- .nv.info._ZN7cutlass13device_kernelIN5flash11enable_sm90INS1_16FlashAttnBwdSm90INS1_25CollectiveMainloopBwdSm90ILi2ELi2ELi2EN4cute5tupleIJNS5_1CILi1EEES8_S8_EEENS6_IJNS7_ILi80EEENS7_ILi128EEESB_EEENS_10bfloat16_tEfNS_4arch4Sm90ELb0ELb0ELb0ELb1ELb0ELb1ELb0ELb1ELi2ELi1ELi2ELi1ELb0EEENS1_24CollectiveEpilogueBwdGQAISC_fSF_Li256ELb1ELb0EEENS1_19SingleTileSchedulerILb1ELb0ELb0ELi128EEEEEEEEEvNT_6ParamsE --------------------------
	.section	.nv.info._ZN7cutlass13device_kernelIN5flash11enable_sm90INS1_16FlashAttnBwdSm90INS1_25CollectiveMainloopBwdSm90ILi2ELi2ELi2EN4cute5tupleIJNS5_1CILi1EEES8_S8_EEENS6_IJNS7_ILi80EEENS7_ILi128EEESB_EEENS_10bfloat16_tEfNS_4arch4Sm90ELb0ELb0ELb0ELb1ELb0ELb1ELb0ELb1ELi2ELi1ELi2ELi1ELb0EEENS1_24CollectiveEpilogueBwdGQAISC_fSF_Li256ELb1ELb0EEENS1_19SingleTileSchedulerILb1ELb0ELb0ELi128EEEEEEEEEvNT_6ParamsE,"",@"SHT_CUDA_INFO"
	.sectionflags	@""
	.align	4


	//----- nvinfo : EIATTR_CUDA_API_VERSION
	.align		4
        /*0000*/ 	.byte	0x04, 0x37
        /*0002*/ 	.short	(.L_288 - .L_287)
.L_287:
        /*0004*/ 	.word	0x00000082


	//----- nvinfo : EIATTR_KPARAM_INFO
	.align		4
.L_288:
        /*0008*/ 	.byte	0x04, 0x17
        /*000a*/ 	.short	(.L_290 - .L_289)
.L_289:
        /*000c*/ 	.word	0x00000000
        /*0010*/ 	.short	0x0000
        /*0012*/ 	.short	0x0000
        /*0014*/ 	.byte	0x00, 0xf0, 0x01, 0x1a


	//----- nvinfo : EIATTR_SPARSE_MMA_MASK
	.align		4
.L_290:
        /*0018*/ 	.byte	0x03, 0x50
        /*001a*/ 	.short	0x0000


	//----- nvinfo : EIATTR_MAXREG_COUNT
	.align		4
        /*001c*/ 	.byte	0x03, 0x1b
        /*001e*/ 	.short	0x00a8


	//----- nvinfo : EIATTR_MERCURY_ISA_VERSION
	.align		4
        /*0020*/ 	.byte	0x03, 0x5f
        /*0022*/ 	.short	0x0101


	//----- nvinfo : EIATTR_VRC_CTA_INIT_COUNT
	.align		4
        /*0024*/ 	.byte	0x02, 0x4a
	.zero		1
	.zero		1


	//----- nvinfo : EIATTR_EXIT_INSTR_OFFSETS
	.align		4
        /*0028*/ 	.byte	0x04, 0x1c
        /*002a*/ 	.short	(.L_292 - .L_291)


	//   ....[0]....
.L_291:
        /*002c*/ 	.word	0x00000010


	//----- nvinfo : EIATTR_MAX_THREADS
	.align		4
.L_292:
        /*0030*/ 	.byte	0x04, 0x05
        /*0032*/ 	.short	(.L_294 - .L_293)
.L_293:
        /*0034*/ 	.word	0x00000180
        /*0038*/ 	.word	0x00000001
        /*003c*/ 	.word	0x00000001


	//----- nvinfo : EIATTR_CBANK_PARAM_SIZE
	.align		4
.L_294:
        /*0040*/ 	.byte	0x03, 0x19
        /*0042*/ 	.short	0x0680


	//----- nvinfo : EIATTR_PARAM_CBANK
	.align		4
        /*0044*/ 	.byte	0x04, 0x0a
        /*0046*/ 	.short	(.L_296 - .L_295)
	.align		4
.L_295:
        /*0048*/ 	.word	index@(.nv.constant0._ZN7cutlass13device_kernelIN5flash11enable_sm90INS1_16FlashAttnBwdSm90INS1_25CollectiveMainloopBwdSm90ILi2ELi2ELi2EN4cute5tupleIJNS5_1CILi1EEES8_S8_EEENS6_IJNS7_ILi80EEENS7_ILi128EEESB_EEENS_10bfloat16_tEfNS_4arch4Sm90ELb0ELb0ELb0ELb1ELb0ELb1ELb0ELb1ELi2ELi1ELi2ELi1ELb0EEENS1_24CollectiveEpilogueBwdGQAISC_fSF_Li256ELb1ELb0EEENS1_19SingleTileSchedulerILb1ELb0ELb0ELi128EEEEEEEEEvNT_6ParamsE)
        /*004c*/ 	.short	0x0380
        /*004e*/ 	.short	0x0680


	//----- nvinfo : EIATTR_SW_WAR
	.align		4
.L_296:
        /*0050*/ 	.byte	0x04, 0x36
        /*0052*/ 	.short	(.L_298 - .L_297)
.L_297:
        /*0054*/ 	.word	0x00000008
.L_298:


//--------------------- .nv.info._ZN7cutlass13device_kernelIN5flash32FlashAttnBwdPostprocessConvertdQIN4cute5tupleIJNS3_1CILi80EEENS5_ILi128EEEEEENS_10bfloat16_tEfNS_4arch4Sm90ELi256ENS3_8TiledMMAINS3_8MMA_AtomIJNS3_4SM904GMMA27MMA_64x16x16_F32BF16BF16_SSILNSF_5MajorE1ELSH_0ELNSF_7ScaleInE1ELSI_1EEEEEENS3_6LayoutINS4_IJNS5_ILi2EEENS5_ILi1EEESN_EEENS4_IJSN_NS5_ILi0EEESP_EEEEENS4_IJNS3_10UnderscoreESS_SS_EEEEELb1EEEEEvNT_6ParamsE --------------------------
	.section	.nv.info._ZN7cutlass13device_kernelIN5flash32FlashAttnBwdPostprocessConvertdQIN4cute5tupleIJNS3_1CILi80EEENS5_ILi128EEEEEENS_10bfloat16_tEfNS_4arch4Sm90ELi256ENS3_8TiledMMAINS3_8MMA_AtomIJNS3_4SM904GMMA27MMA_64x16x16_F32BF16BF16_SSILNSF_5MajorE1ELSH_0ELNSF_7ScaleInE1ELSI_1EEEEEENS3_6LayoutINS4_IJNS5_ILi2EEENS5_ILi1EEESN_EEENS4_IJSN_NS5_ILi0EEESP_EEEEENS4_IJNS3_10UnderscoreESS_SS_EEEEELb1EEEEEvNT_6ParamsE,"",@"SHT_CUDA_INFO"
	.sectionflags	@""
	.align	4


	//----- nvinfo : EIATTR_CUDA_API_VERSION
	.align		4
        /*0000*/ 	.byte	0x04, 0x37
        /*0002*/ 	.short	(.L_300 - .L_299)
.L_299:
        /*0004*/ 	.word	0x00000082


	//----- nvinfo : EIATTR_KPARAM_INFO
	.align		4
.L_300:
        /*0008*/ 	.byte	0x04, 0x17
        /*000a*/ 	.short	(.L_302 - .L_301)
.L_301:
        /*000c*/ 	.word	0x00000000
        /*0010*/ 	.short	0x0000
        /*0012*/ 	.short	0x0000
        /*0014*/ 	.byte	0x00, 0xf0, 0xc1, 0x01


	//----- nvinfo : EIATTR_SPARSE_MMA_MASK
	.align		4
.L_302:
        /*0018*/ 	.byte	0x03, 0x50
        /*001a*/ 	.short	0x0000


	//----- nvinfo : EIATTR_MAXREG_COUNT
	.align		4
        /*001c*/ 	.byte	0x03, 0x1b
        /*001e*/ 	.short	0x0080


	//----- nvinfo : EIATTR_NUM_BARRIERS
	.align		4
        /*0020*/ 	.byte	0x02, 0x4c
        /*0022*/ 	.byte	0x01
	.zero		1


	//----- nvinfo : EIATTR_MERCURY_ISA_VERSION
	.align		4
        /*0024*/ 	.byte	0x03, 0x5f
        /*0026*/ 	.short	0x0101


	//----- nvinfo : EIATTR_VRC_CTA_INIT_COUNT
	.align		4
        /*0028*/ 	.byte	0x02, 0x4a
	.zero		1
	.zero		1


	//----- nvinfo : EIATTR_MBARRIER_INSTR_OFFSETS
	.align		4
        /*002c*/ 	.byte	0x04, 0x39
        /*002e*/ 	.short	(.L_304 - .L_303)


	//   ....[0]....
.L_303:
        /*0030*/ 	.word	0x00000480
        /*0034*/ 	.word	0x000000ff
        /*0038*/ 	.word	0x0000f000
        /*003c*/ 	.short	0x0100
        /*003e*/ 	.byte	0x06
	.zero		1


	//   ....[1]....
        /*0040*/ 	.word	0x00000560
        /*0044*/ 	.word	0x00000002
        /*0048*/ 	.word	0x0000f000
        /*004c*/ 	.short	0x010a
        /*004e*/ 	.byte	0xff
	.zero		1


	//----- nvinfo : EIATTR_NUM_MBARRIERS
	.align		4
.L_304:
        /*0050*/ 	.byte	0x03, 0x38
        /*0052*/ 	.short	0x0001


	//----- nvinfo : EIATTR_EXIT_INSTR_OFFSETS
	.align		4
        /*0054*/ 	.byte	0x04, 0x1c
        /*0056*/ 	.short	(.L_306 - .L_305)


	//   ....[0]....
.L_305:
        /*0058*/ 	.word	0x00000270


	//   ....[1]....
        /*005c*/ 	.word	0x000011e0


	//   ....[2]....
        /*0060*/ 	.word	0x000012b0


	//----- nvinfo : EIATTR_MAX_THREADS
	.align		4
.L_306:
        /*0064*/ 	.byte	0x04, 0x05
        /*0066*/ 	.short	(.L_308 - .L_307)
.L_307:
        /*0068*/ 	.word	0x00000100
        /*006c*/ 	.word	0x00000001
        /*0070*/ 	.word	0x00000001


	//----- nvinfo : EIATTR_CRS_STACK_SIZE
	.align		4
.L_308:
        /*0074*/ 	.byte	0x04, 0x1e
        /*0076*/ 	.short	(.L_310 - .L_309)
.L_309:
        /*0078*/ 	.word	0x00000000


	//----- nvinfo : EIATTR_CBANK_PARAM_SIZE
	.align		4
.L_310:
        /*007c*/ 	.byte	0x03, 0x19
        /*007e*/ 	.short	0x0070


	//----- nvinfo : EIATTR_PARAM_CBANK
	.align		4
        /*0080*/ 	.byte	0x04, 0x0a
        /*0082*/ 	.short	(.L_312 - .L_311)
	.align		4
.L_311:
        /*0084*/ 	.word	index@(.nv.constant0._ZN7cutlass13device_kernelIN5flash32FlashAttnBwdPostprocessConvertdQIN4cute5tupleIJNS3_1CILi80EEENS5_ILi128EEEEEENS_10bfloat16_tEfNS_4arch4Sm90ELi256ENS3_8TiledMMAINS3_8MMA_AtomIJNS3_4SM904GMMA27MMA_64x16x16_F32BF16BF16_SSILNSF_5MajorE1ELSH_0ELNSF_7ScaleInE1ELSI_1EEEEEENS3_6LayoutINS4_IJNS5_ILi2EEENS5_ILi1EEESN_EEENS4_IJSN_NS5_ILi0EEESP_EEEEENS4_IJNS3_10UnderscoreESS_SS_EEEEELb1EEEEEvNT_6ParamsE)
        /*0088*/ 	.short	0x0380
        /*008a*/ 	.short	0x0070


	//----- nvinfo : EIATTR_SW_WAR
	.align		4
.L_312:
        /*008c*/ 	.byte	0x04, 0x36
        /*008e*/ 	.short	(.L_314 - .L_313)
.L_313:
        /*0090*/ 	.word	0x00000008
.L_314:


//--------------------- .nv.info._ZN7cutlass13device_kernelIN5flash11enable_sm90INS1_16FlashAttnBwdSm90INS1_25CollectiveMainloopBwdSm90ILi2ELi2ELi2EN4cute5tupleIJNS5_1CILi1EEES8_S8_EEENS6_IJNS7_ILi80EEENS7_ILi128EEESB_EEENS_10bfloat16_tEfNS_4arch4Sm90ELb0ELb0ELb0ELb1ELb1ELb1ELb0ELb1ELi2ELi1ELi2ELi1ELb0EEENS1_24CollectiveEpilogueBwdGQAISC_fSF_Li256ELb1ELb1EEENS1_19SingleTileSchedulerILb1ELb0ELb0ELi128EEEEEEEEEvNT_6ParamsE --------------------------
	.section	.nv.info._ZN7cutlass13device_kernelIN5flash11enable_sm90INS1_16FlashAttnBwdSm90INS1_25CollectiveMainloopBwdSm90ILi2ELi2ELi2EN4cute5tupleIJNS5_1CILi1EEES8_S8_EEENS6_IJNS7_ILi80EEENS7_ILi128EEESB_EEENS_10bfloat16_tEfNS_4arch4Sm90ELb0ELb0ELb0ELb1ELb1ELb1ELb0ELb1ELi2ELi1ELi2ELi1ELb0EEENS1_24CollectiveEpilogueBwdGQAISC_fSF_Li256ELb1ELb1EEENS1_19SingleTileSchedulerILb1ELb0ELb0ELi128EEEEEEEEEvNT_6ParamsE,"",@"SHT_CUDA_INFO"
	.sectionflags	@""
	.align	4


	//----- nvinfo : EIATTR_CUDA_API_VERSION
	.align		4
        /*0000*/ 	.byte	0x04, 0x37
        /*0002*/ 	.short	(.L_316 - .L_315)
.L_315:
        /*0004*/ 	.word	0x00000082


	//----- nvinfo : EIATTR_KPARAM_INFO
	.align		4
.L_316:
        /*0008*/ 	.byte	0x04, 0x17
        /*000a*/ 	.short	(.L_318 - .L_317)
.L_317:
        /*000c*/ 	.word	0x00000000
        /*0010*/ 	.short	0x0000
        /*0012*/ 	.short	0x0000
        /*0014*/ 	.byte	0x00, 0xf0, 0x01, 0x1a


	//----- nvinfo : EIATTR_SPARSE_MMA_MASK
	.align		4
.L_318:
        /*0018*/ 	.byte	0x03, 0x50
        /*001a*/ 	.short	0x0000


	//----- nvinfo : EIATTR_MAXREG_COUNT
	.align		4
        /*001c*/ 	.byte	0x03, 0x1b
        /*001e*/ 	.short	0x00a8


	//----- nvinfo : EIATTR_MERCURY_ISA_VERSION
	.align		4
        /*0020*/ 	.byte	0x03, 0x5f
        /*0022*/ 	.short	0x0101


	//----- nvinfo : EIATTR_VRC_CTA_INIT_COUNT
	.align		4
        /*0024*/ 	.byte	0x02, 0x4a
	.zero		1
	.zero		1


	//----- nvinfo : EIATTR_EXIT_INSTR_OFFSETS
	.align		4
        /*0028*/ 	.byte	0x04, 0x1c
        /*002a*/ 	.short	(.L_320 - .L_319)


	//   ....[0]....
.L_319:
        /*002c*/ 	.word	0x00000010


	//----- nvinfo : EIATTR_MAX_THREADS
	.align		4
.L_320:
        /*0030*/ 	.byte	0x04, 0x05
        /*0032*/ 	.short	(.L_322 - .L_321)
.L_321:
        /*0034*/ 	.word	0x00000180
        /*0038*/ 	.word	0x00000001
        /*003c*/ 	.word	0x00000001


	//----- nvinfo : EIATTR_CBANK_PARAM_SIZE
	.align		4
.L_322:
        /*0040*/ 	.byte	0x03, 0x19
        /*0042*/ 	.short	0x0680


	//----- nvinfo : EIATTR_PARAM_CBANK
	.align		4
        /*0044*/ 	.byte	0x04, 0x0a
        /*0046*/ 	.short	(.L_324 - .L_323)
	.align		4
.L_323:
        /*0048*/ 	.word	index@(.nv.constant0._ZN7cutlass13device_kernelIN5flash11enable_sm90INS1_16FlashAttnBwdSm90INS1_25CollectiveMainloopBwdSm90ILi2ELi2ELi2EN4cute5tupleIJNS5_1CILi1EEES8_S8_EEENS6_IJNS7_ILi80EEENS7_ILi128EEESB_EEENS_10bfloat16_tEfNS_4arch4Sm90ELb0ELb0ELb0ELb1ELb1ELb1ELb0ELb1ELi2ELi1ELi2ELi1ELb0EEENS1_24CollectiveEpilogueBwdGQAISC_fSF_Li256ELb1ELb1EEENS1_19SingleTileSchedulerILb1ELb0ELb0ELi128EEEEEEEEEvNT_6ParamsE)
        /*004c*/ 	.short	0x0380
        /*004e*/ 	.short	0x0680


	//----- nvinfo : EIATTR_SW_WAR
	.align		4
.L_324:
        /*0050*/ 	.byte	0x04, 0x36
        /*0052*/ 	.short	(.L_326 - .L_325)
.L_325:
        /*0054*/ 	.word	0x00000008
.L_326:


//--------------------- .nv.info._ZN7cutlass13device_kernelIN5flash22FlashAttnBwdPreprocessIN4cute5tupleIJNS3_1CILi80EEENS5_ILi128EEEEEENS_10bfloat16_tEfNS_4arch4Sm90ELb1ELb1EEEEEvNT_6ParamsE --------------------------
	.section	.nv.info._ZN7cutlass13device_kernelIN5flash22FlashAttnBwdPreprocessIN4cute5tupleIJNS3_1CILi80EEENS5_ILi128EEEEEENS_10bfloat16_tEfNS_4arch4Sm90ELb1ELb1EEEEEvNT_6ParamsE,"",@"SHT_CUDA_INFO"
	.sectionflags	@""
	.align	4


	//----- nvinfo : EIATTR_CUDA_API_VERSION
	.align		4
        /*0000*/ 	.byte	0x04, 0x37
        /*0002*/ 	.short	(.L_328 - .L_327)
.L_327:
        /*0004*/ 	.word	0x00000082


	//----- nvinfo : EIATTR_KPARAM_INFO
	.align		4
.L_328:
        /*0008*/ 	.byte	0x04, 0x17
        /*000a*/ 	.short	(.L_330 - .L_329)
.L_329:
        /*000c*/ 	.word	0x00000000
        /*0010*/ 	.short	0x0000
        /*0012*/ 	.short	0x0000
        /*0014*/ 	.byte	0x00, 0xf0, 0xc1, 0x03


	//----- nvinfo : EIATTR_SPARSE_MMA_MASK
	.align		4
.L_330:
        /*0018*/ 	.byte	0x03, 0x50
        /*001a*/ 	.short	0x0000


	//----- nvinfo : EIATTR_MAXREG_COUNT
	.align		4
        /*001c*/ 	.byte	0x03, 0x1b
        /*001e*/ 	.short	0x0080


	//----- nvinfo : EIATTR_MERCURY_ISA_VERSION
	.align		4
        /*0020*/ 	.byte	0x03, 0x5f
        /*0022*/ 	.short	0x0101


	//----- nvinfo : EIATTR_COOP_GROUP_MASK_REGIDS
	.align		4
        /*0024*/ 	.byte	0x04, 0x29
        /*0026*/ 	.short	(.L_332 - .L_331)


	//   ....[0]....
.L_331:
        /*0028*/ 	.word	0xffffffff


	//   ....[1]....
        /*002c*/ 	.word	0xffffffff


	//   ....[2]....
        /*0030*/ 	.word	0xffffffff


	//   ....[3]....
        /*0034*/ 	.word	0xffffffff


	//   ....[4]....
        /*0038*/ 	.word	0xffffffff


	//   ....[5]....
        /*003c*/ 	.word	0xffffffff


	//   ....[6]....
        /*0040*/ 	.word	0xffffffff


	//   ....[7]....
        /*0044*/ 	.word	0xffffffff


	//   ....[8]....
        /*0048*/ 	.word	0xffffffff


	//   ....[9]....
        /*004c*/ 	.word	0xffffffff


	//   ....[10]....
        /*0050*/ 	.word	0xffffffff


	//   ....[11]....
        /*0054*/ 	.word	0xffffffff


	//   ....[12]....
        /*0058*/ 	.word	0xffffffff


	//   ....[13]....
        /*005c*/ 	.word	0xffffffff


	//   ....[14]....
        /*0060*/ 	.word	0xffffffff


	//   ....[15]....
        /*0064*/ 	.word	0xffffffff


	//   ....[16]....
        /*0068*/ 	.word	0xffffffff


	//   ....[17]....
        /*006c*/ 	.word	0xffffffff


	//   ....[18]....
        /*0070*/ 	.word	0xffffffff


	//   ....[19]....
        /*0074*/ 	.word	0xffffffff


	//----- nvinfo : EIATTR_COOP_GROUP_INSTR_OFFSETS
	.align		4
.L_332:
        /*0078*/ 	.byte	0x04, 0x28
        /*007a*/ 	.short	(.L_334 - .L_333)


	//   ....[0]....
.L_333:
        /*007c*/ 	.word	0x00001530


	//   ....[1]....
        /*0080*/ 	.word	0x00001560


	//   ....[2]....
        /*0084*/ 	.word	0x00001570


	//   ....[3]....
        /*0088*/ 	.word	0x00001580


	//   ....[4]....
        /*008c*/ 	.word	0x00001590


	//   ....[5]....
        /*0090*/ 	.word	0x000015c0


	//   ....[6]....
        /*0094*/ 	.word	0x000015e0


	//   ....[7]....
        /*0098*/ 	.word	0x00001610


	//   ....[8]....
        /*009c*/ 	.word	0x00001620


	//   ....[9]....
        /*00a0*/ 	.word	0x00001630


	//   ....[10]....
        /*00a4*/ 	.word	0x00001660


	//   ....[11]....
        /*00a8*/ 	.word	0x00001670


	//   ....[12]....
        /*00ac*/ 	.word	0x000016b0


	//   ....[13]....
        /*00b0*/ 	.word	0x000016c0


	//   ....[14]....
        /*00b4*/ 	.word	0x000016d0


	//   ....[15]....
        /*00b8*/ 	.word	0x00001760


	//   ....[16]....
        /*00bc*/ 	.word	0x000017a0


	//   ....[17]....
        /*00c0*/ 	.word	0x000017d0


	//   ....[18]....
        /*00c4*/ 	.word	0x000017e0


	//   ....[19]....
        /*00c8*/ 	.word	0x000017f0


	//----- nvinfo : EIATTR_VRC_CTA_INIT_COUNT
	.align		4
.L_334:
        /*00cc*/ 	.byte	0x02, 0x4a
	.zero		1
	.zero		1


	//----- nvinfo : EIATTR_EXIT_INSTR_OFFSETS
	.align		4
        /*00d0*/ 	.byte	0x04, 0x1c
        /*00d2*/ 	.short	(.L_336 - .L_335)


	//   ....[0]....
.L_335:
        /*00d4*/ 	.word	0x00000280


	//   ....[1]....
        /*00d8*/ 	.word	0x00001d80


	//   ....[2]....
        /*00dc*/ 	.word	0x00001e00


	//----- nvinfo : EIATTR_MAX_THREADS
	.align		4
.L_336:
        /*00e0*/ 	.byte	0x04, 0x05
        /*00e2*/ 	.short	(.L_338 - .L_337)
.L_337:
        /*00e4*/ 	.word	0x00000100
        /*00e8*/ 	.word	0x00000001
        /*00ec*/ 	.word	0x00000001


	//----- nvinfo : EIATTR_CRS_STACK_SIZE
	.align		4
.L_338:
        /*00f0*/ 	.byte	0x04, 0x1e
        /*00f2*/ 	.short	(.L_340 - .L_339)
.L_339:
        /*00f4*/ 	.word	0x00000000


	//----- nvinfo : EIATTR_CBANK_PARAM_SIZE
	.align		4
.L_340:
        /*00f8*/ 	.byte	0x03, 0x19
        /*00fa*/ 	.short	0x00f0


	//----- nvinfo : EIATTR_PARAM_CBANK
	.align		4
        /*00fc*/ 	.byte	0x04, 0x0a
        /*00fe*/ 	.short	(.L_342 - .L_341)
	.align		4
.L_341:
        /*0100*/ 	.word	index@(.nv.constant0._ZN7cutlass13device_kernelIN5flash22FlashAttnBwdPreprocessIN4cute5tupleIJNS3_1CILi80EEENS5_ILi128EEEEEENS_10bfloat16_tEfNS_4arch4Sm90ELb1ELb1EEEEEvNT_6ParamsE)
        /*0104*/ 	.short	0x0380
        /*0106*/ 	.short	0x00f0


	//----- nvinfo : EIATTR_SW_WAR
	.align		4
.L_342:
        /*0108*/ 	.byte	0x04, 0x36
        /*010a*/ 	.short	(.L_344 - .L_343)
.L_343:
        /*010c*/ 	.word	0x00000008
.L_344:


//--------------------- .nv.info._ZN7cutlass13device_kernelIN5flash11enable_sm90INS1_16FlashAttnBwdSm90INS1_25CollectiveMainloopBwdSm90ILi2ELi2ELi2EN4cute5tupleIJNS5_1CILi1EEES8_S8_EEENS6_IJNS7_ILi64EEENS7_ILi128EEESB_EEENS_10bfloat16_tEfNS_4arch4Sm90ELb0ELb1ELb0ELb0ELb0ELb1ELb0ELb0ELi2ELi1ELi2ELi1ELb0EEENS1_21CollectiveEpilogueBwdISC_SD_SF_Li256ELb0ELb0ELi1EEENS1_19SingleTileSchedulerILb0ELb0ELb0ELi128EEEEEEEEEvNT_6ParamsE --------------------------
	.section	.nv.info._ZN7cutlass13device_kernelIN5flash11enable_sm90INS1_16FlashAttnBwdSm90INS1_25CollectiveMainloopBwdSm90ILi2ELi2ELi2EN4cute5tupleIJNS5_1CILi1EEES8_S8_EEENS6_IJNS7_ILi64EEENS7_ILi128EEESB_EEENS_10bfloat16_tEfNS_4arch4Sm90ELb0ELb1ELb0ELb0ELb0ELb1ELb0ELb0ELi2ELi1ELi2ELi1ELb0EEENS1_21CollectiveEpilogueBwdISC_SD_SF_Li256ELb0ELb0ELi1EEENS1_19SingleTileSchedulerILb0ELb0ELb0ELi128EEEEEEEEEvNT_6ParamsE,"",@"SHT_CUDA_INFO"
	.sectionflags	@""
	.align	4


	//----- nvinfo : EIATTR_CUDA_API_VERSION
	.align		4
        /*0000*/ 	.byte	0x04, 0x37
        /*0002*/ 	.short	(.L_346 - .L_345)
.L_345:
        /*0004*/ 	.word	0x00000082


	//----- nvinfo : EIATTR_KPARAM_INFO
	.align		4
.L_346:
        /*0008*/ 	.byte	0x04, 0x17
        /*000a*/ 	.short	(.L_348 - .L_347)
.L_347:
        /*000c*/ 	.word	0x00000000
        /*0010*/ 	.short	0x0000
        /*0012*/ 	.short	0x0000
        /*0014*/ 	.byte	0x00, 0xf0, 0x01, 0x24


	//----- nvinfo : EIATTR_SPARSE_MMA_MASK
	.align		4
.L_348:
        /*0018*/ 	.byte	0x03, 0x50
        /*001a*/ 	.short	0x0000


	//----- nvinfo : EIATTR_MAXREG_COUNT
	.align		4
        /*001c*/ 	.byte	0x03, 0x1b
        /*001e*/ 	.short	0x00a8


	//----- nvinfo : EIATTR_MERCURY_ISA_VERSION
	.align		4
        /*0020*/ 	.byte	0x03, 0x5f
        /*0022*/ 	.short	0x0101


	//----- nvinfo : EIATTR_VRC_CTA_INIT_COUNT
	.align		4
        /*0024*/ 	.byte	0x02, 0x4a
	.zero		1
	.zero		1


	//----- nvinfo : EIATTR_EXIT_INSTR_OFFSETS
	.align		4
        /*0028*/ 	.byte	0x04, 0x1c
        /*002a*/ 	.short	(.L_350 - .L_349)


	//   ....[0]....
.L_349:
        /*002c*/ 	.word	0x00000010


	//----- nvinfo : EIATTR_MAX_THREADS
	.align		4
.L_350:
        /*0030*/ 	.byte	0x04, 0x05
        /*0032*/ 	.short	(.L_352 - .L_351)
.L_351:
        /*0034*/ 	.word	0x00000180
        /*0038*/ 	.word	0x00000001
        /*003c*/ 	.word	0x00000001


	//----- nvinfo : EIATTR_CBANK_PARAM_SIZE
	.align		4
.L_352:
        /*0040*/ 	.byte	0x03, 0x19
        /*0042*/ 	.short	0x0900


	//----- nvinfo : EIATTR_PARAM_CBANK
	.align		4
        /*0044*/ 	.byte	0x04, 0x0a
        /*0046*/ 	.short	(.L_354 - .L_353)
	.align		4
.L_353:
        /*0048*/ 	.word	index@(.nv.constant0._ZN7cutlass13device_kernelIN5flash11enable_sm90INS1_16FlashAttnBwdSm90INS1_25CollectiveMainloopBwdSm90ILi2ELi2ELi2EN4cute5tupleIJNS5_1CILi1EEES8_S8_EEENS6_IJNS7_ILi64EEENS7_ILi128EEESB_EEENS_10bfloat16_tEfNS_4arch4Sm90ELb0ELb1ELb0ELb0ELb0ELb1ELb0ELb0ELi2ELi1ELi2ELi1ELb0EEENS1_21CollectiveEpilogueBwdISC_SD_SF_Li256ELb0ELb0ELi1EEENS1_19SingleTileSchedulerILb0ELb0ELb0ELi128EEEEEEEEEvNT_6ParamsE)
        /*004c*/ 	.short	0x0380
        /*004e*/ 	.short	0x0900


	//----- nvinfo : EIATTR_SW_WAR
	.align		4
.L_354:
        /*0050*/ 	.byte	0x04, 0x36
        /*0052*/ 	.short	(.L_356 - .L_355)
.L_355:
        /*0054*/ 	.word	0x00000008
.L_356:


//--------------------- .nv.info._ZN7cutlass13device_kernelIN5flash11enable_sm90INS1_16FlashAttnBwdSm90INS1_25CollectiveMainloopBwdSm90ILi2ELi2ELi2EN4cute5tupleIJNS5_1CILi1EEES8_S8_EEENS6_IJNS7_ILi64EEENS7_ILi128EEESB_EEENS_10bfloat16_tEfNS_4arch4Sm90ELb0ELb1ELb0ELb0ELb1ELb1ELb0ELb0ELi2ELi1ELi2ELi1ELb0EEENS1_21CollectiveEpilogueBwdISC_SD_SF_Li256ELb0ELb0ELi1EEENS1_19SingleTileSchedulerILb0ELb0ELb0ELi128EEEEEEEEEvNT_6ParamsE --------------------------
	.section	.nv.info._ZN7cutlass13device_kernelIN5flash11enable_sm90INS1_16FlashAttnBwdSm90INS1_25CollectiveMainloopBwdSm90ILi2ELi2ELi2EN4cute5tupleIJNS5_1CILi1EEES8_S8_EEENS6_IJNS7_ILi64EEENS7_ILi128EEESB_EEENS_10bfloat16_tEfNS_4arch4Sm90ELb0ELb1ELb0ELb0ELb1ELb1ELb0ELb0ELi2ELi1ELi2ELi1ELb0EEENS1_21CollectiveEpilogueBwdISC_SD_SF_Li256ELb0ELb0ELi1EEENS1_19SingleTileSchedulerILb0ELb0ELb0ELi128EEEEEEEEEvNT_6ParamsE,"",@"SHT_CUDA_INFO"
	.sectionflags	@""
	.align	4


	//----- nvinfo : EIATTR_CUDA_API_VERSION
	.align		4
        /*0000*/ 	.byte	0x04, 0x37
        /*0002*/ 	.short	(.L_358 - .L_357)
.L_357:
        /*0004*/ 	.word	0x00000082


	//----- nvinfo : EIATTR_KPARAM_INFO
	.align		4
.L_358:
        /*0008*/ 	.byte	0x04, 0x17
        /*000a*/ 	.short	(.L_360 - .L_359)
.L_359:
        /*000c*/ 	.word	0x00000000
        /*0010*/ 	.short	0x0000
        /*0012*/ 	.short	0x0000
        /*0014*/ 	.byte	0x00, 0xf0, 0x01, 0x24


	//----- nvinfo : EIATTR_SPARSE_MMA_MASK
	.align		4
.L_360:
        /*0018*/ 	.byte	0x03, 0x50
        /*001a*/ 	.short	0x0000


	//----- nvinfo : EIATTR_MAXREG_COUNT
	.align		4
        /*001c*/ 	.byte	0x03, 0x1b
        /*001e*/ 	.short	0x00a8


	//----- nvinfo : EIATTR_MERCURY_ISA_VERSION
	.align		4
        /*0020*/ 	.byte	0x03, 0x5f
        /*0022*/ 	.short	0x0101


	//----- nvinfo : EIATTR_VRC_CTA_INIT_COUNT
	.align		4
        /*0024*/ 	.byte	0x02, 0x4a
	.zero		1
	.zero		1


	//----- nvinfo : EIATTR_EXIT_INSTR_OFFSETS
	.align		4
        /*0028*/ 	.byte	0x04, 0x1c
        /*002a*/ 	.short	(.L_362 - .L_361)


	//   ....[0]....
.L_361:
        /*002c*/ 	.word	0x00000010


	//----- nvinfo : EIATTR_MAX_THREADS
	.align		4
.L_362:
        /*0030*/ 	.byte	0x04, 0x05
        /*0032*/ 	.short	(.L_364 - .L_363)
.L_363:
        /*0034*/ 	.word	0x00000180
        /*0038*/ 	.word	0x00000001
        /*003c*/ 	.word	0x00000001


	//----- nvinfo : EIATTR_CBANK_PARAM_SIZE
	.align		4
.L_364:
        /*0040*/ 	.byte	0x03, 0x19
        /*0042*/ 	.short	0x0900


	//----- nvinfo : EIATTR_PARAM_CBANK
	.align		4
        /*0044*/ 	.byte	0x04, 0x0a
        /*0046*/ 	.short	(.L_366 - .L_365)
	.align		4
.L_365:
        /*0048*/ 	.word	index@(.nv.constant0._ZN7cutlass13device_kernelIN5flash11enable_sm90INS1_16FlashAttnBwdSm90INS1_25CollectiveMainloopBwdSm90ILi2ELi2ELi2EN4cute5tupleIJNS5_1CILi1EEES8_S8_EEENS6_IJNS7_ILi64EEENS7_ILi128EEESB_EEENS_10bfloat16_tEfNS_4arch4Sm90ELb0ELb1ELb0ELb0ELb1ELb1ELb0ELb0ELi2ELi1ELi2ELi1ELb0EEENS1_21CollectiveEpilogueBwdISC_SD_SF_Li256ELb0ELb0ELi1EEENS1_19SingleTileSchedulerILb0ELb0ELb0ELi128EEEEEEEEEvNT_6ParamsE)
        /*004c*/ 	.short	0x0380
        /*004e*/ 	.short	0x0900


	//----- nvinfo : EIATTR_SW_WAR
	.align		4
.L_366:
        /*0050*/ 	.byte	0x04, 0x36
        /*0052*/ 	.short	(.L_368 - .L_367)
.L_367:
        /*0054*/ 	.word	0x00000008
.L_368:


//--------------------- .nv.info._ZN7cutlass13device_kernelIN5flash11enable_sm90INS1_16FlashAttnBwdSm90INS1_25CollectiveMainloopBwdSm90ILi2ELi2ELi2EN4cute5tupleIJNS5_1CILi1EEES8_S8_EEENS6_IJNS7_ILi64EEENS7_ILi128EEESB_EEENS_10bfloat16_tEfNS_4arch4Sm90ELb0ELb1ELb0ELb0ELb0ELb1ELb0ELb0ELi2ELi1ELi2ELi1ELb0EEENS1_24CollectiveEpilogueBwdGQAISC_fSF_Li256ELb0ELb0EEENS1_19SingleTileSchedulerILb0ELb0ELb0ELi128EEEEEEEEEvNT_6ParamsE --------------------------
	.section	.nv.info._ZN7cutlass13device_kernelIN5flash11enable_sm90INS1_16FlashAttnBwdSm90INS1_25CollectiveMainloopBwdSm90ILi2ELi2ELi2EN4cute5tupleIJNS5_1CILi1EEES8_S8_EEENS6_IJNS7_ILi64EEENS7_ILi128EEESB_EEENS_10bfloat16_tEfNS_4arch4Sm90ELb0ELb1ELb0ELb0ELb0ELb1ELb0ELb0ELi2ELi1ELi2ELi1ELb0EEENS1_24CollectiveEpilogueBwdGQAISC_fSF_Li256ELb0ELb0EEENS1_19SingleTileSchedulerILb0ELb0ELb0ELi128EEEEEEEEEvNT_6ParamsE,"",@"SHT_CUDA_INFO"
	.sectionflags	@""
	.align	4


	//----- nvinfo : EIATTR_CUDA_API_VERSION
	.align		4
        /*0000*/ 	.byte	0x04, 0x37
        /*0002*/ 	.short	(.L_370 - .L_369)
.L_369:
        /*0004*/ 	.word	0x00000082


	//----- nvinfo : EIATTR_KPARAM_INFO
	.align		4
.L_370:
        /*0008*/ 	.byte	0x04, 0x17
        /*000a*/ 	.short	(.L_372 - .L_371)
.L_371:
        /*000c*/ 	.word	0x00000000
        /*0010*/ 	.short	0x0000
        /*0012*/ 	.short	0x0000
        /*0014*/ 	.byte	0x00, 0xf0, 0x01, 0x1a


	//----- nvinfo : EIATTR_SPARSE_MMA_MASK
	.align		4
.L_372:
        /*0018*/ 	.byte	0x03, 0x50
        /*001a*/ 	.short	0x0000


	//----- nvinfo : EIATTR_MAXREG_COUNT
	.align		4
        /*001c*/ 	.byte	0x03, 0x1b
        /*001e*/ 	.short	0x00a8


	//----- nvinfo : EIATTR_MERCURY_ISA_VERSION
	.align		4
        /*0020*/ 	.byte	0x03, 0x5f
        /*0022*/ 	.short	0x0101


	//----- nvinfo : EIATTR_VRC_CTA_INIT_COUNT
	.align		4
        /*0024*/ 	.byte	0x02, 0x4a
	.zero		1
	.zero		1


	//----- nvinfo : EIATTR_EXIT_INSTR_OFFSETS
	.align		4
        /*0028*/ 	.byte	0x04, 0x1c
        /*002a*/ 	.short	(.L_374 - .L_373)


	//   ....[0]....
.L_373:
        /*002c*/ 	.word	0x00000010


	//----- nvinfo : EIATTR_MAX_THREADS
	.align		4
.L_374:
        /*0030*/ 	.byte	0x04, 0x05
        /*0032*/ 	.short	(.L_376 - .L_375)
.L_375:
        /*0034*/ 	.word	0x00000180
        /*0038*/ 	.word	0x00000001
        /*003c*/ 	.word	0x00000001


	//----- nvinfo : EIATTR_CBANK_PARAM_SIZE
	.align		4
.L_376:
        /*0040*/ 	.byte	0x03, 0x19
        /*0042*/ 	.short	0x0680


	//----- nvinfo : EIATTR_PARAM_CBANK
	.align		4
        /*0044*/ 	.byte	0x04, 0x0a
        /*0046*/ 	.short	(.L_378 - .L_377)
	.align		4
.L_377:
        /*0048*/ 	.word	index@(.nv.constant0._ZN7cutlass13device_kernelIN5flash11enable_sm90INS1_16FlashAttnBwdSm90INS1_25CollectiveMainloopBwdSm90ILi2ELi2ELi2EN4cute5tupleIJNS5_1CILi1EEES8_S8_EEENS6_IJNS7_ILi64EEENS7_ILi128EEESB_EEENS_10bfloat16_tEfNS_4arch4Sm90ELb0ELb1ELb0ELb0ELb0ELb1ELb0ELb0ELi2ELi1ELi2ELi1ELb0EEENS1_24CollectiveEpilogueBwdGQAISC_fSF_Li256ELb0ELb0EEENS1_19SingleTileSchedulerILb0ELb0ELb0ELi128EEEEEEEEEvNT_6ParamsE)
        /*004c*/ 	.short	0x0380
        /*004e*/ 	.short	0x0680


	//----- nvinfo : EIATTR_SW_WAR
	.align		4
.L_378:
        /*0050*/ 	.byte	0x04, 0x36
        /*0052*/ 	.short	(.L_380 - .L_379)
.L_379:
        /*0054*/ 	.word	0x00000008
.L_380:


//--------------------- .nv.info._ZN7cutlass13device_kernelIN5flash11enable_sm90INS1_16FlashAttnBwdSm90INS1_25CollectiveMainloopBwdSm90ILi2ELi2ELi2EN4cute5tupleIJNS5_1CILi1EEES8_S8_EEENS6_IJNS7_ILi64EEENS7_ILi128EEESB_EEENS_10bfloat16_tEfNS_4arch4Sm90ELb0ELb1ELb0ELb0ELb1ELb1ELb0ELb0ELi2ELi1ELi2ELi1ELb0EEENS1_24CollectiveEpilogueBwdGQAISC_fSF_Li256ELb0ELb1EEENS1_19SingleTileSchedulerILb0ELb0ELb0ELi128EEEEEEEEEvNT_6ParamsE --------------------------
	.section	.nv.info._ZN7cutlass13device_kernelIN5flash11enable_sm90INS1_16FlashAttnBwdSm90INS1_25CollectiveMainloopBwdSm90ILi2ELi2ELi2EN4cute5tupleIJNS5_1CILi1EEES8_S8_EEENS6_IJNS7_ILi64EEENS7_ILi128EEESB_EEENS_10bfloat16_tEfNS_4arch4Sm90ELb0ELb1ELb0ELb0ELb1ELb1ELb0ELb0ELi2ELi1ELi2ELi1ELb0EEENS1_24CollectiveEpilogueBwdGQAISC_fSF_Li256ELb0ELb1EEENS1_19SingleTileSchedulerILb0ELb0ELb0ELi128EEEEEEEEEvNT_6ParamsE,"",@"SHT_CUDA_INFO"
	.sectionflags	@""
	.align	4


	//----- nvinfo : EIATTR_CUDA_API_VERSION
	.align		4
        /*0000*/ 	.byte	0x04, 0x37
        /*0002*/ 	.short	(.L_382 - .L_381)
.L_381:
        /*0004*/ 	.word	0x00000082


	//----- nvinfo : EIATTR_KPARAM_INFO
	.align		4
.L_382:
        /*0008*/ 	.byte	0x04, 0x17
        /*000a*/ 	.short	(.L_384 - .L_383)
.L_383:
        /*000c*/ 	.word	0x00000000
        /*0010*/ 	.short	0x0000
        /*0012*/ 	.short	0x0000
        /*0014*/ 	.byte	0x00, 0xf0, 0x01, 0x1a


	//----- nvinfo : EIATTR_SPARSE_MMA_MASK
	.align		4
.L_384:
        /*0018*/ 	.byte	0x03, 0x50
        /*001a*/ 	.short	0x0000


	//----- nvinfo : EIATTR_MAXREG_COUNT
	.align		4
        /*001c*/ 	.byte	0x03, 0x1b
        /*001e*/ 	.short	0x00a8


	//----- nvinfo : EIATTR_MERCURY_ISA_VERSION
	.align		4
        /*0020*/ 	.byte	0x03, 0x5f
        /*0022*/ 	.short	0x0101


	//----- nvinfo : EIATTR_VRC_CTA_INIT_COUNT
	.align		4
        /*0024*/ 	.byte	0x02, 0x4a
	.zero		1
	.zero		1


	//----- nvinfo : EIATTR_EXIT_INSTR_OFFSETS
	.align		4
        /*0028*/ 	.byte	0x04, 0x1c
        /*002a*/ 	.short	(.L_386 - .L_385)


	//   ....[0]....
.L_385:
        /*002c*/ 	.word	0x00000010


	//----- nvinfo : EIATTR_MAX_THREADS
	.align		4
.L_386:
        /*0030*/ 	.byte	0x04, 0x05
        /*0032*/ 	.short	(.L_388 - .L_387)
.L_387:
        /*0034*/ 	.word	0x00000180
        /*0038*/ 	.word	0x00000001
        /*003c*/ 	.word	0x00000001


	//----- nvinfo : EIATTR_CBANK_PARAM_SIZE
	.align		4
.L_388:
        /*0040*/ 	.byte	0x03, 0x19
        /*0042*/ 	.short	0x0680


	//----- nvinfo : EIATTR_PARAM_CBANK
	.align		4
        /*0044*/ 	.byte	0x04, 0x0a
        /*0046*/ 	.short	(.L_390 - .L_389)
	.align		4
.L_389:
        /*0048*/ 	.word	index@(.nv.constant0._ZN7cutlass13device_kernelIN5flash11enable_sm90INS1_16FlashAttnBwdSm90INS1_25CollectiveMainloopBwdSm90ILi2ELi2ELi2EN4cute5tupleIJNS5_1CILi1EEES8_S8_EEENS6_IJNS7_ILi64EEENS7_ILi128EEESB_EEENS_10bfloat16_tEfNS_4arch4Sm90ELb0ELb1ELb0ELb0ELb1ELb1ELb0ELb0ELi2ELi1ELi2ELi1ELb0EEENS1_24CollectiveEpilogueBwdGQAISC_fSF_Li256ELb0ELb1EEENS1_19SingleTileSchedulerILb0ELb0ELb0ELi128EEEEEEEEEvNT_6ParamsE)
        /*004c*/ 	.short	0x0380
        /*004e*/ 	.short	0x0680


	//----- nvinfo : EIATTR_SW_WAR
	.align		4
.L_390:
        /*0050*/ 	.byte	0x04, 0x36
        /*0052*/ 	.short	(.L_392 - .L_391)
.L_391:
        /*0054*/ 	.word	0x00000008
.L_392:


//--------------------- .nv.info._ZN7cutlass13device_kernelIN5flash11enable_sm90INS1_16FlashAttnBwdSm90INS1_25CollectiveMainloopBwdSm90ILi2ELi2ELi2EN4cute5tupleIJNS5_1CILi1EEES8_S8_EEENS6_IJNS7_ILi64EEENS7_ILi128EEESB_EEENS_10bfloat16_tEfNS_4arch4Sm90ELb0ELb1ELb0ELb1ELb0ELb1ELb0ELb0ELi2ELi1ELi2ELi1ELb0EEENS1_21CollectiveEpilogueBwdISC_SD_SF_Li256ELb1ELb0ELi1EEENS1_19SingleTileSchedulerILb1ELb0ELb0ELi128EEEEEEEEEvNT_6ParamsE --------------------------
	.section	.nv.info._ZN7cutlass13device_kernelIN5flash11enable_sm90INS1_16FlashAttnBwdSm90INS1_25CollectiveMainloopBwdSm90ILi2ELi2ELi2EN4cute5tupleIJNS5_1CILi1EEES8_S8_EEENS6_IJNS7_ILi64EEENS7_ILi128EEESB_EEENS_10bfloat16_tEfNS_4arch4Sm90ELb0ELb1ELb0ELb1ELb0ELb1ELb0ELb0ELi2ELi1ELi2ELi1ELb0EEENS1_21CollectiveEpilogueBwdISC_SD_SF_Li256ELb1ELb0ELi1EEENS1_19SingleTileSchedulerILb1ELb0ELb0ELi128EEEEEEEEEvNT_6ParamsE,"",@"SHT_CUDA_INFO"
	.sectionflags	@""
	.align	4


	//----- nvinfo : EIATTR_CUDA_API_VERSION
	.align		4
        /*0000*/ 	.byte	0x04, 0x37
        /*0002*/ 	.short	(.L_394 - .L_393)
.L_393:
        /*0004*/ 	.word	0x00000082


	//----- nvinfo : EIATTR_KPARAM_INFO
	.align		4
.L_394:
        /*0008*/ 	.byte	0x04, 0x17
        /*000a*/ 	.short	(.L_396 - .L_395)
.L_395:
        /*000c*/ 	.word	0x00000000
        /*0010*/ 	.short	0x0000
        /*0012*/ 	.short	0x0000
        /*0014*/ 	.byte	0x00, 0xf0, 0x01, 0x1a


	//----- nvinfo : EIATTR_SPARSE_MMA_MASK
	.align		4
.L_396:
        /*0018*/ 	.byte	0x03, 0x50
        /*001a*/ 	.short	0x0000


	//----- nvinfo : EIATTR_MAXREG_COUNT
	.align		4
        /*001c*/ 	.byte	0x03, 0x1b
        /*001e*/ 	.short	0x00a8


	//----- nvinfo : EIATTR_MERCURY_ISA_VERSION
	.align		4
        /*0020*/ 	.byte	0x03, 0x5f
        /*0022*/ 	.short	0x0101


	//----- nvinfo : EIATTR_VRC_CTA_INIT_COUNT
	.align		4
        /*0024*/ 	.byte	0x02, 0x4a
	.zero		1
	.zero		1


	//----- nvinfo : EIATTR_EXIT_INSTR_OFFSETS
	.align		4
        /*0028*/ 	.byte	0x04, 0x1c
        /*002a*/ 	.short	(.L_398 - .L_397)


	//   ....[0]....
.L_397:
        /*002c*/ 	.word	0x00000010


	//----- nvinfo : EIATTR_MAX_THREADS
	.align		4
.L_398:
        /*0030*/ 	.byte	0x04, 0x05
        /*0032*/ 	.short	(.L_400 - .L_399)
.L_399:
        /*0034*/ 	.word	0x00000180
        /*0038*/ 	.word	0x00000001
        /*003c*/ 	.word	0x00000001


	//----- nvinfo : EIATTR_CBANK_PARAM_SIZE
	.align		4
.L_400:
        /*0040*/ 	.byte	0x03, 0x19
        /*0042*/ 	.short	0x0680


	//----- nvinfo : EIATTR_PARAM_CBANK
	.align		4
        /*0044*/ 	.byte	0x04, 0x0a
        /*0046*/ 	.short	(.L_402 - .L_401)
	.align		4
.L_401:
        /*0048*/ 	.word	index@(.nv.constant0._ZN7cutlass13device_kernelIN5flash11enable_sm90INS1_16FlashAttnBwdSm90INS1_25CollectiveMainloopBwdSm90ILi2ELi2ELi2EN4cute5tupleIJNS5_1CILi1EEES8_S8_EEENS6_IJNS7_ILi64EEENS7_ILi128EEESB_EEENS_10bfloat16_tEfNS_4arch4Sm90ELb0ELb1ELb0ELb1ELb0ELb1ELb0ELb0ELi2ELi1ELi2ELi1ELb0EEENS1_21CollectiveEpilogueBwdISC_SD_SF_Li256ELb1ELb0ELi1EEENS1_19SingleTileSchedulerILb1ELb0ELb0ELi128EEEEEEEEEvNT_6ParamsE)
        /*004c*/ 	.short	0x0380
        /*004e*/ 	.short	0x0680


	//----- nvinfo : EIATTR_SW_WAR
	.align		4
.L_402:
        /*0050*/ 	.byte	0x04, 0x36
        /*0052*/ 	.short	(.L_404 - .L_403)
.L_403:
        /*0054*/ 	.word	0x00000008
.L_404:


//--------------------- .nv.info._ZN7cutlass13device_kernelIN5flash11enable_sm90INS1_16FlashAttnBwdSm90INS1_25CollectiveMainloopBwdSm90ILi2ELi2ELi2EN4cute5tupleIJNS5_1CILi1EEES8_S8_EEENS6_IJNS7_ILi64EEENS7_ILi128EEESB_EEENS_10bfloat16_tEfNS_4arch4Sm90ELb0ELb1ELb0ELb1ELb1ELb1ELb0ELb0ELi2ELi1ELi2ELi1ELb0EEENS1_21CollectiveEpilogueBwdISC_SD_SF_Li256ELb1ELb0ELi1EEENS1_19SingleTileSchedulerILb1ELb0ELb0ELi128EEEEEEEEEvNT_6ParamsE --------------------------
	.section	.nv.info._ZN7cutlass13device_kernelIN5flash11enable_sm90INS1_16FlashAttnBwdSm90INS1_25CollectiveMainloopBwdSm90ILi2ELi2ELi2EN4cute5tupleIJNS5_1CILi1EEES8_S8_EEENS6_IJNS7_ILi64EEENS7_ILi128EEESB_EEENS_10bfloat16_tEfNS_4arch4Sm90ELb0ELb1ELb0ELb1ELb1ELb1ELb0ELb0ELi2ELi1ELi2ELi1ELb0EEENS1_21CollectiveEpilogueBwdISC_SD_SF_Li256ELb1ELb0ELi1EEENS1_19SingleTileSchedulerILb1ELb0ELb0ELi128EEEEEEEEEvNT_6ParamsE,"",@"SHT_CUDA_INFO"
	.sectionflags	@""
	.align	4


	//----- nvinfo : EIATTR_CUDA_API_VERSION
	.align		4
        /*0000*/ 	.byte	0x04, 0x37
        /*0002*/ 	.short	(.L_406 - .L_405)
.L_405:
        /*0004*/ 	.word	0x00000082


	//----- nvinfo : EIATTR_KPARAM_INFO
	.align		4
.L_406:
        /*0008*/ 	.byte	0x04, 0x17
        /*000a*/ 	.short	(.L_408 - .L_407)
.L_407:
        /*000c*/ 	.word	0x00000000
        /*0010*/ 	.short	0x0000
        /*0012*/ 	.short	0x0000
        /*0014*/ 	.byte	0x00, 0xf0, 0x01, 0x1a


	//----- nvinfo : EIATTR_SPARSE_MMA_MASK
	.align		4
.L_408:
        /*0018*/ 	.byte	0x03, 0x50
        /*001a*/ 	.short	0x0000


	//----- nvinfo : EIATTR_MAXREG_COUNT
	.align		4
        /*001c*/ 	.byte	0x03, 0x1b
        /*001e*/ 	.short	0x00a8


	//----- nvinfo : EIATTR_MERCURY_ISA_VERSION
	.align		4
        /*0020*/ 	.byte	0x03, 0x5f
        /*0022*/ 	.short	0x0101


	//----- nvinfo : EIATTR_VRC_CTA_INIT_COUNT
	.align		4
        /*0024*/ 	.byte	0x02, 0x4a
	.zero		1
	.zero		1


	//----- nvinfo : EIATTR_EXIT_INSTR_OFFSETS
	.align		4
        /*0028*/ 	.byte	0x04, 0x1c
        /*002a*/ 	.short	(.L_410 - .L_409)


	//   ....[0]....
.L_409:
        /*002c*/ 	.word	0x00000010


	//----- nvinfo : EIATTR_MAX_THREADS
	.align		4
.L_410:
        /*0030*/ 	.byte	0x04, 0x05
        /*0032*/ 	.short	(.L_412 - .L_411)
.L_411:
        /*0034*/ 	.word	0x00000180
        /*0038*/ 	.word	0x00000001
        /*003c*/ 	.word	0x00000001


	//----- nvinfo : EIATTR_CBANK_PARAM_SIZE
	.align		4
.L_412:
        /*0040*/ 	.byte	0x03, 0x19
        /*0042*/ 	.short	0x0680


	//----- nvinfo : EIATTR_PARAM_CBANK
	.align		4
        /*0044*/ 	.byte	0x04, 0x0a
        /*0046*/ 	.short	(.L_414 - .L_413)
	.align		4
.L_413:
        /*0048*/ 	.word	index@(.nv.constant0._ZN7cutlass13device_kernelIN5flash11enable_sm90INS1_16FlashAttnBwdSm90INS1_25CollectiveMainloopBwdSm90ILi2ELi2ELi2EN4cute5tupleIJNS5_1CILi1EEES8_S8_EEENS6_IJNS7_ILi64EEENS7_ILi128EEESB_EEENS_10bfloat16_tEfNS_4arch4Sm90ELb0ELb1ELb0ELb1ELb1ELb1ELb0ELb0ELi2ELi1ELi2ELi1ELb0EEENS1_21CollectiveEpilogueBwdISC_SD_SF_Li256ELb1ELb0ELi1EEENS1_19SingleTileSchedulerILb1ELb0ELb0ELi128EEEEEEEEEvNT_6ParamsE)
        /*004c*/ 	.short	0x0380
        /*004e*/ 	.short	0x0680


	//----- nvinfo : EIATTR_SW_WAR
	.align		4
.L_414:
        /*0050*/ 	.byte	0x04, 0x36
        /*0052*/ 	.short	(.L_416 - .L_415)
.L_415:
        /*0054*/ 	.word	0x00000008
.L_416:


//--------------------- .nv.info._ZN7cutlass13device_kernelIN5flash11enable_sm90INS1_16FlashAttnBwdSm90INS1_25CollectiveMainloopBwdSm90ILi2ELi2ELi2EN4cute5tupleIJNS5_1CILi1EEES8_S8_EEENS6_IJNS7_ILi64EEENS7_ILi128EEESB_EEENS_10bfloat16_tEfNS_4arch4Sm90ELb0ELb1ELb0ELb1ELb0ELb1ELb0ELb0ELi2ELi1ELi2ELi1ELb0EEENS1_24CollectiveEpilogueBwdGQAISC_fSF_Li256ELb1ELb0EEENS1_19SingleTileSchedulerILb1ELb0ELb0ELi128EEEEEEEEEvNT_6ParamsE --------------------------
	.section	.nv.info._ZN7cutlass13device_kernelIN5flash11enable_sm90INS1_16FlashAttnBwdSm90INS1_25CollectiveMainloopBwdSm90ILi2ELi2ELi2EN4cute5tupleIJNS5_1CILi1EEES8_S8_EEENS6_IJNS7_ILi64EEENS7_ILi128EEESB_EEENS_10bfloat16_tEfNS_4arch4Sm90ELb0ELb1ELb0ELb1ELb0ELb1ELb0ELb0ELi2ELi1ELi2ELi1ELb0EEENS1_24CollectiveEpilogueBwdGQAISC_fSF_Li256ELb1ELb0EEENS1_19SingleTileSchedulerILb1ELb0ELb0ELi128EEEEEEEEEvNT_6ParamsE,"",@"SHT_CUDA_INFO"
	.sectionflags	@""
	.align	4


	//----- nvinfo : EIATTR_CUDA_API_VERSION
	.align		4
        /*0000*/ 	.byte	0x04, 0x37
        /*0002*/ 	.short	(.L_418 - .L_417)
.L_417:
        /*0004*/ 	.word	0x00000082


	//----- nvinfo : EIATTR_KPARAM_INFO
	.align		4
.L_418:
        /*0008*/ 	.byte	0x04, 0x17
        /*000a*/ 	.short	(.L_420 - .L_419)
.L_419:
        /*000c*/ 	.word	0x00000000
        /*0010*/ 	.short	0x0000
        /*0012*/ 	.short	0x0000
        /*0014*/ 	.byte	0x00, 0xf0, 0x01, 0x1a


	//----- nvinfo : EIATTR_SPARSE_MMA_MASK
	.align		4
.L_420:
        /*0018*/ 	.byte	0x03, 0x50
        /*001a*/ 	.short	0x0000


	//----- nvinfo : EIATTR_MAXREG_COUNT
	.align		4
        /*001c*/ 	.byte	0x03, 0x1b
        /*001e*/ 	.short	0x00a8


	//----- nvinfo : EIATTR_MERCURY_ISA_VERSION
	.align		4
        /*0020*/ 	.byte	0x03, 0x5f
        /*0022*/ 	.short	0x0101


	//----- nvinfo : EIATTR_VRC_CTA_INIT_COUNT
	.align		4
        /*0024*/ 	.byte	0x02, 0x4a
	.zero		1
	.zero		1


	//----- nvinfo : EIATTR_EXIT_INSTR_OFFSETS
	.align		4
        /*0028*/ 	.byte	0x04, 0x1c
        /*002a*/ 	.short	(.L_422 - .L_421)


	//   ....[0]....
.L_421:
        /*002c*/ 	.word	0x00000010


	//----- nvinfo : EIATTR_MAX_THREADS
	.align		4
.L_422:
        /*0030*/ 	.byte	0x04, 0x05
        /*0032*/ 	.short	(.L_424 - .L_423)
.L_423:
        /*0034*/ 	.word	0x00000180
        /*0038*/ 	.word	0x00000001
        /*003c*/ 	.word	0x00000001


	//----- nvinfo : EIATTR_CBANK_PARAM_SIZE
	.align		4
.L_424:
        /*0040*/ 	.byte	0x03, 0x19
        /*0042*/ 	.short	0x0680


	//----- nvinfo : EIATTR_PARAM_CBANK
	.align		4
        /*0044*/ 	.byte	0x04, 0x0a
        /*0046*/ 	.short	(.L_426 - .L_425)
	.align		4
.L_425:
        /*0048*/ 	.word	index@(.nv.constant0._ZN7cutlass13device_kernelIN5flash11enable_sm90INS1_16FlashAttnBwdSm90INS1_25CollectiveMainloopBwdSm90ILi2ELi2ELi2EN4cute5tupleIJNS5_1CILi1EEES8_S8_EEENS6_IJNS7_ILi64EEENS7_ILi128EEESB_EEENS_10bfloat16_tEfNS_4arch4Sm90ELb0ELb1ELb0ELb1ELb0ELb1ELb0ELb0ELi2ELi1ELi2ELi1ELb0EEENS1_24CollectiveEpilogueBwdGQAISC_fSF_Li256ELb1ELb0EEENS1_19SingleTileSchedulerILb1ELb0ELb0ELi128EEEEEEEEEvNT_6ParamsE)
        /*004c*/ 	.short	0x0380
        /*004e*/ 	.short	0x0680


	//----- nvinfo : EIATTR_SW_WAR
	.align		4
.L_426:
        /*0050*/ 	.byte	0x04, 0x36
        /*0052*/ 	.short	(.L_428 - .L_427)
.L_427:
        /*0054*/ 	.word	0x00000008
.L_428:


//--------------------- .nv.info._ZN7cutlass13device_kernelIN5flash11enable_sm90INS1_16FlashAttnBwdSm90INS1_25CollectiveMainloopBwdSm90ILi2ELi2ELi2EN4cute5tupleIJNS5_1CILi1EEES8_S8_EEENS6_IJNS7_ILi64EEENS7_ILi128EEESB_EEENS_10bfloat16_tEfNS_4arch4Sm90ELb0ELb1ELb0ELb1ELb1ELb1ELb0ELb0ELi2ELi1ELi2ELi1ELb0EEENS1_24CollectiveEpilogueBwdGQAISC_fSF_Li256ELb1ELb1EEENS1_19SingleTileSchedulerILb1ELb0ELb0ELi128EEEEEEEEEvNT_6ParamsE --------------------------
	.section	.nv.info._ZN7cutlass13device_kernelIN5flash11enable_sm90INS1_16FlashAttnBwdSm90INS1_25CollectiveMainloopBwdSm90ILi2ELi2ELi2EN4cute5tupleIJNS5_1CILi1EEES8_S8_EEENS6_IJNS7_ILi64EEENS7_ILi128EEESB_EEENS_10bfloat16_tEfNS_4arch4Sm90ELb0ELb1ELb0ELb1ELb1ELb1ELb0ELb0ELi2ELi1ELi2ELi1ELb0EEENS1_24CollectiveEpilogueBwdGQAISC_fSF_Li256ELb1ELb1EEENS1_19SingleTileSchedulerILb1ELb0ELb0ELi128EEEEEEEEEvNT_6ParamsE,"",@"SHT_CUDA_INFO"
	.sectionflags	@""
	.align	4


	//----- nvinfo : EIATTR_CUDA_API_VERSION
	.align		4
        /*0000*/ 	.byte	0x04, 0x37
        /*0002*/ 	.short	(.L_430 - .L_429)
.L_429:
        /*0004*/ 	.word	0x00000082


	//----- nvinfo : EIATTR_KPARAM_INFO
	.align		4
.L_430:
        /*0008*/ 	.byte	0x04, 0x17
        /*000a*/ 	.short	(.L_432 - .L_431)
.L_431:
        /*000c*/ 	.word	0x00000000
        /*0010*/ 	.short	0x0000
        /*0012*/ 	.short	0x0000
        /*0014*/ 	.byte	0x00, 0xf0, 0x01, 0x1a


	//----- nvinfo : EIATTR_SPARSE_MMA_MASK
	.align		4
.L_432:
        /*0018*/ 	.byte	0x03, 0x50
        /*001a*/ 	.short	0x0000


	//----- nvinfo : EIATTR_MAXREG_COUNT
	.align		4
        /*001c*/ 	.byte	0x03, 0x1b
        /*001e*/ 	.short	0x00a8


	//----- nvinfo : EIATTR_MERCURY_ISA_VERSION
	.align		4
        /*0020*/ 	.byte	0x03, 0x5f
        /*0022*/ 	.short	0x0101


	//----- nvinfo : EIATTR_VRC_CTA_INIT_COUNT
	.align		4
        /*0024*/ 	.byte	0x02, 0x4a
	.zero		1
	.zero		1


	//----- nvinfo : EIATTR_EXIT_INSTR_OFFSETS
	.align		4
        /*0028*/ 	.byte	0x04, 0x1c
        /*002a*/ 	.short	(.L_434 - .L_433)


	//   ....[0]....
.L_433:
        /*002c*/ 	.word	0x00000010


	//----- nvinfo : EIATTR_MAX_THREADS
	.align		4
.L_434:
        /*0030*/ 	.byte	0x04, 0x05
        /*0032*/ 	.short	(.L_436 - .L_435)
.L_435:
        /*0034*/ 	.word	0x00000180
        /*0038*/ 	.word	0x00000001
        /*003c*/ 	.word	0x00000001


	//----- nvinfo : EIATTR_CBANK_PARAM_SIZE
	.align		4
.L_436:
        /*0040*/ 	.byte	0x03, 0x19
        /*0042*/ 	.short	0x0680


	//----- nvinfo : EIATTR_PARAM_CBANK
	.align		4
        /*0044*/ 	.byte	0x04, 0x0a
        /*0046*/ 	.short	(.L_438 - .L_437)
	.align		4
.L_437:
        /*0048*/ 	.word	index@(.nv.constant0._ZN7cutlass13device_kernelIN5flash11enable_sm90INS1_16FlashAttnBwdSm90INS1_25CollectiveMainloopBwdSm90ILi2ELi2ELi2EN4cute5tupleIJNS5_1CILi1EEES8_S8_EEENS6_IJNS7_ILi64EEENS7_ILi128EEESB_EEENS_10bfloat16_tEfNS_4arch4Sm90ELb0ELb1ELb0ELb1ELb1ELb1ELb0ELb0ELi2ELi1ELi2ELi1ELb0EEENS1_24CollectiveEpilogueBwdGQAISC_fSF_Li256ELb1ELb1EEENS1_19SingleTileSchedulerILb1ELb0ELb0ELi128EEEEEEEEEvNT_6ParamsE)
        /*004c*/ 	.short	0x0380
        /*004e*/ 	.short	0x0680


	//----- nvinfo : EIATTR_SW_WAR
	.align		4
.L_438:
        /*0050*/ 	.byte	0x04, 0x36
        /*0052*/ 	.short	(.L_440 - .L_439)
.L_439:
        /*0054*/ 	.word	0x00000008
.L_440:


//--------------------- .nv.info._ZN7cutlass13device_kernelIN5flash11enable_sm90INS1_16FlashAttnBwdSm90INS1_25CollectiveMainloopBwdSm90ILi2ELi2ELi2EN4cute5tupleIJNS5_1CILi1EEES8_S8_EEENS6_IJNS7_ILi64EEENS7_ILi128EEESB_EEENS_10bfloat16_tEfNS_4arch4Sm90ELb1ELb0ELb0ELb0ELb0ELb1ELb0ELb0ELi2ELi1ELi2ELi1ELb0EEENS1_21CollectiveEpilogueBwdISC_SD_SF_Li256ELb0ELb0ELi1EEENS1_25SingleTileBwdLPTSchedulerILb0ELi128ELb0EEEEEEEEEvNT_6ParamsE --------------------------
	.section	.nv.info._ZN7cutlass13device_kernelIN5flash11enable_sm90INS1_16FlashAttnBwdSm90INS1_25CollectiveMainloopBwdSm90ILi2ELi2ELi2EN4cute5tupleIJNS5_1CILi1EEES8_S8_EEENS6_IJNS7_ILi64EEENS7_ILi128EEESB_EEENS_10bfloat16_tEfNS_4arch4Sm90ELb1ELb0ELb0ELb0ELb0ELb1ELb0ELb0ELi2ELi1ELi2ELi1ELb0EEENS1_21CollectiveEpilogueBwdISC_SD_SF_Li256ELb0ELb0ELi1EEENS1_25SingleTileBwdLPTSchedulerILb0ELi128ELb0EEEEEEEEEvNT_6ParamsE,"",@"SHT_CUDA_INFO"
	.sectionflags	@""
	.align	4


	//----- nvinfo : EIATTR_CUDA_API_VERSION
	.align		4
        /*0000*/ 	.byte	0x04, 0x37
        /*0002*/ 	.short	(.L_442 - .L_441)
.L_441:
        /*0004*/ 	.word	0x00000082


	//----- nvinfo : EIATTR_KPARAM_INFO
	.align		4
.L_442:
        /*0008*/ 	.byte	0x04, 0x17
        /*000a*/ 	.short	(.L_444 - .L_443)
.L_443:
        /*000c*/ 	.word	0x00000000
        /*0010*/ 	.short	0x0000
        /*0012*/ 	.short	0x0000
        /*0014*/ 	.byte	0x00, 0xf0, 0x01, 0x24


	//----- nvinfo : EIATTR_SPARSE_MMA_MASK
	.align		4
.L_444:
        /*0018*/ 	.byte	0x03, 0x50
        /*001a*/ 	.short	0x0000


	//----- nvinfo : EIATTR_MAXREG_COUNT
	.align		4
        /*001c*/ 	.byte	0x03, 0x1b
        /*001e*/ 	.short	0x00a8


	//----- nvinfo : EIATTR_MERCURY_ISA_VERSION
	.align		4
        /*0020*/ 	.byte	0x03, 0x5f
        /*0022*/ 	.short	0x0101


	//----- nvinfo : EIATTR_VRC_CTA_INIT_COUNT
	.align		4
        /*0024*/ 	.byte	0x02, 0x4a
	.zero		1
	.zero		1


	//----- nvinfo : EIATTR_EXIT_INSTR_OFFSETS
	.align		4
        /*0028*/ 	.byte	0x04, 0x1c
        /*002a*/ 	.short	(.L_446 - .L_445)


	//   ....[0]....
.L_445:
        /*002c*/ 	.word	0x00000010


	//----- nvinfo : EIATTR_MAX_THREADS
	.align		4
.L_446:
        /*0030*/ 	.byte	0x04, 0x05
        /*0032*/ 	.short	(.L_448 - .L_447)
.L_447:
        /*0034*/ 	.word	0x00000180
        /*0038*/ 	.word	0x00000001
        /*003c*/ 	.word	0x00000001


	//----- nvinfo : EIATTR_CBANK_PARAM_SIZE
	.align		4
.L_448:
        /*0040*/ 	.byte	0x03, 0x19
        /*0042*/ 	.short	0x0900


	//----- nvinfo : EIATTR_PARAM_CBANK
	.align		4
        /*0044*/ 	.byte	0x04, 0x0a
        /*0046*/ 	.short	(.L_450 - .L_449)
	.align		4
.L_449:
        /*0048*/ 	.word	index@(.nv.constant0._ZN7cutlass13device_kernelIN5flash11enable_sm90INS1_16FlashAttnBwdSm90INS1_25CollectiveMainloopBwdSm90ILi2ELi2ELi2EN4cute5tupleIJNS5_1CILi1EEES8_S8_EEENS6_IJNS7_ILi64EEENS7_ILi128EEESB_EEENS_10bfloat16_tEfNS_4arch4Sm90ELb1ELb0ELb0ELb0ELb0ELb1ELb0ELb0ELi2ELi1ELi2ELi1ELb0EEENS1_21CollectiveEpilogueBwdISC_SD_SF_Li256ELb0ELb0ELi1EEENS1_25SingleTileBwdLPTSchedulerILb0ELi128ELb0EEEEEEEEEvNT_6ParamsE)
        /*004c*/ 	.short	0x0380
        /*004e*/ 	.short	0x0900


	//----- nvinfo : EIATTR_SW_WAR
	.align		4
.L_450:
        /*0050*/ 	.byte	0x04, 0x36
        /*0052*/ 	.short	(.L_452 - .L_451)
.L_451:
        /*0054*/ 	.word	0x00000008
.L_452:


//--------------------- .nv.info._ZN7cutlass13device_kernelIN5flash11enable_sm90INS1_16FlashAttnBwdSm90INS1_25CollectiveMainloopBwdSm90ILi2ELi2ELi2EN4cute5tupleIJNS5_1CILi1EEES8_S8_EEENS6_IJNS7_ILi64EEENS7_ILi128EEESB_EEENS_10bfloat16_tEfNS_4arch4Sm90ELb1ELb0ELb0ELb0ELb1ELb1ELb0ELb0ELi2ELi1ELi2ELi1ELb0EEENS1_21CollectiveEpilogueBwdISC_SD_SF_Li256ELb0ELb0ELi1EEENS1_25SingleTileBwdLPTSchedulerILb0ELi128ELb1EEEEEEEEEvNT_6ParamsE --------------------------
	.section	.nv.info._ZN7cutlass13device_kernelIN5flash11enable_sm90INS1_16FlashAttnBwdSm90INS1_25CollectiveMainloopBwdSm90ILi2ELi2ELi2EN4cute5tupleIJNS5_1CILi1EEES8_S8_EEENS6_IJNS7_ILi64EEENS7_ILi128EEESB_EEENS_10bfloat16_tEfNS_4arch4Sm90ELb1ELb0ELb0ELb0ELb1ELb1ELb0ELb0ELi2ELi1ELi2ELi1ELb0EEENS1_21CollectiveEpilogueBwdISC_SD_SF_Li256ELb0ELb0ELi1EEENS1_25SingleTileBwdLPTSchedulerILb0ELi128ELb1EEEEEEEEEvNT_6ParamsE,"",@"SHT_CUDA_INFO"
	.sectionflags	@""
	.align	4


	//----- nvinfo : EIATTR_CUDA_API_VERSION
	.align		4
        /*0000*/ 	.byte	0x04, 0x37
        /*0002*/ 	.short	(.L_454 - .L_453)
.L_453:
        /*0004*/ 	.word	0x00000082


	//----- nvinfo : EIATTR_KPARAM_INFO
	.align		4
.L_454:
        /*0008*/ 	.byte	0x04, 0x17
        /*000a*/ 	.short	(.L_456 - .L_455)
.L_455:
        /*000c*/ 	.word	0x00000000
        /*0010*/ 	.short	0x0000
        /*0012*/ 	.short	0x0000
        /*0014*/ 	.byte	0x00, 0xf0, 0x01, 0x24


	//----- nvinfo : EIATTR_SPARSE_MMA_MASK
	.align		4
.L_456:
        /*0018*/ 	.byte	0x03, 0x50
        /*001a*/ 	.short	0x0000


	//----- nvinfo : EIATTR_MAXREG_COUNT
	.align		4
        /*001c*/ 	.byte	0x03, 0x1b
        /*001e*/ 	.short	0x00a8


	//----- nvinfo : EIATTR_MERCURY_ISA_VERSION
	.align		4
        /*0020*/ 	.byte	0x03, 0x5f
        /*0022*/ 	.short	0x0101


	//----- nvinfo : EIATTR_VRC_CTA_INIT_COUNT
	.align		4
        /*0024*/ 	.byte	0x02, 0x4a
	.zero		1
	.zero		1


	//----- nvinfo : EIATTR_EXIT_INSTR_OFFSETS
	.align		4
        /*0028*/ 	.byte	0x04, 0x1c
        /*002a*/ 	.short	(.L_458 - .L_457)


	//   ....[0]....
.L_457:
        /*002c*/ 	.word	0x00000010


	//----- nvinfo : EIATTR_MAX_THREADS
	.align		4
.L_458:
        /*0030*/ 	.byte	0x04, 0x05
        /*0032*/ 	.short	(.L_460 - .L_459)
.L_459:
        /*0034*/ 	.word	0x00000180
        /*0038*/ 	.word	0x00000001
        /*003c*/ 	.word	0x00000001


	//----- nvinfo : EIATTR_CBANK_PARAM_SIZE
	.align		4
.L_460:
        /*0040*/ 	.byte	0x03, 0x19
        /*0042*/ 	.short	0x0900


	//----- nvinfo : EIATTR_PARAM_CBANK
	.align		4
        /*0044*/ 	.byte	0x04, 0x0a
        /*0046*/ 	.short	(.L_462 - .L_461)
	.align		4
.L_461:
        /*0048*/ 	.word	index@(.nv.constant0._ZN7cutlass13device_kernelIN5flash11enable_sm90INS1_16FlashAttnBwdSm90INS1_25CollectiveMainloopBwdSm90ILi2ELi2ELi2EN4cute5tupleIJNS5_1CILi1EEES8_S8_EEENS6_IJNS7_ILi64EEENS7_ILi128EEESB_EEENS_10bfloat16_tEfNS_4arch4Sm90ELb1ELb0ELb0ELb0ELb1ELb1ELb0ELb0ELi2ELi1ELi2ELi1ELb0EEENS1_21CollectiveEpilogueBwdISC_SD_SF_Li256ELb0ELb0ELi1EEENS1_25SingleTileBwdLPTSchedulerILb0ELi128ELb1EEEEEEEEEvNT_6ParamsE)
        /*004c*/ 	.short	0x0380
        /*004e*/ 	.short	0x0900


	//----- nvinfo : EIATTR_SW_WAR
	.align		4
.L_462:
        /*0050*/ 	.byte	0x04, 0x36
        /*0052*/ 	.short	(.L_464 - .L_463)
.L_463:
        /*0054*/ 	.word	0x00000008
.L_464:


//--------------------- .nv.info._ZN7cutlass13device_kernelIN5flash11enable_sm90INS1_16FlashAttnBwdSm90INS1_25CollectiveMainloopBwdSm90ILi2ELi2ELi2EN4cute5tupleIJNS5_1CILi1EEES8_S8_EEENS6_IJNS7_ILi64EEENS7_ILi128EEESB_EEENS_10bfloat16_tEfNS_4arch4Sm90ELb1ELb0ELb0ELb0ELb0ELb1ELb0ELb0ELi2ELi1ELi2ELi1ELb0EEENS1_24CollectiveEpilogueBwdGQAISC_fSF_Li256ELb0ELb0EEENS1_25SingleTileBwdLPTSchedulerILb0ELi128ELb0EEEEEEEEEvNT_6ParamsE --------------------------
	.section	.nv.info._ZN7cutlass13device_kernelIN5flash11enable_sm90INS1_16FlashAttnBwdSm90INS1_25CollectiveMainloopBwdSm90ILi2ELi2ELi2EN4cute5tupleIJNS5_1CILi1EEES8_S8_EEENS6_IJNS7_ILi64EEENS7_ILi128EEESB_EEENS_10bfloat16_tEfNS_4arch4Sm90ELb1ELb0ELb0ELb0ELb0ELb1ELb0ELb0ELi2ELi1ELi2ELi1ELb0EEENS1_24CollectiveEpilogueBwdGQAISC_fSF_Li256ELb0ELb0EEENS1_25SingleTileBwdLPTSchedulerILb0ELi128ELb0EEEEEEEEEvNT_6ParamsE,"",@"SHT_CUDA_INFO"
	.sectionflags	@""
	.align	4


	//----- nvinfo : EIATTR_CUDA_API_VERSION
	.align		4
        /*0000*/ 	.byte	0x04, 0x37
        /*0002*/ 	.short	(.L_466 - .L_465)
.L_465:
        /*0004*/ 	.word	0x00000082


	//----- nvinfo : EIATTR_KPARAM_INFO
	.align		4
.L_466:
        /*0008*/ 	.byte	0x04, 0x17
        /*000a*/ 	.short	(.L_468 - .L_467)
.L_467:
        /*000c*/ 	.word	0x00000000
        /*0010*/ 	.short	0x0000
        /*0012*/ 	.short	0x0000
        /*0014*/ 	.byte	0x00, 0xf0, 0x01, 0x1c


	//----- nvinfo : EIATTR_SPARSE_MMA_MASK
	.align		4
.L_468:
        /*0018*/ 	.byte	0x03, 0x50
        /*001a*/ 	.short	0x0000


	//----- nvinfo : EIATTR_MAXREG_COUNT
	.align		4
        /*001c*/ 	.byte	0x03, 0x1b
        /*001e*/ 	.short	0x00a8


	//----- nvinfo : EIATTR_MERCURY_ISA_VERSION
	.align		4
        /*0020*/ 	.byte	0x03, 0x5f
        /*0022*/ 	.short	0x0101


	//----- nvinfo : EIATTR_VRC_CTA_INIT_COUNT
	.align		4
        /*0024*/ 	.byte	0x02, 0x4a
	.zero		1
	.zero		1


	//----- nvinfo : EIATTR_EXIT_INSTR_OFFSETS
	.align		4
        /*0028*/ 	.byte	0x04, 0x1c
        /*002a*/ 	.short	(.L_470 - .L_469)


	//   ....[0]....
.L_469:
        /*002c*/ 	.word	0x00000010


	//----- nvinfo : EIATTR_MAX_THREADS
	.align		4
.L_470:
        /*0030*/ 	.byte	0x04, 0x05
        /*0032*/ 	.short	(.L_472 - .L_471)
.L_471:
        /*0034*/ 	.word	0x00000180
        /*0038*/ 	.word	0x00000001
        /*003c*/ 	.word	0x00000001


	//----- nvinfo : EIATTR_CBANK_PARAM_SIZE
	.align		4
.L_472:
        /*0040*/ 	.byte	0x03, 0x19
        /*0042*/ 	.short	0x0700


	//----- nvinfo : EIATTR_PARAM_CBANK
	.align		4
        /*0044*/ 	.byte	0x04, 0x0a
        /*0046*/ 	.short	(.L_474 - .L_473)
	.align		4
.L_473:
        /*0048*/ 	.word	index@(.nv.constant0._ZN7cutlass13device_kernelIN5flash11enable_sm90INS1_16FlashAttnBwdSm90INS1_25CollectiveMainloopBwdSm90ILi2ELi2ELi2EN4cute5tupleIJNS5_1CILi1EEES8_S8_EEENS6_IJNS7_ILi64EEENS7_ILi128EEESB_EEENS_10bfloat16_tEfNS_4arch4Sm90ELb1ELb0ELb0ELb0ELb0ELb1ELb0ELb0ELi2ELi1ELi2ELi1ELb0EEENS1_24CollectiveEpilogueBwdGQAISC_fSF_Li256ELb0ELb0EEENS1_25SingleTileBwdLPTSchedulerILb0ELi128ELb0EEEEEEEEEvNT_6ParamsE)
        /*004c*/ 	.short	0x0380
        /*004e*/ 	.short	0x0700


	//----- nvinfo : EIATTR_SW_WAR
	.align		4
.L_474:
        /*0050*/ 	.byte	0x04, 0x36
        /*0052*/ 	.short	(.L_476 - .L_475)
.L_475:
        /*0054*/ 	.word	0x00000008
.L_476:


//--------------------- .nv.info._ZN7cutlass13device_kernelIN5flash11enable_sm90INS1_16FlashAttnBwdSm90INS1_25CollectiveMainloopBwdSm90ILi2ELi2ELi2EN4cute5tupleIJNS5_1CILi1EEES8_S8_EEENS6_IJNS7_ILi64EEENS7_ILi128EEESB_EEENS_10bfloat16_tEfNS_4arch4Sm90ELb1ELb0ELb0ELb0ELb1ELb1ELb0ELb0ELi2ELi1ELi2ELi1ELb0EEENS1_24CollectiveEpilogueBwdGQAISC_fSF_Li256ELb0ELb1EEENS1_25SingleTileBwdLPTSchedulerILb0ELi128ELb1EEEEEEEEEvNT_6ParamsE --------------------------
	.section	.nv.info._ZN7cutlass13device_kernelIN5flash11enable_sm90INS1_16FlashAttnBwdSm90INS1_25CollectiveMainloopBwdSm90ILi2ELi2ELi2EN4cute5tupleIJNS5_1CILi1EEES8_S8_EEENS6_IJNS7_ILi64EEENS7_ILi128EEESB_EEENS_10bfloat16_tEfNS_4arch4Sm90ELb1ELb0ELb0ELb0ELb1ELb1ELb0ELb0ELi2ELi1ELi2ELi1ELb0EEENS1_24CollectiveEpilogueBwdGQAISC_fSF_Li256ELb0ELb1EEENS1_25SingleTileBwdLPTSchedulerILb0ELi128ELb1EEEEEEEEEvNT_6ParamsE,"",@"SHT_CUDA_INFO"
	.sectionflags	@""
	.align	4


	//----- nvinfo : EIATTR_CUDA_API_VERSION
	.align		4
        /*0000*/ 	.byte	0x04, 0x37
        /*0002*/ 	.short	(.L_478 - .L_477)
.L_477:
        /*0004*/ 	.word	0x00000082


	//----- nvinfo : EIATTR_KPARAM_INFO
	.align		4
.L_478:
        /*0008*/ 	.byte	0x04, 0x17
        /*000a*/ 	.short	(.L_480 - .L_479)
.L_479:
        /*000c*/ 	.word	0x00000000
        /*0010*/ 	.short	0x0000
        /*0012*/ 	.short	0x0000
        /*0014*/ 	.byte	0x00, 0xf0, 0x01, 0x1c


	//----- nvinfo : EIATTR_SPARSE_MMA_MASK
	.align		4
.L_480:
        /*0018*/ 	.byte	0x03, 0x50
        /*001a*/ 	.short	0x0000


	//----- nvinfo : EIATTR_MAXREG_COUNT
	.align		4
        /*001c*/ 	.byte	0x03, 0x1b
        /*001e*/ 	.short	0x00a8


	//----- nvinfo : EIATTR_MERCURY_ISA_VERSION
	.align		4
        /*0020*/ 	.byte	0x03, 0x5f
        /*0022*/ 	.short	0x0101


	//----- nvinfo : EIATTR_VRC_CTA_INIT_COUNT
	.align		4
        /*0024*/ 	.byte	0x02, 0x4a
	.zero		1
	.zero		1


	//----- nvinfo : EIATTR_EXIT_INSTR_OFFSETS
	.align		4
        /*0028*/ 	.byte	0x04, 0x1c
        /*002a*/ 	.short	(.L_482 - .L_481)


	//   ....[0]....
.L_481:
        /*002c*/ 	.word	0x00000010


	//----- nvinfo : EIATTR_MAX_THREADS
	.align		4
.L_482:
        /*0030*/ 	.byte	0x04, 0x05
        /*0032*/ 	.short	(.L_484 - .L_483)
.L_483:
        /*0034*/ 	.word	0x00000180
        /*0038*/ 	.word	0x00000001
        /*003c*/ 	.word	0x00000001


	//----- nvinfo : EIATTR_CBANK_PARAM_SIZE
	.align		4
.L_484:
        /*0040*/ 	.byte	0x03, 0x19
        /*0042*/ 	.short	0x0700


	//----- nvinfo : EIATTR_PARAM_CBANK
	.align		4
        /*0044*/ 	.byte	0x04, 0x0a
        /*0046*/ 	.short	(.L_486 - .L_485)
	.align		4
.L_485:
        /*0048*/ 	.word	index@(.nv.constant0._ZN7cutlass13device_kernelIN5flash11enable_sm90INS1_16FlashAttnBwdSm90INS1_25CollectiveMainloopBwdSm90ILi2ELi2ELi2EN4cute5tupleIJNS5_1CILi1EEES8_S8_EEENS6_IJNS7_ILi64EEENS7_ILi128EEESB_EEENS_10bfloat16_tEfNS_4arch4Sm90ELb1ELb0ELb0ELb0ELb1ELb1ELb0ELb0ELi2ELi1ELi2ELi1ELb0EEENS1_24CollectiveEpilogueBwdGQAISC_fSF_Li256ELb0ELb1EEENS1_25SingleTileBwdLPTSchedulerILb0ELi128ELb1EEEEEEEEEvNT_6ParamsE)
        /*004c*/ 	.short	0x0380
        /*004e*/ 	.short	0x0700


	//----- nvinfo : EIATTR_SW_WAR
	.align		4
.L_486:
        /*0050*/ 	.byte	0x04, 0x36
        /*0052*/ 	.short	(.L_488 - .L_487)
.L_487:
        /*0054*/ 	.word	0x00000008
.L_488:


//--------------------- .nv.info._ZN7cutlass13device_kernelIN5flash22FlashAttnBwdPreprocessIN4cute5tupleIJNS3_1CILi64EEENS5_ILi128EEEEEENS_10bfloat16_tEfNS_4arch4Sm90ELb1ELb0EEEEEvNT_6ParamsE --------------------------
	.section	.nv.info._ZN7cutlass13device_kernelIN5flash22FlashAttnBwdPreprocessIN4cute5tupleIJNS3_1CILi64EEENS5_ILi128EEEEEENS_10bfloat16_tEfNS_4arch4Sm90ELb1ELb0EEEEEvNT_6ParamsE,"",@"SHT_CUDA_INFO"
	.sectionflags	@""
	.align	4


	//----- nvinfo : EIATTR_CUDA_API_VERSION
	.align		4
        /*0000*/ 	.byte	0x04, 0x37
        /*0002*/ 	.short	(.L_490 - .L_489)
.L_489:
        /*0004*/ 	.word	0x00000082


	//----- nvinfo : EIATTR_KPARAM_INFO
	.align		4
.L_490:
        /*0008*/ 	.byte	0x04, 0x17
        /*000a*/ 	.short	(.L_492 - .L_491)
.L_491:
        /*000c*/ 	.word	0x00000000
        /*0010*/ 	.short	0x0000
        /*0012*/ 	.short	0x0000
        /*0014*/ 	.byte	0x00, 0xf0, 0xc1, 0x03


	//----- nvinfo : EIATTR_SPARSE_MMA_MASK
	.align		4
.L_492:
        /*0018*/ 	.byte	0x03, 0x50
        /*001a*/ 	.short	0x0000


	//----- nvinfo : EIATTR_MAXREG_COUNT
	.align		4
        /*001c*/ 	.byte	0x03, 0x1b
        /*001e*/ 	.short	0x0080


	//----- nvinfo : EIATTR_MERCURY_ISA_VERSION
	.align		4
        /*0020*/ 	.byte	0x03, 0x5f
        /*0022*/ 	.short	0x0101


	//----- nvinfo : EIATTR_COOP_GROUP_MASK_REGIDS
	.align		4
        /*0024*/ 	.byte	0x04, 0x29
        /*0026*/ 	.short	(.L_494 - .L_493)


	//   ....[0]....
.L_493:
        /*0028*/ 	.word	0xffffffff


	//   ....[1]....
        /*002c*/ 	.word	0xffffffff


	//   ....[2]....
        /*0030*/ 	.word	0xffffffff


	//   ....[3]....
        /*0034*/ 	.word	0xffffffff


	//   ....[4]....
        /*0038*/ 	.word	0xffffffff


	//   ....[5]....
        /*003c*/ 	.word	0xffffffff


	//   ....[6]....
        /*0040*/ 	.word	0xffffffff


	//   ....[7]....
        /*0044*/ 	.word	0xffffffff


	//   ....[8]....
        /*0048*/ 	.word	0xffffffff


	//   ....[9]....
        /*004c*/ 	.word	0xffffffff


	//   ....[10]....
        /*0050*/ 	.word	0xffffffff


	//   ....[11]....
        /*0054*/ 	.word	0xffffffff


	//   ....[12]....
        /*0058*/ 	.word	0xffffffff


	//   ....[13]....
        /*005c*/ 	.word	0xffffffff


	//   ....[14]....
        /*0060*/ 	.word	0xffffffff


	//   ....[15]....
        /*0064*/ 	.word	0xffffffff


	//----- nvinfo : EIATTR_COOP_GROUP_INSTR_OFFSETS
	.align		4
.L_494:
        /*0068*/ 	.byte	0x04, 0x28
        /*006a*/ 	.short	(.L_496 - .L_495)


	//   ....[0]....
.L_495:
        /*006c*/ 	.word	0x00001010


	//   ....[1]....
        /*0070*/ 	.word	0x00001020


	//   ....[2]....
        /*0074*/ 	.word	0x00001030


	//   ....[3]....
        /*0078*/ 	.word	0x00001040


	//   ....[4]....
        /*007c*/ 	.word	0x00001090


	//   ....[5]....
        /*0080*/ 	.word	0x000010a0


	//   ....[6]....
        /*0084*/ 	.word	0x000010b0


	//   ....[7]....
        /*0088*/ 	.word	0x000010c0


	//   ....[8]....
        /*008c*/ 	.word	0x00001110


	//   ....[9]....
        /*0090*/ 	.word	0x00001120


	//   ....[10]....
        /*0094*/ 	.word	0x00001130


	//   ....[11]....
        /*0098*/ 	.word	0x00001140


	//   ....[12]....
        /*009c*/ 	.word	0x00001190


	//   ....[13]....
        /*00a0*/ 	.word	0x000011a0


	//   ....[14]....
        /*00a4*/ 	.word	0x000011b0


	//   ....[15]....
        /*00a8*/ 	.word	0x000011c0


	//----- nvinfo : EIATTR_VRC_CTA_INIT_COUNT
	.align		4
.L_496:
        /*00ac*/ 	.byte	0x02, 0x4a
	.zero		1
	.zero		1


	//----- nvinfo : EIATTR_EXIT_INSTR_OFFSETS
	.align		4
        /*00b0*/ 	.byte	0x04, 0x1c
        /*00b2*/ 	.short	(.L_498 - .L_497)


	//   ....[0]....
.L_497:
        /*00b4*/ 	.word	0x000016f0


	//   ....[1]....
        /*00b8*/ 	.word	0x00001770


	//----- nvinfo : EIATTR_MAX_THREADS
	.align		4
.L_498:
        /*00bc*/ 	.byte	0x04, 0x05
        /*00be*/ 	.short	(.L_500 - .L_499)
.L_499:
        /*00c0*/ 	.word	0x00000100
        /*00c4*/ 	.word	0x00000001
        /*00c8*/ 	.word	0x00000001


	//----- nvinfo : EIATTR_CRS_STACK_SIZE
	.align		4
.L_500:
        /*00cc*/ 	.byte	0x04, 0x1e
        /*00ce*/ 	.short	(.L_502 - .L_501)
.L_501:
        /*00d0*/ 	.word	0x00000000


	//----- nvinfo : EIATTR_CBANK_PARAM_SIZE
	.align		4
.L_502:
        /*00d4*/ 	.byte	0x03, 0x19
        /*00d6*/ 	.short	0x00f0


	//----- nvinfo : EIATTR_PARAM_CBANK
	.align		4
        /*00d8*/ 	.byte	0x04, 0x0a
        /*00da*/ 	.short	(.L_504 - .L_503)
	.align		4
.L_503:
        /*00dc*/ 	.word	index@(.nv.constant0._ZN7cutlass13device_kernelIN5flash22FlashAttnBwdPreprocessIN4cute5tupleIJNS3_1CILi64EEENS5_ILi128EEEEEENS_10bfloat16_tEfNS_4arch4Sm90ELb1ELb0EEEEEvNT_6ParamsE)
        /*00e0*/ 	.short	0x0380
        /*00e2*/ 	.short	0x00f0


	//----- nvinfo : EIATTR_SW_WAR
	.align		4
.L_504:
        /*00e4*/ 	.byte	0x04, 0x36
        /*00e6*/ 	.short	(.L_506 - .L_505)
.L_505:
        /*00e8*/ 	.word	0x00000008
.L_506:


//--------------------- .nv.info._ZN7cutlass13device_kernelIN5flash11enable_sm90INS1_16FlashAttnBwdSm90INS1_25CollectiveMainloopBwdSm90ILi2ELi2ELi2EN4cute5tupleIJNS5_1CILi1EEES8_S8_EEENS6_IJNS7_ILi64EEENS7_ILi128EEESB_EEENS_10bfloat16_tEfNS_4arch4Sm90ELb1ELb0ELb0ELb1ELb0ELb1ELb0ELb0ELi2ELi1ELi2ELi1ELb0EEENS1_21CollectiveEpilogueBwdISC_SD_SF_Li256ELb1ELb0ELi1EEENS1_25SingleTileBwdLPTSchedulerILb1ELi128ELb0EEEEEEEEEvNT_6ParamsE --------------------------
	.section	.nv.info._ZN7cutlass13device_kernelIN5flash11enable_sm90INS1_16FlashAttnBwdSm90INS1_25CollectiveMainloopBwdSm90ILi2ELi2ELi2EN4cute5tupleIJNS5_1CILi1EEES8_S8_EEENS6_IJNS7_ILi64EEENS7_ILi128EEESB_EEENS_10bfloat16_tEfNS_4arch4Sm90ELb1ELb0ELb0ELb1ELb0ELb1ELb0ELb0ELi2ELi1ELi2ELi1ELb0EEENS1_21CollectiveEpilogueBwdISC_SD_SF_Li256ELb1ELb0ELi1EEENS1_25SingleTileBwdLPTSchedulerILb1ELi128ELb0EEEEEEEEEvNT_6ParamsE,"",@"SHT_CUDA_INFO"
	.sectionflags	@""
	.align	4


	//----- nvinfo : EIATTR_CUDA_API_VERSION
	.align		4
        /*0000*/ 	.byte	0x04, 0x37
        /*0002*/ 	.short	(.L_508 - .L_507)
.L_507:
        /*0004*/ 	.word	0x00000082


	//----- nvinfo : EIATTR_KPARAM_INFO
	.align		4
.L_508:
        /*0008*/ 	.byte	0x04, 0x17
        /*000a*/ 	.short	(.L_510 - .L_509)
.L_509:
        /*000c*/ 	.word	0x00000000
        /*0010*/ 	.short	0x0000
        /*0012*/ 	.short	0x0000
        /*0014*/ 	.byte	0x00, 0xf0, 0x01, 0x1a


	//----- nvinfo : EIATTR_SPARSE_MMA_MASK
	.align		4
.L_510:
        /*0018*/ 	.byte	0x03, 0x50
        /*001a*/ 	.short	0x0000


	//----- nvinfo : EIATTR_MAXREG_COUNT
	.align		4
        /*001c*/ 	.byte	0x03, 0x1b
        /*001e*/ 	.short	0x00a8


	//----- nvinfo : EIATTR_MERCURY_ISA_VERSION
	.align		4
        /*0020*/ 	.byte	0x03, 0x5f
        /*0022*/ 	.short	0x0101


	//----- nvinfo : EIATTR_VRC_CTA_INIT_COUNT
	.align		4
        /*0024*/ 	.byte	0x02, 0x4a
	.zero		1
	.zero		1


	//----- nvinfo : EIATTR_EXIT_INSTR_OFFSETS
	.align		4
        /*0028*/ 	.byte	0x04, 0x1c
        /*002a*/ 	.short	(.L_512 - .L_511)


	//   ....[0]....
.L_511:
        /*002c*/ 	.word	0x00000010


	//----- nvinfo : EIATTR_MAX_THREADS
	.align		4
.L_512:
        /*0030*/ 	.byte	0x04, 0x05
        /*0032*/ 	.short	(.L_514 - .L_513)
.L_513:
        /*0034*/ 	.word	0x00000180
        /*0038*/ 	.word	0x00000001
        /*003c*/ 	.word	0x00000001


	//----- nvinfo : EIATTR_CBANK_PARAM_SIZE
	.align		4
.L_514:
        /*0040*/ 	.byte	0x03, 0x19
        /*0042*/ 	.short	0x0680


	//----- nvinfo : EIATTR_PARAM_CBANK
	.align		4
        /*0044*/ 	.byte	0x04, 0x0a
        /*0046*/ 	.short	(.L_516 - .L_515)
	.align		4
.L_515:
        /*0048*/ 	.word	index@(.nv.constant0._ZN7cutlass13device_kernelIN5flash11enable_sm90INS1_16FlashAttnBwdSm90INS1_25CollectiveMainloopBwdSm90ILi2ELi2ELi2EN4cute5tupleIJNS5_1CILi1EEES8_S8_EEENS6_IJNS7_ILi64EEENS7_ILi128EEESB_EEENS_10bfloat16_tEfNS_4arch4Sm90ELb1ELb0ELb0ELb1ELb0ELb1ELb0ELb0ELi2ELi1ELi2ELi1ELb0EEENS1_21CollectiveEpilogueBwdISC_SD_SF_Li256ELb1ELb0ELi1EEENS1_25SingleTileBwdLPTSchedulerILb1ELi128ELb0EEEEEEEEEvNT_6ParamsE)
        /*004c*/ 	.short	0x0380
        /*004e*/ 	.short	0x0680


	//----- nvinfo : EIATTR_SW_WAR
	.align		4
.L_516:
        /*0050*/ 	.byte	0x04, 0x36
        /*0052*/ 	.short	(.L_518 - .L_517)
.L_517:
        /*0054*/ 	.word	0x00000008
.L_518:


//--------------------- .nv.info._ZN7cutlass13device_kernelIN5flash11enable_sm90INS1_16FlashAttnBwdSm90INS1_25CollectiveMainloopBwdSm90ILi2ELi2ELi2EN4cute5tupleIJNS5_1CILi1EEES8_S8_EEENS6_IJNS7_ILi64EEENS7_ILi128EEESB_EEENS_10bfloat16_tEfNS_4arch4Sm90ELb1ELb0ELb0ELb1ELb1ELb1ELb0ELb0ELi2ELi1ELi2ELi1ELb0EEENS1_21CollectiveEpilogueBwdISC_SD_SF_Li256ELb1ELb0ELi1EEENS1_25SingleTileBwdLPTSchedulerILb1ELi128ELb1EEEEEEEEEvNT_6ParamsE --------------------------
	.section	.nv.info._ZN7cutlass13device_kernelIN5flash11enable_sm90INS1_16FlashAttnBwdSm90INS1_25CollectiveMainloopBwdSm90ILi2ELi2ELi2EN4cute5tupleIJNS5_1CILi1EEES8_S8_EEENS6_IJNS7_ILi64EEENS7_ILi128EEESB_EEENS_10bfloat16_tEfNS_4arch4Sm90ELb1ELb0ELb0ELb1ELb1ELb1ELb0ELb0ELi2ELi1ELi2ELi1ELb0EEENS1_21CollectiveEpilogueBwdISC_SD_SF_Li256ELb1ELb0ELi1EEENS1_25SingleTileBwdLPTSchedulerILb1ELi128ELb1EEEEEEEEEvNT_6ParamsE,"",@"SHT_CUDA_INFO"
	.sectionflags	@""
	.align	4


	//----- nvinfo : EIATTR_CUDA_API_VERSION
	.align		4
        /*0000*/ 	.byte	0x04, 0x37
        /*0002*/ 	.short	(.L_520 - .L_519)
.L_519:
        /*0004*/ 	.word	0x00000082


	//----- nvinfo : EIATTR_KPARAM_INFO
	.align		4
.L_520:
        /*0008*/ 	.byte	0x04, 0x17
        /*000a*/ 	.short	(.L_522 - .L_521)
.L_521:
        /*000c*/ 	.word	0x00000000
        /*0010*/ 	.short	0x0000
        /*0012*/ 	.short	0x0000
        /*0014*/ 	.byte	0x00, 0xf0, 0x01, 0x1a


	//----- nvinfo : EIATTR_SPARSE_MMA_MASK
	.align		4
.L_522:
        /*0018*/ 	.byte	0x03, 0x50
        /*001a*/ 	.short	0x0000


	//----- nvinfo : EIATTR_MAXREG_COUNT
	.align		4
        /*001c*/ 	.byte	0x03, 0x1b
        /*001e*/ 	.short	0x00a8


	//----- nvinfo : EIATTR_MERCURY_ISA_VERSION
	.align		4
        /*0020*/ 	.byte	0x03, 0x5f
        /*0022*/ 	.short	0x0101


	//----- nvinfo : EIATTR_VRC_CTA_INIT_COUNT
	.align		4
        /*0024*/ 	.byte	0x02, 0x4a
	.zero		1
	.zero		1


	//----- nvinfo : EIATTR_EXIT_INSTR_OFFSETS
	.align		4
        /*0028*/ 	.byte	0x04, 0x1c
        /*002a*/ 	.short	(.L_524 - .L_523)


	//   ....[0]....
.L_523:
        /*002c*/ 	.word	0x00000010


	//----- nvinfo : EIATTR_MAX_THREADS
	.align		4
.L_524:
        /*0030*/ 	.byte	0x04, 0x05
        /*0032*/ 	.short	(.L_526 - .L_525)
.L_525:
        /*0034*/ 	.word	0x00000180
        /*0038*/ 	.word	0x00000001
        /*003c*/ 	.word	0x00000001


	//----- nvinfo : EIATTR_CBANK_PARAM_SIZE
	.align		4
.L_526:
        /*0040*/ 	.byte	0x03, 0x19
        /*0042*/ 	.short	0x0680


	//----- nvinfo : EIATTR_PARAM_CBANK
	.align		4
        /*0044*/ 	.byte	0x04, 0x0a
        /*0046*/ 	.short	(.L_528 - .L_527)
	.align		4
.L_527:
        /*0048*/ 	.word	index@(.nv.constant0._ZN7cutlass13device_kernelIN5flash11enable_sm90INS1_16FlashAttnBwdSm90INS1_25CollectiveMainloopBwdSm90ILi2ELi2ELi2EN4cute5tupleIJNS5_1CILi1EEES8_S8_EEENS6_IJNS7_ILi64EEENS7_ILi128EEESB_EEENS_10bfloat16_tEfNS_4arch4Sm90ELb1ELb0ELb0ELb1ELb1ELb1ELb0ELb0ELi2ELi1ELi2ELi1ELb0EEENS1_21CollectiveEpilogueBwdISC_SD_SF_Li256ELb1ELb0ELi1EEENS1_25SingleTileBwdLPTSchedulerILb1ELi128ELb1EEEEEEEEEvNT_6ParamsE)
        /*004c*/ 	.short	0x0380
        /*004e*/ 	.short	0x0680


	//----- nvinfo : EIATTR_SW_WAR
	.align		4
.L_528:
        /*0050*/ 	.byte	0x04, 0x36
        /*0052*/ 	.short	(.L_530 - .L_529)
.L_529:
        /*0054*/ 	.word	0x00000008
.L_530:


//--------------------- .nv.info._ZN7cutlass13device_kernelIN5flash11enable_sm90INS1_16FlashAttnBwdSm90INS1_25CollectiveMainloopBwdSm90ILi2ELi2ELi2EN4cute5tupleIJNS5_1CILi1EEES8_S8_EEENS6_IJNS7_ILi64EEENS7_ILi128EEESB_EEENS_10bfloat16_tEfNS_4arch4Sm90ELb1ELb0ELb0ELb1ELb0ELb1ELb0ELb0ELi2ELi1ELi2ELi1ELb0EEENS1_24CollectiveEpilogueBwdGQAISC_fSF_Li256ELb1ELb0EEENS1_25SingleTileBwdLPTSchedulerILb1ELi128ELb0EEEEEEEEEvNT_6ParamsE --------------------------
	.section	.nv.info._ZN7cutlass13device_kernelIN5flash11enable_sm90INS1_16FlashAttnBwdSm90INS1_25CollectiveMainloopBwdSm90ILi2ELi2ELi2EN4cute5tupleIJNS5_1CILi1EEES8_S8_EEENS6_IJNS7_ILi64EEENS7_ILi128EEESB_EEENS_10bfloat16_tEfNS_4arch4Sm90ELb1ELb0ELb0ELb1ELb0ELb1ELb0ELb0ELi2ELi1ELi2ELi1ELb0EEENS1_24CollectiveEpilogueBwdGQAISC_fSF_Li256ELb1ELb0EEENS1_25SingleTileBwdLPTSchedulerILb1ELi128ELb0EEEEEEEEEvNT_6ParamsE,"",@"SHT_CUDA_INFO"
	.sectionflags	@""
	.align	4


	//----- nvinfo : EIATTR_CUDA_API_VERSION
	.align		4
        /*0000*/ 	.byte	0x04, 0x37
        /*0002*/ 	.short	(.L_532 - .L_531)
.L_531:
        /*0004*/ 	.word	0x00000082


	//----- nvinfo : EIATTR_KPARAM_INFO
	.align		4
.L_532:
        /*0008*/ 	.byte	0x04, 0x17
        /*000a*/ 	.short	(.L_534 - .L_533)
.L_533:
        /*000c*/ 	.word	0x00000000
        /*0010*/ 	.short	0x0000
        /*0012*/ 	.short	0x0000
        /*0014*/ 	.byte	0x00, 0xf0, 0x01, 0x1c


	//----- nvinfo : EIATTR_SPARSE_MMA_MASK
	.align		4
.L_534:
        /*0018*/ 	.byte	0x03, 0x50
        /*001a*/ 	.short	0x0000


	//----- nvinfo : EIATTR_MAXREG_COUNT
	.align		4
        /*001c*/ 	.byte	0x03, 0x1b
        /*001e*/ 	.short	0x00a8


	//----- nvinfo : EIATTR_MERCURY_ISA_VERSION
	.align		4
        /*0020*/ 	.byte	0x03, 0x5f
        /*0022*/ 	.short	0x0101


	//----- nvinfo : EIATTR_VRC_CTA_INIT_COUNT
	.align		4
        /*0024*/ 	.byte	0x02, 0x4a
	.zero		1
	.zero		1


	//----- nvinfo : EIATTR_EXIT_INSTR_OFFSETS
	.align		4
        /*0028*/ 	.byte	0x04, 0x1c
        /*002a*/ 	.short	(.L_536 - .L_535)


	//   ....[0]....
.L_535:
        /*002c*/ 	.word	0x00000010


	//----- nvinfo : EIATTR_MAX_THREADS
	.align		4
.L_536:
        /*0030*/ 	.byte	0x04, 0x05
        /*0032*/ 	.short	(.L_538 - .L_537)
.L_537:
        /*0034*/ 	.word	0x00000180
        /*0038*/ 	.word	0x00000001
        /*003c*/ 	.word	0x00000001


	//----- nvinfo : EIATTR_CBANK_PARAM_SIZE
	.align		4
.L_538:
        /*0040*/ 	.byte	0x03, 0x19
        /*0042*/ 	.short	0x0700


	//----- nvinfo : EIATTR_PARAM_CBANK
	.align		4
        /*0044*/ 	.byte	0x04, 0x0a
        /*0046*/ 	.short	(.L_540 - .L_539)
	.align		4
.L_539:
        /*0048*/ 	.word	index@(.nv.constant0._ZN7cutlass13device_kernelIN5flash11enable_sm90INS1_16FlashAttnBwdSm90INS1_25CollectiveMainloopBwdSm90ILi2ELi2ELi2EN4cute5tupleIJNS5_1CILi1EEES8_S8_EEENS6_IJNS7_ILi64EEENS7_ILi128EEESB_EEENS_10bfloat16_tEfNS_4arch4Sm90ELb1ELb0ELb0ELb1ELb0ELb1ELb0ELb0ELi2ELi1ELi2ELi1ELb0EEENS1_24CollectiveEpilogueBwdGQAISC_fSF_Li256ELb1ELb0EEENS1_25SingleTileBwdLPTSchedulerILb1ELi128ELb0EEEEEEEEEvNT_6ParamsE)
        /*004c*/ 	.short	0x0380
        /*004e*/ 	.short	0x0700


	//----- nvinfo : EIATTR_SW_WAR
	.align		4
.L_540:
        /*0050*/ 	.byte	0x04, 0x36
        /*0052*/ 	.short	(.L_542 - .L_541)
.L_541:
        /*0054*/ 	.word	0x00000008
.L_542:


//--------------------- .nv.info._ZN7cutlass13device_kernelIN5flash32FlashAttnBwdPostprocessConvertdQIN4cute5tupleIJNS3_1CILi128EEES6_EEENS_10bfloat16_tEfNS_4arch4Sm90ELi256ENS3_8TiledMMAINS3_8MMA_AtomIJNS3_4SM904GMMA28MMA_64x128x16_F32BF16BF16_RSILNSE_5MajorE0ELSG_1ELNSE_7ScaleInE1ELSH_1EEEEEENS3_6LayoutINS4_IJNS5_ILi2EEENS5_ILi1EEESM_EEENS4_IJSM_NS5_ILi0EEESO_EEEEENS4_IJNS3_10UnderscoreESR_SR_EEEEELb0EEEEEvNT_6ParamsE --------------------------
	.section	.nv.info._ZN7cutlass13device_kernelIN5flash32FlashAttnBwdPostprocessConvertdQIN4cute5tupleIJNS3_1CILi128EEES6_EEENS_10bfloat16_tEfNS_4arch4Sm90ELi256ENS3_8TiledMMAINS3_8MMA_AtomIJNS3_4SM904GMMA28MMA_64x128x16_F32BF16BF16_RSILNSE_5MajorE0ELSG_1ELNSE_7ScaleInE1ELSH_1EEEEEENS3_6LayoutINS4_IJNS5_ILi2EEENS5_ILi1EEESM_EEENS4_IJSM_NS5_ILi0EEESO_EEEEENS4_IJNS3_10UnderscoreESR_SR_EEEEELb0EEEEEvNT_6ParamsE,"",@"SHT_CUDA_INFO"
	.sectionflags	@""
	.align	4


	//----- nvinfo : EIATTR_CUDA_API_VERSION
	.align		4
        /*0000*/ 	.byte	0x04, 0x37
        /*0002*/ 	.short	(.L_544 - .L_543)
.L_543:
        /*0004*/ 	.word	0x00000082


	//----- nvinfo : EIATTR_KPARAM_INFO
	.align		4
.L_544:
        /*0008*/ 	.byte	0x04, 0x17
        /*000a*/ 	.short	(.L_546 - .L_545)
.L_545:
        /*000c*/ 	.word	0x00000000
        /*0010*/ 	.short	0x0000
        /*0012*/ 	.short	0x0000
        /*0014*/ 	.byte	0x00, 0xf0, 0xc1, 0x01


	//----- nvinfo : EIATTR_SPARSE_MMA_MASK
	.align		4
.L_546:
        /*0018*/ 	.byte	0x03, 0x50
        /*001a*/ 	.short	0x0000


	//----- nvinfo : EIATTR_MAXREG_COUNT
	.align		4
        /*001c*/ 	.byte	0x03, 0x1b
        /*001e*/ 	.short	0x0080


	//----- nvinfo : EIATTR_NUM_BARRIERS
	.align		4
        /*0020*/ 	.byte	0x02, 0x4c
        /*0022*/ 	.byte	0x01
	.zero		1


	//----- nvinfo : EIATTR_MERCURY_ISA_VERSION
	.align		4
        /*0024*/ 	.byte	0x03, 0x5f
        /*0026*/ 	.short	0x0101


	//----- nvinfo : EIATTR_VRC_CTA_INIT_COUNT
	.align		4
        /*0028*/ 	.byte	0x02, 0x4a
	.zero		1
	.zero		1


	//----- nvinfo : EIATTR_MBARRIER_INSTR_OFFSETS
	.align		4
        /*002c*/ 	.byte	0x04, 0x39
        /*002e*/ 	.short	(.L_548 - .L_547)


	//   ....[0]....
.L_547:
        /*0030*/ 	.word	0x00000470
        /*0034*/ 	.word	0x000000ff
        /*0038*/ 	.word	0x00018000
        /*003c*/ 	.short	0x0100
        /*003e*/ 	.byte	0x06
	.zero		1


	//   ....[1]....
        /*0040*/ 	.word	0x00000550
        /*0044*/ 	.word	0x00000006
        /*0048*/ 	.word	0x00018000
        /*004c*/ 	.short	0x010a
        /*004e*/ 	.byte	0xff
	.zero		1


	//----- nvinfo : EIATTR_NUM_MBARRIERS
	.align		4
.L_548:
        /*0050*/ 	.byte	0x03, 0x38
        /*0052*/ 	.short	0x0001


	//----- nvinfo : EIATTR_EXIT_INSTR_OFFSETS
	.align		4
        /*0054*/ 	.byte	0x04, 0x1c
        /*0056*/ 	.short	(.L_550 - .L_549)


	//   ....[0]....
.L_549:
        /*0058*/ 	.word	0x00000280


	//   ....[1]....
        /*005c*/ 	.word	0x00001890


	//   ....[2]....
        /*0060*/ 	.word	0x00001960


	//----- nvinfo : EIATTR_MAX_THREADS
	.align		4
.L_550:
        /*0064*/ 	.byte	0x04, 0x05
        /*0066*/ 	.short	(.L_552 - .L_551)
.L_551:
        /*0068*/ 	.word	0x00000100
        /*006c*/ 	.word	0x00000001
        /*0070*/ 	.word	0x00000001


	//----- nvinfo : EIATTR_CRS_STACK_SIZE
	.align		4
.L_552:
        /*0074*/ 	.byte	0x04, 0x1e
        /*0076*/ 	.short	(.L_554 - .L_553)
.L_553:
        /*0078*/ 	.word	0x00000000


	//----- nvinfo : EIATTR_CBANK_PARAM_SIZE
	.align		4
.L_554:
        /*007c*/ 	.byte	0x03, 0x19
        /*007e*/ 	.short	0x0070


	//----- nvinfo : EIATTR_PARAM_CBANK
	.align		4
        /*0080*/ 	.byte	0x04, 0x0a
        /*0082*/ 	.short	(.L_556 - .L_555)
	.align		4
.L_555:
        /*0084*/ 	.word	index@(.nv.constant0._ZN7cutlass13device_kernelIN5flash32FlashAttnBwdPostprocessConvertdQIN4cute5tupleIJNS3_1CILi128EEES6_EEENS_10bfloat16_tEfNS_4arch4Sm90ELi256ENS3_8TiledMMAINS3_8MMA_AtomIJNS3_4SM904GMMA28MMA_64x128x16_F32BF16BF16_RSILNSE_5MajorE0ELSG_1ELNSE_7ScaleInE1ELSH_1EEEEEENS3_6LayoutINS4_IJNS5_ILi2EEENS5_ILi1EEESM_EEENS4_IJSM_NS5_ILi0EEESO_EEEEENS4_IJNS3_10UnderscoreESR_SR_EEEEELb0EEEEEvNT_6ParamsE)
        /*0088*/ 	.short	0x0380
        /*008a*/ 	.short	0x0070


	//----- nvinfo : EIATTR_SW_WAR
	.align		4
.L_556:
        /*008c*/ 	.byte	0x04, 0x36
        /*008e*/ 	.short	(.L_558 - .L_557)
.L_557:
        /*0090*/ 	.word	0x00000008
.L_558:


//--------------------- .nv.info._ZN7cutlass13device_kernelIN5flash32FlashAttnBwdPostprocessConvertdQIN4cute5tupleIJNS3_1CILi64EEENS5_ILi128EEEEEENS_10bfloat16_tEfNS_4arch4Sm90ELi256ENS3_8TiledMMAINS3_8MMA_AtomIJNS3_4SM904GMMA27MMA_64x64x16_F32BF16BF16_SSILNSF_5MajorE0ELSH_1ELNSF_7ScaleInE1ELSI_1EEEEEENS3_6LayoutINS4_IJNS5_ILi1EEENS5_ILi2EEESM_EEENS4_IJNS5_ILi0EEESM_SP_EEEEENS4_IJNS3_10UnderscoreESS_SS_EEEEELb0EEEEEvNT_6ParamsE --------------------------
	.section	.nv.info._ZN7cutlass13device_kernelIN5flash32FlashAttnBwdPostprocessConvertdQIN4cute5tupleIJNS3_1CILi64EEENS5_ILi128EEEEEENS_10bfloat16_tEfNS_4arch4Sm90ELi256ENS3_8TiledMMAINS3_8MMA_AtomIJNS3_4SM904GMMA27MMA_64x64x16_F32BF16BF16_SSILNSF_5MajorE0ELSH_1ELNSF_7ScaleInE1ELSI_1EEEEEENS3_6LayoutINS4_IJNS5_ILi1EEENS5_ILi2EEESM_EEENS4_IJNS5_ILi0EEESM_SP_EEEEENS4_IJNS3_10UnderscoreESS_SS_EEEEELb0EEEEEvNT_6ParamsE,"",@"SHT_CUDA_INFO"
	.sectionflags	@""
	.align	4


	//----- nvinfo : EIATTR_CUDA_API_VERSION
	.align		4
        /*0000*/ 	.byte	0x04, 0x37
        /*0002*/ 	.short	(.L_560 - .L_559)
.L_559:
        /*0004*/ 	.word	0x00000082


	//----- nvinfo : EIATTR_KPARAM_INFO
	.align		4
.L_560:
        /*0008*/ 	.byte	0x04, 0x17
        /*000a*/ 	.short	(.L_562 - .L_561)
.L_561:
        /*000c*/ 	.word	0x00000000
        /*0010*/ 	.short	0x0000
        /*0012*/ 	.short	0x0000
        /*0014*/ 	.byte	0x00, 0xf0, 0xc1, 0x01


	//----- nvinfo : EIATTR_SPARSE_MMA_MASK
	.align		4
.L_562:
        /*0018*/ 	.byte	0x03, 0x50
        /*001a*/ 	.short	0x0000


	//----- nvinfo : EIATTR_MAXREG_COUNT
	.align		4
        /*001c*/ 	.byte	0x03, 0x1b
        /*001e*/ 	.short	0x0080


	//----- nvinfo : EIATTR_NUM_BARRIERS
	.align		4
        /*0020*/ 	.byte	0x02, 0x4c
        /*0022*/ 	.byte	0x01
	.zero		1


	//----- nvinfo : EIATTR_MERCURY_ISA_VERSION
	.align		4
        /*0024*/ 	.byte	0x03, 0x5f
        /*0026*/ 	.short	0x0101


	//----- nvinfo : EIATTR_VRC_CTA_INIT_COUNT
	.align		4
        /*0028*/ 	.byte	0x02, 0x4a
	.zero		1
	.zero		1


	//----- nvinfo : EIATTR_MBARRIER_INSTR_OFFSETS
	.align		4
        /*002c*/ 	.byte	0x04, 0x39
        /*002e*/ 	.short	(.L_564 - .L_563)


	//   ....[0]....
.L_563:
        /*0030*/ 	.word	0x00000470
        /*0034*/ 	.word	0x000000ff
        /*0038*/ 	.word	0x0000c000
        /*003c*/ 	.short	0x0100
        /*003e*/ 	.byte	0x06
	.zero		1


	//   ....[1]....
        /*0040*/ 	.word	0x00000550
        /*0044*/ 	.word	0x0000002a
        /*0048*/ 	.word	0x0000c000
        /*004c*/ 	.short	0x010a
        /*004e*/ 	.byte	0xff
	.zero		1


	//----- nvinfo : EIATTR_NUM_MBARRIERS
	.align		4
.L_564:
        /*0050*/ 	.byte	0x03, 0x38
        /*0052*/ 	.short	0x0001


	//----- nvinfo : EIATTR_EXIT_INSTR_OFFSETS
	.align		4
        /*0054*/ 	.byte	0x04, 0x1c
        /*0056*/ 	.short	(.L_566 - .L_565)


	//   ....[0]....
.L_565:
        /*0058*/ 	.word	0x00000280


	//   ....[1]....
        /*005c*/ 	.word	0x00001010


	//   ....[2]....
        /*0060*/ 	.word	0x000010e0


	//----- nvinfo : EIATTR_MAX_THREADS
	.align		4
.L_566:
        /*0064*/ 	.byte	0x04, 0x05
        /*0066*/ 	.short	(.L_568 - .L_567)
.L_567:
        /*0068*/ 	.word	0x00000100
        /*006c*/ 	.word	0x00000001
        /*0070*/ 	.word	0x00000001


	//----- nvinfo : EIATTR_CRS_STACK_SIZE
	.align		4
.L_568:
        /*0074*/ 	.byte	0x04, 0x1e
        /*0076*/ 	.short	(.L_570 - .L_569)
.L_569:
        /*0078*/ 	.word	0x00000000


	//----- nvinfo : EIATTR_CBANK_PARAM_SIZE
	.align		4
.L_570:
        /*007c*/ 	.byte	0x03, 0x19
        /*007e*/ 	.short	0x0070


	//----- nvinfo : EIATTR_PARAM_CBANK
	.align		4
        /*0080*/ 	.byte	0x04, 0x0a
        /*0082*/ 	.short	(.L_572 - .L_571)
	.align		4
.L_571:
        /*0084*/ 	.word	index@(.nv.constant0._ZN7cutlass13device_kernelIN5flash32FlashAttnBwdPostprocessConvertdQIN4cute5tupleIJNS3_1CILi64EEENS5_ILi128EEEEEENS_10bfloat16_tEfNS_4arch4Sm90ELi256ENS3_8TiledMMAINS3_8MMA_AtomIJNS3_4SM904GMMA27MMA_64x64x16_F32BF16BF16_SSILNSF_5MajorE0ELSH_1ELNSF_7ScaleInE1ELSI_1EEEEEENS3_6LayoutINS4_IJNS5_ILi1EEENS5_ILi2EEESM_EEENS4_IJNS5_ILi0EEESM_SP_EEEEENS4_IJNS3_10UnderscoreESS_SS_EEEEELb0EEEEEvNT_6ParamsE)
        /*0088*/ 	.short	0x0380
        /*008a*/ 	.short	0x0070


	//----- nvinfo : EIATTR_SW_WAR
	.align		4
.L_572:
        /*008c*/ 	.byte	0x04, 0x36
        /*008e*/ 	.short	(.L_574 - .L_573)
.L_573:
        /*0090*/ 	.word	0x00000008
.L_574:


//--------------------- .nv.info._ZN7cutlass13device_kernelIN5flash11enable_sm90INS1_16FlashAttnBwdSm90INS1_25CollectiveMainloopBwdSm90ILi2ELi2ELi2EN4cute5tupleIJNS5_1CILi1EEES8_S8_EEENS6_IJNS7_ILi64EEENS7_ILi128EEESB_EEENS_10bfloat16_tEfNS_4arch4Sm90ELb1ELb0ELb0ELb1ELb1ELb1ELb0ELb0ELi2ELi1ELi2ELi1ELb0EEENS1_24CollectiveEpilogueBwdGQAISC_fSF_Li256ELb1ELb1EEENS1_25SingleTileBwdLPTSchedulerILb1ELi128ELb1EEEEEEEEEvNT_6ParamsE --------------------------
	.section	.nv.info._ZN7cutlass13device_kernelIN5flash11enable_sm90INS1_16FlashAttnBwdSm90INS1_25CollectiveMainloopBwdSm90ILi2ELi2ELi2EN4cute5tupleIJNS5_1CILi1EEES8_S8_EEENS6_IJNS7_ILi64EEENS7_ILi128EEESB_EEENS_10bfloat16_tEfNS_4arch4Sm90ELb1ELb0ELb0ELb1ELb1ELb1ELb0ELb0ELi2ELi1ELi2ELi1ELb0EEENS1_24CollectiveEpilogueBwdGQAISC_fSF_Li256ELb1ELb1EEENS1_25SingleTileBwdLPTSchedulerILb1ELi128ELb1EEEEEEEEEvNT_6ParamsE,"",@"SHT_CUDA_INFO"
	.sectionflags	@""
	.align	4


	//----- nvinfo : EIATTR_CUDA_API_VERSION
	.align		4
        /*0000*/ 	.byte	0x04, 0x37
        /*0002*/ 	.short	(.L_576 - .L_575)
.L_575:
        /*0004*/ 	.word	0x00000082


	//----- nvinfo : EIATTR_KPARAM_INFO
	.align		4
.L_576:
        /*0008*/ 	.byte	0x04, 0x17
        /*000a*/ 	.short	(.L_578 - .L_577)
.L_577:
        /*000c*/ 	.word	0x00000000
        /*0010*/ 	.short	0x0000
        /*0012*/ 	.short	0x0000
        /*0014*/ 	.byte	0x00, 0xf0, 0x01, 0x1c


	//----- nvinfo : EIATTR_SPARSE_MMA_MASK
	.align		4
.L_578:
        /*0018*/ 	.byte	0x03, 0x50
        /*001a*/ 	.short	0x0000


	//----- nvinfo : EIATTR_MAXREG_COUNT
	.align		4
        /*001c*/ 	.byte	0x03, 0x1b
        /*001e*/ 	.short	0x00a8


	//----- nvinfo : EIATTR_MERCURY_ISA_VERSION
	.align		4
        /*0020*/ 	.byte	0x03, 0x5f
        /*0022*/ 	.short	0x0101


	//----- nvinfo : EIATTR_VRC_CTA_INIT_COUNT
	.align		4
        /*0024*/ 	.byte	0x02, 0x4a
	.zero		1
	.zero		1


	//----- nvinfo : EIATTR_EXIT_INSTR_OFFSETS
	.align		4
        /*0028*/ 	.byte	0x04, 0x1c
        /*002a*/ 	.short	(.L_580 - .L_579)


	//   ....[0]....
.L_579:
        /*002c*/ 	.word	0x00000010


	//----- nvinfo : EIATTR_MAX_THREADS
	.align		4
.L_580:
        /*0030*/ 	.byte	0x04, 0x05
        /*0032*/ 	.short	(.L_582 - .L_581)
.L_581:
        /*0034*/ 	.word	0x00000180
        /*0038*/ 	.word	0x00000001
        /*003c*/ 	.word	0x00000001


	//----- nvinfo : EIATTR_CBANK_PARAM_SIZE
	.align		4
.L_582:
        /*0040*/ 	.byte	0x03, 0x19
        /*0042*/ 	.short	0x0700


	//----- nvinfo : EIATTR_PARAM_CBANK
	.align		4
        /*0044*/ 	.byte	0x04, 0x0a
        /*0046*/ 	.short	(.L_584 - .L_583)
	.align		4
.L_583:
        /*0048*/ 	.word	index@(.nv.constant0._ZN7cutlass13device_kernelIN5flash11enable_sm90INS1_16FlashAttnBwdSm90INS1_25CollectiveMainloopBwdSm90ILi2ELi2ELi2EN4cute5tupleIJNS5_1CILi1EEES8_S8_EEENS6_IJNS7_ILi64EEENS7_ILi128EEESB_EEENS_10bfloat16_tEfNS_4arch4Sm90ELb1ELb0ELb0ELb1ELb1ELb1ELb0ELb0ELi2ELi1ELi2ELi1ELb0EEENS1_24CollectiveEpilogueBwdGQAISC_fSF_Li256ELb1ELb1EEENS1_25SingleTileBwdLPTSchedulerILb1ELi128ELb1EEEEEEEEEvNT_6ParamsE)
        /*004c*/ 	.short	0x0380
        /*004e*/ 	.short	0x0700


	//----- nvinfo : EIATTR_SW_WAR
	.align		4
.L_584:
        /*0050*/ 	.byte	0x04, 0x36
        /*0052*/ 	.short	(.L_586 - .L_585)
.L_585:
        /*0054*/ 	.word	0x00000008
.L_586:


//--------------------- .nv.info._ZN7cutlass13device_kernelIN5flash22FlashAttnBwdPreprocessIN4cute5tupleIJNS3_1CILi64EEENS5_ILi128EEEEEENS_10bfloat16_tEfNS_4arch4Sm90ELb1ELb1EEEEEvNT_6ParamsE --------------------------
	.section	.nv.info._ZN7cutlass13device_kernelIN5flash22FlashAttnBwdPreprocessIN4cute5tupleIJNS3_1CILi64EEENS5_ILi128EEEEEENS_10bfloat16_tEfNS_4arch4Sm90ELb1ELb1EEEEEvNT_6ParamsE,"",@"SHT_CUDA_INFO"
	.sectionflags	@""
	.align	4


	//----- nvinfo : EIATTR_CUDA_API_VERSION
	.align		4
        /*0000*/ 	.byte	0x04, 0x37
        /*0002*/ 	.short	(.L_588 - .L_587)
.L_587:
        /*0004*/ 	.word	0x00000082


	//----- nvinfo : EIATTR_KPARAM_INFO
	.align		4
.L_588:
        /*0008*/ 	.byte	0x04, 0x17
        /*000a*/ 	.short	(.L_590 - .L_589)
.L_589:
        /*000c*/ 	.word	0x00000000
        /*0010*/ 	.short	0x0000
        /*0012*/ 	.short	0x0000
        /*0014*/ 	.byte	0x00, 0xf0, 0xc1, 0x03


	//----- nvinfo : EIATTR_SPARSE_MMA_MASK
	.align		4
.L_590:
        /*0018*/ 	.byte	0x03, 0x50
        /*001a*/ 	.short	0x0000


	//----- nvinfo : EIATTR_MAXREG_COUNT
	.align		4
        /*001c*/ 	.byte	0x03, 0x1b
        /*001e*/ 	.short	0x0080


	//----- nvinfo : EIATTR_MERCURY_ISA_VERSION
	.align		4
        /*0020*/ 	.byte	0x03, 0x5f
        /*0022*/ 	.short	0x0101


	//----- nvinfo : EIATTR_COOP_GROUP_MASK_REGIDS
	.align		4
        /*0024*/ 	.byte	0x04, 0x29
        /*0026*/ 	.short	(.L_592 - .L_591)


	//   ....[0]....
.L_591:
        /*0028*/ 	.word	0xffffffff


	//   ....[1]....
        /*002c*/ 	.word	0xffffffff


	//   ....[2]....
        /*0030*/ 	.word	0xffffffff


	//   ....[3]....
        /*0034*/ 	.word	0xffffffff


	//   ....[4]....
        /*0038*/ 	.word	0xffffffff


	//   ....[5]....
        /*003c*/ 	.word	0xffffffff


	//   ....[6]....
        /*0040*/ 	.word	0xffffffff


	//   ....[7]....
        /*0044*/ 	.word	0xffffffff


	//   ....[8]....
        /*0048*/ 	.word	0xffffffff


	//   ....[9]....
        /*004c*/ 	.word	0xffffffff


	//   ....[10]....
        /*0050*/ 	.word	0xffffffff


	//   ....[11]....
        /*0054*/ 	.word	0xffffffff


	//   ....[12]....
        /*0058*/ 	.word	0xffffffff


	//   ....[13]....
        /*005c*/ 	.word	0xffffffff


	//   ....[14]....
        /*0060*/ 	.word	0xffffffff


	//   ....[15]....
        /*0064*/ 	.word	0xffffffff


	//----- nvinfo : EIATTR_COOP_GROUP_INSTR_OFFSETS
	.align		4
.L_592:
        /*0068*/ 	.byte	0x04, 0x28
        /*006a*/ 	.short	(.L_594 - .L_593)


	//   ....[0]....
.L_593:
        /*006c*/ 	.word	0x00001220


	//   ....[1]....
        /*0070*/ 	.word	0x00001240


	//   ....[2]....
        /*0074*/ 	.word	0x00001250


	//   ....[3]....
        /*0078*/ 	.word	0x00001260


	//   ....[4]....
        /*007c*/ 	.word	0x00001290


	//   ....[5]....
        /*0080*/ 	.word	0x000012c0


	//   ....[6]....
        /*0084*/ 	.word	0x000012d0


	//   ....[7]....
        /*0088*/ 	.word	0x000012e0


	//   ....[8]....
        /*008c*/ 	.word	0x00001300


	//   ....[9]....
        /*0090*/ 	.word	0x00001340


	//   ....[10]....
        /*0094*/ 	.word	0x00001350


	//   ....[11]....
        /*0098*/ 	.word	0x00001360


	//   ....[12]....
        /*009c*/ 	.word	0x000013c0


	//   ....[13]....
        /*00a0*/ 	.word	0x00001400


	//   ....[14]....
        /*00a4*/ 	.word	0x00001430


	//   ....[15]....
        /*00a8*/ 	.word	0x00001440


	//----- nvinfo : EIATTR_VRC_CTA_INIT_COUNT
	.align		4
.L_594:
        /*00ac*/ 	.byte	0x02, 0x4a
	.zero		1
	.zero		1


	//----- nvinfo : EIATTR_EXIT_INSTR_OFFSETS
	.align		4
        /*00b0*/ 	.byte	0x04, 0x1c
        /*00b2*/ 	.short	(.L_596 - .L_595)


	//   ....[0]....
.L_595:
        /*00b4*/ 	.word	0x00000280


	//   ....[1]....
        /*00b8*/ 	.word	0x00001970


	//   ....[2]....
        /*00bc*/ 	.word	0x000019f0


	//----- nvinfo : EIATTR_MAX_THREADS
	.align		4
.L_596:
        /*00c0*/ 	.byte	0x04, 0x05
        /*00c2*/ 	.short	(.L_598 - .L_597)
.L_597:
        /*00c4*/ 	.word	0x00000100
        /*00c8*/ 	.word	0x00000001
        /*00cc*/ 	.word	0x00000001


	//----- nvinfo : EIATTR_CRS_STACK_SIZE
	.align		4
.L_598:
        /*00d0*/ 	.byte	0x04, 0x1e
        /*00d2*/ 	.short	(.L_600 - .L_599)
.L_599:
        /*00d4*/ 	.word	0x00000000


	//----- nvinfo : EIATTR_CBANK_PARAM_SIZE
	.align		4
.L_600:
        /*00d8*/ 	.byte	0x03, 0x19
        /*00da*/ 	.short	0x00f0


	//----- nvinfo : EIATTR_PARAM_CBANK
	.align		4
        /*00dc*/ 	.byte	0x04, 0x0a
        /*00de*/ 	.short	(.L_602 - .L_601)
	.align		4
.L_601:
        /*00e0*/ 	.word	index@(.nv.constant0._ZN7cutlass13device_kernelIN5flash22FlashAttnBwdPreprocessIN4cute5tupleIJNS3_1CILi64EEENS5_ILi128EEEEEENS_10bfloat16_tEfNS_4arch4Sm90ELb1ELb1EEEEEvNT_6ParamsE)
        /*00e4*/ 	.short	0x0380
        /*00e6*/ 	.short	0x00f0


	//----- nvinfo : EIATTR_SW_WAR
	.align		4
.L_602:
        /*00e8*/ 	.byte	0x04, 0x36
        /*00ea*/ 	.short	(.L_604 - .L_603)
.L_603:
        /*00ec*/ 	.word	0x00000008
.L_604:


//--------------------- .nv.callgraph             --------------------------
	.section	.nv.callgraph,"",@"SHT_CUDA_CALLGRAPH"
	.align	4
	.sectionentsize	8
	.align		4
        /*0000*/ 	.word	0x00000000
	.align		4
        /*0004*/ 	.word	0xffffffff
	.align		4
        /*0008*/ 	.word	0x00000000
	.align		4
        /*000c*/ 	.word	0xfffffffe
	.align		4
        /*0010*/ 	.word	0x00000000
	.align		4
        /*0014*/ 	.word	0xfffffffd
	.align		4
        /*0018*/ 	.word	0x00000000
	.align		4
        /*001c*/ 	.word	0xfffffffc


//--------------------- .nv.constant4             --------------------------
	.section	.nv.constant4,"a",@progbits
	.align	8
	.align		8
.nv.constant4:
        /*0000*/ 	.dword	_ZN66_INTERNAL_1792fac5_30_flash_bwd_hdim128_bf16_sm90_cu_49158569_29284cuda3std3__45__cpo5beginE
	.align		8
        /*0008*/ 	.dword	_ZN66_INTERNAL_1792fac5_30_flash_bwd_hdim128_bf16_sm90_cu_49158569_29284cuda3std3__45__cpo3endE
	.align		8
        /*0010*/ 	.dword	_ZN66_INTERNAL_1792fac5_30_flash_bwd_hdim128_bf16_sm90_cu_49158569_29284cuda3std3__45__cpo6cbeginE
	.align		8
        /*0018*/ 	.dword	_ZN66_INTERNAL_1792fac5_30_flash_bwd_hdim128_bf16_sm90_cu_49158569_29284cuda3std3__45__cpo4cendE
	.align		8
        /*0020*/ 	.dword	_ZN66_INTERNAL_1792fac5_30_flash_bwd_hdim128_bf16_sm90_cu_49158569_29284cuda3std3__468_GLOBAL__N__1792fac5_30_flash_bwd_hdim128_bf16_sm90_cu_49158569_29286ignoreE
	.align		8
        /*0028*/ 	.dword	_ZN66_INTERNAL_1792fac5_30_flash_bwd_hdim128_bf16_sm90_cu_49158569_29284cuda3std3__419piecewise_constructE
	.align		8
        /*0030*/ 	.dword	_ZN66_INTERNAL_1792fac5_30_flash_bwd_hdim128_bf16_sm90_cu_49158569_29284cuda3std3__48in_placeE
	.align		8
        /*0038*/ 	.dword	_ZN66_INTERNAL_1792fac5_30_flash_bwd_hdim128_bf16_sm90_cu_49158569_29284cuda3std6ranges3__45__cpo4swapE
	.align		8
        /*0040*/ 	.dword	_ZN66_INTERNAL_1792fac5_30_flash_bwd_hdim128_bf16_sm90_cu_49158569_29284cuda3std6ranges3__45__cpo9iter_moveE
	.align		8
        /*0048*/ 	.dword	_ZN66_INTERNAL_1792fac5_30_flash_bwd_hdim128_bf16_sm90_cu_49158569_29284cute7productE
	.align		8
        /*0050*/ 	.dword	_ZN66_INTERNAL_1792fac5_30_flash_bwd_hdim128_bf16_sm90_cu_49158569_29284cute1_E


//--------------------- .text._ZN7cutlass13device_kernelIN5flash11enable_sm90INS1_16FlashAttnBwdSm90INS1_25CollectiveMainloopBwdSm90ILi2ELi2ELi2EN4cute5tupleIJNS5_1CILi1EEES8_S8_EEENS6_IJNS7_ILi80EEENS7_ILi128EEESB_EEENS_10bfloat16_tEfNS_4arch4Sm90ELb0ELb0ELb0ELb0ELb0ELb1ELb0ELb1ELi2ELi1ELi2ELi1ELb0EEENS1_21CollectiveEpilogueBwdISC_SD_SF_Li256ELb0ELb0ELi1EEENS1_19SingleTileSchedulerILb0ELb0ELb0ELi128EEEEEEEEEvNT_6ParamsE --------------------------
	.section	.text._ZN7cutlass13device_kernelIN5flash11enable_sm90INS1_16FlashAttnBwdSm90INS1_25CollectiveMainloopBwdSm90ILi2ELi2ELi2EN4cute5tupleIJNS5_1CILi1EEES8_S8_EEENS6_IJNS7_ILi80EEENS7_ILi128EEESB_EEENS_10bfloat16_tEfNS_4arch4Sm90ELb0ELb0ELb0ELb0ELb0ELb1ELb0ELb1ELi2ELi1ELi2ELi1ELb0EEENS1_21CollectiveEpilogueBwdISC_SD_SF_Li256ELb0ELb0ELi1EEENS1_19SingleTileSchedulerILb0ELb0ELb0ELi128EEEEEEEEEvNT_6ParamsE,"ax",@progbits
	.align	128
.text._ZN7cutlass13device_kernelIN5flash11enable_sm90INS1_16FlashAttnBwdSm90INS1_25CollectiveMainloopBwdSm90ILi2ELi2ELi2EN4cute5tupleIJNS5_1CILi1EEES8_S8_EEENS6_IJNS7_ILi80EEENS7_ILi128EEESB_EEENS_10bfloat16_tEfNS_4arch4Sm90ELb0ELb0ELb0ELb0ELb0ELb1ELb0ELb1ELi2ELi1ELi2ELi1ELb0EEENS1_21CollectiveEpilogueBwdISC_SD_SF_Li256ELb0ELb0ELi1EEENS1_19SingleTileSchedulerILb0ELb0ELb0ELi128EEEEEEEEEvNT_6ParamsE:
        .type           _ZN7cutlass13device_kernelIN5flash11enable_sm90INS1_16FlashAttnBwdSm90INS1_25CollectiveMainloopBwdSm90ILi2ELi2ELi2EN4cute5tupleIJNS5_1CILi1EEES8_S8_EEENS6_IJNS7_ILi80EEENS7_ILi128EEESB_EEENS_10bfloat16_tEfNS_4arch4Sm90ELb0ELb0ELb0ELb0ELb0ELb1ELb0ELb1ELi2ELi1ELi2ELi1ELb0EEENS1_21CollectiveEpilogueBwdISC_SD_SF_Li256ELb0ELb0ELi1EEENS1_19SingleTileSchedulerILb0ELb0ELb0ELi128EEEEEEEEEvNT_6ParamsE,@function
        .size           _ZN7cutlass13device_kernelIN5flash11enable_sm90INS1_16FlashAttnBwdSm90INS1_25CollectiveMainloopBwdSm90ILi2ELi2ELi2EN4cute5tupleIJNS5_1CILi1EEES8_S8_EEENS6_IJNS7_ILi80EEENS7_ILi128EEESB_EEENS_10bfloat16_tEfNS_4arch4Sm90ELb0ELb0ELb0ELb0ELb0ELb1ELb0ELb1ELi2ELi1ELi2ELi1ELb0EEENS1_21CollectiveEpilogueBwdISC_SD_SF_Li256ELb0ELb0ELi1EEENS1_19SingleTileSchedulerILb0ELb0ELb0ELi128EEEEEEEEEvNT_6ParamsE,(.L_x_107 - _ZN7cutlass13device_kernelIN5flash11enable_sm90INS1_16FlashAttnBwdSm90INS1_25CollectiveMainloopBwdSm90ILi2ELi2ELi2EN4cute5tupleIJNS5_1CILi1EEES8_S8_EEENS6_IJNS7_ILi80EEENS7_ILi128EEESB_EEENS_10bfloat16_tEfNS_4arch4Sm90ELb0ELb0ELb0ELb0ELb0ELb1ELb0ELb1ELi2ELi1ELi2ELi1ELb0EEENS1_21CollectiveEpilogueBwdISC_SD_SF_Li256ELb0ELb0ELi1EEENS1_19SingleTileSchedulerILb0ELb0ELb0ELi128EEEEEEEEEvNT_6ParamsE)
        .other          _ZN7cutlass13device_kernelIN5flash11enable_sm90INS1_16FlashAttnBwdSm90INS1_25CollectiveMainloopBwdSm90ILi2ELi2ELi2EN4cute5tupleIJNS5_1CILi1EEES8_S8_EEENS6_IJNS7_ILi80EEENS7_ILi128EEESB_EEENS_10bfloat16_tEfNS_4arch4Sm90ELb0ELb0ELb0ELb0ELb0ELb1ELb0ELb1ELi2ELi1ELi2ELi1ELb0EEENS1_21CollectiveEpilogueBwdISC_SD_SF_Li256ELb0ELb0ELi1EEENS1_19SingleTileSchedulerILb0ELb0ELb0ELi128EEEEEEEEEvNT_6ParamsE,@"STO_CUDA_ENTRY STV_DEFAULT"
_ZN7cutlass13device_kernelIN5flash11enable_sm90INS1_16FlashAttnBwdSm90INS1_25CollectiveMainloopBwdSm90ILi2ELi2ELi2EN4cute5tupleIJNS5_1CILi1EEES8_S8_EEENS6_IJNS7_ILi80EEENS7_ILi128EEESB_EEENS_10bfloat16_tEfNS_4arch4Sm90ELb0ELb0ELb0ELb0ELb0ELb1ELb0ELb1ELi2ELi1ELi2ELi1ELb0EEENS1_21CollectiveEpilogueBwdISC_SD_SF_Li256ELb0ELb0ELi1EEENS1_19SingleTileSchedulerILb0ELb0ELb0ELi128EEEEEEEEEvNT_6ParamsE:
[----:B------:R-:W-:Y:S01]  /*0000*/  LDC R1, c[0x0][0x37c] ;  /* 0x0000df00ff017b82 */ /* 0x000fe20000000800 */
[----:B------:R-:W-:Y:S05]  /*0010*/  EXIT ;  /* 0x000000000000794d */ /* 0x000fea0003800000 */
.L_x_0:
[----:B------:R-:W-:-:S00]  /*0020*/  BRA `(.L_x_0) ;  /* 0xfffffffc00fc7947 */ /* 0x000fc0000383ffff */
[----:B------:R-:W-:-:S00]  /*0030*/  NOP ;  /* 0x0000000000007918 */ /* 0x000fc00000000000 */
        /* <DEDUP_REMOVED lines=12> */
.L_x_107:


//--------------------- .text._ZN7cutlass13device_kernelIN5flash11enable_sm90INS1_16FlashAttnBwdSm90INS1_25CollectiveMainloopBwdSm90ILi2ELi2ELi2EN4cute5tupleIJNS5_1CILi1EEES8_S8_EEENS6_IJNS7_ILi80EEENS7_ILi128EEESB_EEENS_10bfloat16_tEfNS_4arch4Sm90ELb0ELb0ELb0ELb0ELb1ELb1ELb0ELb1ELi2ELi1ELi2ELi1ELb0EEENS1_21CollectiveEpilogueBwdISC_SD_SF_Li256ELb0ELb0ELi1EEENS1_19SingleTileSchedulerILb0ELb0ELb0ELi128EEEEEEEEEvNT_6ParamsE --------------------------
	.section	.text._ZN7cutlass13device_kernelIN5flash11enable_sm90INS1_16FlashAttnBwdSm90INS1_25CollectiveMainloopBwdSm90ILi2ELi2ELi2EN4cute5tupleIJNS5_1CILi1EEES8_S8_EEENS6_IJNS7_ILi80EEENS7_ILi128EEESB_EEENS_10bfloat16_tEfNS_4arch4Sm90ELb0ELb0ELb0ELb0ELb1ELb1ELb0ELb1ELi2ELi1ELi2ELi1ELb0EEENS1_21CollectiveEpilogueBwdISC_SD_SF_Li256ELb0ELb0ELi1EEENS1_19SingleTileSchedulerILb0ELb0ELb0ELi128EEEEEEEEEvNT_6ParamsE,"ax",@progbits
	.align	128
.text._ZN7cutlass13device_kernelIN5flash11enable_sm90INS1_16FlashAttnBwdSm90INS1_25CollectiveMainloopBwdSm90ILi2ELi2ELi2EN4cute5tupleIJNS5_1CILi1EEES8_S8_EEENS6_IJNS7_ILi80EEENS7_ILi128EEESB_EEENS_10bfloat16_tEfNS_4arch4Sm90ELb0ELb0ELb0ELb0ELb1ELb1ELb0ELb1ELi2ELi1ELi2ELi1ELb0EEENS1_21CollectiveEpilogueBwdISC_SD_SF_Li256ELb0ELb0ELi1EEENS1_19SingleTileSchedulerILb0ELb0ELb0ELi128EEEEEEEEEvNT_6ParamsE:
        .type           _ZN7cutlass13device_kernelIN5flash11enable_sm90INS1_16FlashAttnBwdSm90INS1_25CollectiveMainloopBwdSm90ILi2ELi2ELi2EN4cute5tupleIJNS5_1CILi1EEES8_S8_EEENS6_IJNS7_ILi80EEENS7_ILi128EEESB_EEENS_10bfloat16_tEfNS_4arch4Sm90ELb0ELb0ELb0ELb0ELb1ELb1ELb0ELb1ELi2ELi1ELi2ELi1ELb0EEENS1_21CollectiveEpilogueBwdISC_SD_SF_Li256ELb0ELb0ELi1EEENS1_19SingleTileSchedulerILb0ELb0ELb0ELi128EEEEEEEEEvNT_6ParamsE,@function
        .size           _ZN7cutlass13device_kernelIN5flash11enable_sm90INS1_16FlashAttnBwdSm90INS1_25CollectiveMainloopBwdSm90ILi2ELi2ELi2EN4cute5tupleIJNS5_1CILi1EEES8_S8_EEENS6_IJNS7_ILi80EEENS7_ILi128EEESB_EEENS_10bfloat16_tEfNS_4arch4Sm90ELb0ELb0ELb0ELb0ELb1ELb1ELb0ELb1ELi2ELi1ELi2ELi1ELb0EEENS1_21CollectiveEpilogueBwdISC_SD_SF_Li256ELb0ELb0ELi1EEENS1_19SingleTileSchedulerILb0ELb0ELb0ELi128EEEEEEEEEvNT_6ParamsE,(.L_x_108 - _ZN7cutlass13device_kernelIN5flash11enable_sm90INS1_16FlashAttnBwdSm90INS1_25CollectiveMainloopBwdSm90ILi2ELi2ELi2EN4cute5tupleIJNS5_1CILi1EEES8_S8_EEENS6_IJNS7_ILi80EEENS7_ILi128EEESB_EEENS_10bfloat16_tEfNS_4arch4Sm90ELb0ELb0ELb0ELb0ELb1ELb1ELb0ELb1ELi2ELi1ELi2ELi1ELb0EEENS1_21CollectiveEpilogueBwdISC_SD_SF_Li256ELb0ELb0ELi1EEENS1_19SingleTileSchedulerILb0ELb0ELb0ELi128EEEEEEEEEvNT_6ParamsE)
        .other          _ZN7cutlass13device_kernelIN5flash11enable_sm90INS1_16FlashAttnBwdSm90INS1_25CollectiveMainloopBwdSm90ILi2ELi2ELi2EN4cute5tupleIJNS5_1CILi1EEES8_S8_EEENS6_IJNS7_ILi80EEENS7_ILi128EEESB_EEENS_10bfloat16_tEfNS_4arch4Sm90ELb0ELb0ELb0ELb0ELb1ELb1ELb0ELb1ELi2ELi1ELi2ELi1ELb0EEENS1_21CollectiveEpilogueBwdISC_SD_SF_Li256ELb0ELb0ELi1EEENS1_19SingleTileSchedulerILb0ELb0ELb0ELi128EEEEEEEEEvNT_6ParamsE,@"STO_CUDA_ENTRY STV_DEFAULT"
_ZN7cutlass13device_kernelIN5flash11enable_sm90INS1_16FlashAttnBwdSm90INS1_25CollectiveMainloopBwdSm90ILi2ELi2ELi2EN4cute5tupleIJNS5_1CILi1EEES8_S8_EEENS6_IJNS7_ILi80EEENS7_ILi128EEESB_EEENS_10bfloat16_tEfNS_4arch4Sm90ELb0ELb0ELb0ELb0ELb1ELb1ELb0ELb1ELi2ELi1ELi2ELi1ELb0EEENS1_21CollectiveEpilogueBwdISC_SD_SF_Li256ELb0ELb0ELi1EEENS1_19SingleTileSchedulerILb0ELb0ELb0ELi128EEEEEEEEEvNT_6ParamsE:
[----:B------:R-:W-:Y:S01]  /*0000*/  LDC R1, c[0x0][0x37c] ;  /* 0x0000df00ff017b82 */ /* 0x000fe20000000800 */
[----:B------:R-:W-:Y:S05]  /*0010*/  EXIT ;  /* 0x000000000000794d */ /* 0x000fea0003800000 */
.L_x_1:
        /* <DEDUP_REMOVED lines=14> */
.L_x_108:


//--------------------- .text._ZN7cutlass13device_kernelIN5flash11enable_sm90INS1_16FlashAttnBwdSm90INS1_25CollectiveMainloopBwdSm90ILi2ELi2ELi2EN4cute5tupleIJNS5_1CILi1EEES8_S8_EEENS6_IJNS7_ILi80EEENS7_ILi128EEESB_EEENS_10bfloat16_tEfNS_4arch4Sm90ELb0ELb0ELb0ELb0ELb0ELb1ELb0ELb1ELi2ELi1ELi2ELi1ELb0EEENS1_24CollectiveEpilogueBwdGQAISC_fSF_Li256ELb0ELb0EEENS1_19SingleTileSchedulerILb0ELb0ELb0ELi128EEEEEEEEEvNT_6ParamsE --------------------------
	.section	.text._ZN7cutlass13device_kernelIN5flash11enable_sm90INS1_16FlashAttnBwdSm90INS1_25CollectiveMainloopBwdSm90ILi2ELi2ELi2EN4cute5tupleIJNS5_1CILi1EEES8_S8_EEENS6_IJNS7_ILi80EEENS7_ILi128EEESB_EEENS_10bfloat16_tEfNS_4arch4Sm90ELb0ELb0ELb0ELb0ELb0ELb1ELb0ELb1ELi2ELi1ELi2ELi1ELb0EEENS1_24CollectiveEpilogueBwdGQAISC_fSF_Li256ELb0ELb0EEENS1_19SingleTileSchedulerILb0ELb0ELb0ELi128EEEEEEEEEvNT_6ParamsE,"ax",@progbits
	.align	128
.text._ZN7cutlass13device_kernelIN5flash11enable_sm90INS1_16FlashAttnBwdSm90INS1_25CollectiveMainloopBwdSm90ILi2ELi2ELi2EN4cute5tupleIJNS5_1CILi1EEES8_S8_EEENS6_IJNS7_ILi80EEENS7_ILi128EEESB_EEENS_10bfloat16_tEfNS_4arch4Sm90ELb0ELb0ELb0ELb0ELb0ELb1ELb0ELb1ELi2ELi1ELi2ELi1ELb0EEENS1_24CollectiveEpilogueBwdGQAISC_fSF_Li256ELb0ELb0EEENS1_19SingleTileSchedulerILb0ELb0ELb0ELi128EEEEEEEEEvNT_6ParamsE:
        .type           _ZN7cutlass13device_kernelIN5flash11enable_sm90INS1_16FlashAttnBwdSm90INS1_25CollectiveMainloopBwdSm90ILi2ELi2ELi2EN4cute5tupleIJNS5_1CILi1EEES8_S8_EEENS6_IJNS7_ILi80EEENS7_ILi128EEESB_EEENS_10bfloat16_tEfNS_4arch4Sm90ELb0ELb0ELb0ELb0ELb0ELb1ELb0ELb1ELi2ELi1ELi2ELi1ELb0EEENS1_24CollectiveEpilogueBwdGQAISC_fSF_Li256ELb0ELb0EEENS1_19SingleTileSchedulerILb0ELb0ELb0ELi128EEEEEEEEEvNT_6ParamsE,@function
        .size           _ZN7cutlass13device_kernelIN5flash11enable_sm90INS1_16FlashAttnBwdSm90INS1_25CollectiveMainloopBwdSm90ILi2ELi2ELi2EN4cute5tupleIJNS5_1CILi1EEES8_S8_EEENS6_IJNS7_ILi80EEENS7_ILi128EEESB_EEENS_10bfloat16_tEfNS_4arch4Sm90ELb0ELb0ELb0ELb0ELb0ELb1ELb0ELb1ELi2ELi1ELi2ELi1ELb0EEENS1_24CollectiveEpilogueBwdGQAISC_fSF_Li256ELb0ELb0EEENS1_19SingleTileSchedulerILb0ELb0ELb0ELi128EEEEEEEEEvNT_6ParamsE,(.L_x_109 - _ZN7cutlass13device_kernelIN5flash11enable_sm90INS1_16FlashAttnBwdSm90INS1_25CollectiveMainloopBwdSm90ILi2ELi2ELi2EN4cute5tupleIJNS5_1CILi1EEES8_S8_EEENS6_IJNS7_ILi80EEENS7_ILi128EEESB_EEENS_10bfloat16_tEfNS_4arch4Sm90ELb0ELb0ELb0ELb0ELb0ELb1ELb0ELb1ELi2ELi1ELi2ELi1ELb0EEENS1_24CollectiveEpilogueBwdGQAISC_fSF_Li256ELb0ELb0EEENS1_19SingleTileSchedulerILb0ELb0ELb0ELi128EEEEEEEEEvNT_6ParamsE)
        .other          _ZN7cutlass13device_kernelIN5flash11enable_sm90INS1_16FlashAttnBwdSm90INS1_25CollectiveMainloopBwdSm90ILi2ELi2ELi2EN4cute5tupleIJNS5_1CILi1EEES8_S8_EEENS6_IJNS7_ILi80EEENS7_ILi128EEESB_EEENS_10bfloat16_tEfNS_4arch4Sm90ELb0ELb0ELb0ELb0ELb0ELb1ELb0ELb1ELi2ELi1ELi2ELi1ELb0EEENS1_24CollectiveEpilogueBwdGQAISC_fSF_Li256ELb0ELb0EEENS1_19SingleTileSchedulerILb0ELb0ELb0ELi128EEEEEEEEEvNT_6ParamsE,@"STO_CUDA_ENTRY STV_DEFAULT"
_ZN7cutlass13device_kernelIN5flash11enable_sm90INS1_16FlashAttnBwdSm90INS1_25CollectiveMainloopBwdSm90ILi2ELi2ELi2EN4cute5tupleIJNS5_1CILi1EEES8_S8_EEENS6_IJNS7_ILi80EEENS7_ILi128EEESB_EEENS_10bfloat16_tEfNS_4arch4Sm90ELb0ELb0ELb0ELb0ELb0ELb1ELb0ELb1ELi2ELi1ELi2ELi1ELb0EEENS1_24CollectiveEpilogueBwdGQAISC_fSF_Li256ELb0ELb0EEENS1_19SingleTileSchedulerILb0ELb0ELb0ELi128EEEEEEEEEvNT_6ParamsE:
[----:B------:R-:W-:Y:S01]  /*0000*/  LDC R1, c[0x0][0x37c] ;  /* 0x0000df00ff017b82 */ /* 0x000fe20000000800 */
[----:B------:R-:W-:Y:S05]  /*0010*/  EXIT ;  /* 0x000000000000794d */ /* 0x000fea0003800000 */
.L_x_2:
        /* <DEDUP_REMOVED lines=14> */
.L_x_109:


//--------------------- .text._ZN7cutlass13device_kernelIN5flash11enable_sm90INS1_16FlashAttnBwdSm90INS1_25CollectiveMainloopBwdSm90ILi2ELi2ELi2EN4cute5tupleIJNS5_1CILi1EEES8_S8_EEENS6_IJNS7_ILi80EEENS7_ILi128EEESB_EEENS_10bfloat16_tEfNS_4arch4Sm90ELb0ELb0ELb0ELb0ELb1ELb1ELb0ELb1ELi2ELi1ELi2ELi1ELb0EEENS1_24CollectiveEpilogueBwdGQAISC_fSF_Li256ELb0ELb1EEENS1_19SingleTileSchedulerILb0ELb0ELb0ELi128EEEEEEEEEvNT_6ParamsE --------------------------
	.section	.text._ZN7cutlass13device_kernelIN5flash11enable_sm90INS1_16FlashAttnBwdSm90INS1_25CollectiveMainloopBwdSm90ILi2ELi2ELi2EN4cute5tupleIJNS5_1CILi1EEES8_S8_EEENS6_IJNS7_ILi80EEENS7_ILi128EEESB_EEENS_10bfloat16_tEfNS_4arch4Sm90ELb0ELb0ELb0ELb0ELb1ELb1ELb0ELb1ELi2ELi1ELi2ELi1ELb0EEENS1_24CollectiveEpilogueBwdGQAISC_fSF_Li256ELb0ELb1EEENS1_19SingleTileSchedulerILb0ELb0ELb0ELi128EEEEEEEEEvNT_6ParamsE,"ax",@progbits
	.align	128
.text._ZN7cutlass13device_kernelIN5flash11enable_sm90INS1_16FlashAttnBwdSm90INS1_25CollectiveMainloopBwdSm90ILi2ELi2ELi2EN4cute5tupleIJNS5_1CILi1EEES8_S8_EEENS6_IJNS7_ILi80EEENS7_ILi128EEESB_EEENS_10bfloat16_tEfNS_4arch4Sm90ELb0ELb0ELb0ELb0ELb1ELb1ELb0ELb1ELi2ELi1ELi2ELi1ELb0EEENS1_24CollectiveEpilogueBwdGQAISC_fSF_Li256ELb0ELb1EEENS1_19SingleTileSchedulerILb0ELb0ELb0ELi128EEEEEEEEEvNT_6ParamsE:
        .type           _ZN7cutlass13device_kernelIN5flash11enable_sm90INS1_16FlashAttnBwdSm90INS1_25CollectiveMainloopBwdSm90ILi2ELi2ELi2EN4cute5tupleIJNS5_1CILi1EEES8_S8_EEENS6_IJNS7_ILi80EEENS7_ILi128EEESB_EEENS_10bfloat16_tEfNS_4arch4Sm90ELb0ELb0ELb0ELb0ELb1ELb1ELb0ELb1ELi2ELi1ELi2ELi1ELb0EEENS1_24CollectiveEpilogueBwdGQAISC_fSF_Li256ELb0ELb1EEENS1_19SingleTileSchedulerILb0ELb0ELb0ELi128EEEEEEEEEvNT_6ParamsE,@function
        .size           _ZN7cutlass13device_kernelIN5flash11enable_sm90INS1_16FlashAttnBwdSm90INS1_25CollectiveMainloopBwdSm90ILi2ELi2ELi2EN4cute5tupleIJNS5_1CILi1EEES8_S8_EEENS6_IJNS7_ILi80EEENS7_ILi128EEESB_EEENS_10bfloat16_tEfNS_4arch4Sm90ELb0ELb0ELb0ELb0ELb1ELb1ELb0ELb1ELi2ELi1ELi2ELi1ELb0EEENS1_24CollectiveEpilogueBwdGQAISC_fSF_Li256ELb0ELb1EEENS1_19SingleTileSchedulerILb0ELb0ELb0ELi128EEEEEEEEEvNT_6ParamsE,(.L_x_110 - _ZN7cutlass13device_kernelIN5flash11enable_sm90INS1_16FlashAttnBwdSm90INS1_25CollectiveMainloopBwdSm90ILi2ELi2ELi2EN4cute5tupleIJNS5_1CILi1EEES8_S8_EEENS6_IJNS7_ILi80EEENS7_ILi128EEESB_EEENS_10bfloat16_tEfNS_4arch4Sm90ELb0ELb0ELb0ELb0ELb1ELb1ELb0ELb1ELi2ELi1ELi2ELi1ELb0EEENS1_24CollectiveEpilogueBwdGQAISC_fSF_Li256ELb0ELb1EEENS1_19SingleTileSchedulerILb0ELb0ELb0ELi128EEEEEEEEEvNT_6ParamsE)
        .other          _ZN7cutlass13device_kernelIN5flash11enable_sm90INS1_16FlashAttnBwdSm90INS1_25CollectiveMainloopBwdSm90ILi2ELi2ELi2EN4cute5tupleIJNS5_1CILi1EEES8_S8_EEENS6_IJNS7_ILi80EEENS7_ILi128EEESB_EEENS_10bfloat16_tEfNS_4arch4Sm90ELb0ELb0ELb0ELb0ELb1ELb1ELb0ELb1ELi2ELi1ELi2ELi1ELb0EEENS1_24CollectiveEpilogueBwdGQAISC_fSF_Li256ELb0ELb1EEENS1_19SingleTileSchedulerILb0ELb0ELb0ELi128EEEEEEEEEvNT_6ParamsE,@"STO_CUDA_ENTRY STV_DEFAULT"
_ZN7cutlass13device_kernelIN5flash11enable_sm90INS1_16FlashAttnBwdSm90INS1_25CollectiveMainloopBwdSm90ILi2ELi2ELi2EN4cute5tupleIJNS5_1CILi1EEES8_S8_EEENS6_IJNS7_ILi80EEENS7_ILi128EEESB_EEENS_10bfloat16_tEfNS_4arch4Sm90ELb0ELb0ELb0ELb0ELb1ELb1ELb0ELb1ELi2ELi1ELi2ELi1ELb0EEENS1_24CollectiveEpilogueBwdGQAISC_fSF_Li256ELb0ELb1EEENS1_19SingleTileSchedulerILb0ELb0ELb0ELi128EEEEEEEEEvNT_6ParamsE:
[----:B------:R-:W-:Y:S01]  /*0000*/  LDC R1, c[0x0][0x37c] ;  /* 0x0000df00ff017b82 */ /* 0x000fe20000000800 */
[----:B------:R-:W-:Y:S05]  /*0010*/  EXIT ;  /* 0x000000000000794d */ /* 0x000fea0003800000 */
.L_x_3:
        /* <DEDUP_REMOVED lines=14> */
.L_x_110:


//--------------------- .text._ZN7cutlass13device_kernelIN5flash22FlashAttnBwdPreprocessIN4cute5tupleIJNS3_1CILi80EEENS5_ILi128EEEEEENS_10bfloat16_tEfNS_4arch4Sm90ELb1ELb0EEEEEvNT_6ParamsE --------------------------
	.section	.text._ZN7cutlass13device_kernelIN5flash22FlashAttnBwdPreprocessIN4cute5tupleIJNS3_1CILi80EEENS5_ILi128EEEEEENS_10bfloat16_tEfNS_4arch4Sm90ELb1ELb0EEEEEvNT_6ParamsE,"ax",@progbits
	.align	128
.text._ZN7cutlass13device_kernelIN5flash22FlashAttnBwdPreprocessIN4cute5tupleIJNS3_1CILi80EEENS5_ILi128EEEEEENS_10bfloat16_tEfNS_4arch4Sm90ELb1ELb0EEEEEvNT_6ParamsE:
        .type           _ZN7cutlass13device_kernelIN5flash22FlashAttnBwdPreprocessIN4cute5tupleIJNS3_1CILi80EEENS5_ILi128EEEEEENS_10bfloat16_tEfNS_4arch4Sm90ELb1ELb0EEEEEvNT_6ParamsE,@function
        .size           _ZN7cutlass13device_kernelIN5flash22FlashAttnBwdPreprocessIN4cute5tupleIJNS3_1CILi80EEENS5_ILi128EEEEEENS_10bfloat16_tEfNS_4arch4Sm90ELb1ELb0EEEEEvNT_6ParamsE,(.L_x_111 - _ZN7cutlass13device_kernelIN5flash22FlashAttnBwdPreprocessIN4cute5tupleIJNS3_1CILi80EEENS5_ILi128EEEEEENS_10bfloat16_tEfNS_4arch4Sm90ELb1ELb0EEEEEvNT_6ParamsE)
        .other          _ZN7cutlass13device_kernelIN5flash22FlashAttnBwdPreprocessIN4cute5tupleIJNS3_1CILi80EEENS5_ILi128EEEEEENS_10bfloat16_tEfNS_4arch4Sm90ELb1ELb0EEEEEvNT_6ParamsE,@"STO_CUDA_ENTRY STV_DEFAULT"
_ZN7cutlass13device_kernelIN5flash22FlashAttnBwdPreprocessIN4cute5tupleIJNS3_1CILi80EEENS5_ILi128EEEEEENS_10bfloat16_tEfNS_4arch4Sm90ELb1ELb0EEEEEvNT_6ParamsE:
[----:B------:R-:W-:Y:S01]  /*0000*/  LDC R1, c[0x0][0x37c] ;  /* 0x0000df00ff017b82 */ /* 0x000fe20000000800 */
[----:B------:R-:W0:Y:S07]  /*0010*/  S2R R0, SR_TID.X ;  /* 0x0000000000007919 */ /* 0x000e2e0000002100 */
[----:B------:R-:W1:Y:S01]  /*0020*/  LDC R50, c[0x0][0x388] ;  /* 0x0000e200ff327b82 */ /* 0x000e620000000800 */
[----:B------:R-:W2:Y:S01]  /*0030*/  LDCU UR4, c[0x0][0x38c] ;  /* 0x00007180ff0477ac */ /* 0x000ea20008000800 */
[----:B------:R-:W-:Y:S01]  /*0040*/  HFMA2 R55, -RZ, RZ, 0, 0 ;  /* 0x00000000ff377431 */ /* 0x000fe200000001ff */
[----:B------:R-:W1:Y:S01]  /*0050*/  S2R R3, SR_CTAID.X ;  /* 0x0000000000037919 */ /* 0x000e620000002500 */
[----:B------:R-:W-:-:S04]  /*0060*/  IMAD.MOV.U32 R53, RZ, RZ, RZ ;  /* 0x000000ffff357224 */ /* 0x000fc800078e00ff */
[----:B------:R-:W3:Y:S08]  /*0070*/  S2UR UR6, SR_CTAID.Y ;  /* 0x00000000000679c3 */ /* 0x000ef00000002600 */
[----:B------:R-:W3:Y:S08]  /*0080*/  LDC.64 R66, c[0x0][0x3a0] ;  /* 0x0000e800ff427b82 */ /* 0x000ef00000000a00 */
[----:B------:R-:W4:Y:S01]  /*0090*/  S2UR UR7, SR_CTAID.Z ;  /* 0x00000000000779c3 */ /* 0x000f220000002700 */
[----:B0-----:R-:W-:Y:S01]  /*00a0*/  IMAD.SHL.U32 R54, R0, 0x8, RZ ;  /* 0x0000000800367824 */ /* 0x001fe200078e00ff */
[----:B------:R-:W-:-:S06]  /*00b0*/  SHF.R.U32.HI R52, RZ, 0x4, R0 ;  /* 0x00000004ff347819 */ /* 0x000fcc0000011600 */
[----:B------:R-:W4:Y:S01]  /*00c0*/  LDC.64 R14, c[0x0][0x3a8] ;  /* 0x0000ea00ff0e7b82 */ /* 0x000f220000000a00 */
[----:B-1----:R-:W-:Y:S01]  /*00d0*/  IMAD R5, R3, -0x50, R50 ;  /* 0xffffffb003057824 */ /* 0x002fe200078e0232 */
[----:B------:R-:W-:Y:S01]  /*00e0*/  LOP3.LUT R54, R54, 0x78, RZ, 0xc0, !PT ;  /* 0x0000007836367812 */ /* 0x000fe200078ec0ff */
[C---:B------:R-:W-:Y:S01]  /*00f0*/  VIADD R2, R52.reuse, 0x10 ;  /* 0x0000001034027836 */ /* 0x040fe20000000000 */
[C---:B------:R-:W-:Y:S01]  /*0100*/  IADD3 R48, PT, PT, R52.reuse, 0x40, RZ ;  /* 0x0000004034307810 */ /* 0x040fe20007ffe0ff */
[----:B------:R-:W-:Y:S01]  /*0110*/  VIADD R4, R52, 0x20 ;  /* 0x0000002034047836 */ /* 0x000fe20000000000 */
[----:B--2---:R-:W-:Y:S02]  /*0120*/  ISETP.GE.AND P0, PT, R54, UR4, PT ;  /* 0x0000000436007c0c */ /* 0x004fe4000bf06270 */
[----:B------:R-:W0:Y:S01]  /*0130*/  LDC.64 R18, c[0x0][0x3c0] ;  /* 0x0000f000ff127b82 */ /* 0x000e220000000a00 */
[----:B---3--:R-:W-:Y:S01]  /*0140*/  IMAD.WIDE.U32 R6, R66, UR6, R54 ;  /* 0x0000000642067c25 */ /* 0x008fe2000f8e0036 */
[----:B------:R-:W1:Y:S01]  /*0150*/  LDCU.64 UR4, c[0x0][0x358] ;  /* 0x00006b00ff0477ac */ /* 0x000e620008000a00 */
[----:B------:R-:W-:-:S02]  /*0160*/  ISETP.GE.OR P3, PT, R2, R5, P0 ;  /* 0x000000050200720c */ /* 0x000fc40000766670 */
[-C--:B------:R-:W-:Y:S01]  /*0170*/  ISETP.GE.OR P4, PT, R52, R5.reuse, P0 ;  /* 0x000000053400720c */ /* 0x080fe20000786670 */
[----:B------:R-:W-:Y:S01]  /*0180*/  IMAD.WIDE.U32 R26, R3, 0x50, R52 ;  /* 0x00000050031a7825 */ /* 0x000fe200078e0034 */
[----:B------:R-:W-:Y:S01]  /*0190*/  ISETP.GE.OR P2, PT, R4, R5, P0 ;  /* 0x000000050400720c */ /* 0x000fe20000746670 */
[----:B------:R-:W2:Y:S02]  /*01a0*/  LDC.64 R12, c[0x0][0x3b8] ;  /* 0x0000ee00ff0c7b82 */ /* 0x000ea40000000a00 */
[----:B------:R-:W-:Y:S02]  /*01b0*/  IMAD R67, R67, UR6, R7 ;  /* 0x0000000643437c24 */ /* 0x000fe4000f8e0207 */
[----:B------:R-:W-:Y:S01]  /*01c0*/  IMAD.MOV.U32 R66, RZ, RZ, R6 ;  /* 0x000000ffff427224 */ /* 0x000fe200078e0006 */
[----:B------:R-:W-:-:S03]  /*01d0*/  IADD3 R6, PT, PT, R52, 0x30, RZ ;  /* 0x0000003034067810 */ /* 0x000fc60007ffe0ff */
[----:B------:R-:W3:Y:S01]  /*01e0*/  @!P3 LDC.64 R8, c[0x0][0x398] ;  /* 0x0000e600ff08bb82 */ /* 0x000ee20000000a00 */
[----:B----4-:R-:W-:Y:S01]  /*01f0*/  IMAD.WIDE.U32 R66, R14, UR7, R66 ;  /* 0x000000070e427c25 */ /* 0x010fe2000f8e0042 */
[----:B------:R-:W-:Y:S02]  /*0200*/  @!P3 IADD3 R31, P5, PT, R26, 0x10, RZ ;  /* 0x000000101a1fb810 */ /* 0x000fe40007fbe0ff */
[-C--:B------:R-:W-:Y:S01]  /*0210*/  ISETP.GE.OR P1, PT, R6, R5.reuse, P0 ;  /* 0x000000050600720c */ /* 0x080fe20000726670 */
[----:B------:R-:W-:Y:S01]  /*0220*/  IMAD R67, R15, UR7, R67 ;  /* 0x000000070f437c24 */ /* 0x000fe2000f8e0243 */
[----:B------:R-:W-:Y:S01]  /*0230*/  ISETP.GE.OR P0, PT, R48, R5, P0 ;  /* 0x000000053000720c */ /* 0x000fe20000706670 */
[----:B------:R-:W-:Y:S01]  /*0240*/  @!P3 IMAD.X R7, RZ, RZ, R27, P5 ;  /* 0x000000ffff07b224 */ /* 0x000fe200028e061b */
[----:B------:R-:W4:Y:S01]  /*0250*/  @!P4 LDC.64 R16, c[0x0][0x398] ;  /* 0x0000e600ff10cb82 */ /* 0x000f220000000a00 */
[-C--:B------:R-:W-:Y:S01]  /*0260*/  @!P4 MOV R24, R66.reuse ;  /* 0x000000420018c202 */ /* 0x080fe20000000f00 */
[----:B------:R-:W-:Y:S01]  /*0270*/  @!P4 IMAD.MOV.U32 R25, RZ, RZ, R67 ;  /* 0x000000ffff19c224 */ /* 0x000fe200078e0043 */
[----:B------:R-:W-:Y:S01]  /*0280*/  @!P3 IADD3 R44, P5, PT, R26, 0x10, RZ ;  /* 0x000000101a2cb810 */ /* 0x000fe20007fbe0ff */
[----:B0-----:R-:W-:Y:S01]  /*0290*/  IMAD.WIDE.U32 R10, R18, UR6, R54 ;  /* 0x00000006120a7c25 */ /* 0x001fe2000f8e0036 */
[----:B------:R-:W-:-:S02]  /*02a0*/  @!P2 MOV R18, R66 ;  /* 0x000000420012a202 */ /* 0x000fc40000000f00 */
[----:B------:R-:W-:Y:S01]  /*02b0*/  @!P3 IADD3.X R37, PT, PT, RZ, R27, RZ, P5, !PT ;  /* 0x0000001bff25b210 */ /* 0x000fe20002ffe4ff */
[----:B------:R-:W0:Y:S01]  /*02c0*/  LDC.64 R28, c[0x0][0x3c8] ;  /* 0x0000f200ff1c7b82 */ /* 0x000e220000000a00 */
[----:B------:R-:W-:Y:S01]  /*02d0*/  IMAD R11, R19, UR6, R11 ;  /* 0x00000006130b7c24 */ /* 0x000fe2000f8e020b */
[-C--:B------:R-:W-:Y:S01]  /*02e0*/  @!P1 MOV R22, R66.reuse ;  /* 0x0000004200169202 */ /* 0x080fe20000000f00 */
[--C-:B------:R-:W-:Y:S01]  /*02f0*/  @!P2 IMAD.MOV.U32 R19, RZ, RZ, R67.reuse ;  /* 0x000000ffff13a224 */ /* 0x100fe200078e0043 */
[----:B------:R-:W-:Y:S01]  /*0300*/  @!P0 MOV R40, R66 ;  /* 0x0000004200288202 */ /* 0x000fe20000000f00 */
[--C-:B------:R-:W-:Y:S02]  /*0310*/  @!P1 IMAD.MOV.U32 R23, RZ, RZ, R67.reuse ;  /* 0x000000ffff179224 */ /* 0x100fe400078e0043 */
[----:B------:R-:W-:Y:S01]  /*0320*/  @!P0 IMAD.MOV.U32 R41, RZ, RZ, R67 ;  /* 0x000000ffff298224 */ /* 0x000fe200078e0043 */
[----:B------:R-:W1:Y:S01]  /*0330*/  @!P4 LDC.64 R14, c[0x0][0x380] ;  /* 0x0000e000ff0ecb82 */ /* 0x000e620000000a00 */
[----:B---3--:R-:W-:-:S02]  /*0340*/  @!P3 IMAD R42, R7, R8, RZ ;  /* 0x00000008072ab224 */ /* 0x008fc400078e02ff */
[----:B------:R-:W-:-:S04]  /*0350*/  @!P3 IMAD.WIDE.U32 R66, R31, R8, R66 ;  /* 0x000000081f42b225 */ /* 0x000fc800078e0042 */
[----:B------:R-:W-:Y:S01]  /*0360*/  @!P3 IMAD R42, R31, R9, R42 ;  /* 0x000000091f2ab224 */ /* 0x000fe200078e022a */
[----:B------:R-:W3:Y:S01]  /*0370*/  LDC.64 R20, c[0x0][0x3b8] ;  /* 0x0000ee00ff147b82 */ /* 0x000ee20000000a00 */
[-C--:B----4-:R-:W-:Y:S02]  /*0380*/  @!P4 IMAD R7, R27, R16.reuse, RZ ;  /* 0x000000101b07c224 */ /* 0x090fe400078e02ff */
[C---:B------:R-:W-:Y:S01]  /*0390*/  @!P4 IMAD.WIDE.U32 R24, R26.reuse, R16, R24 ;  /* 0x000000101a18c225 */ /* 0x040fe200078e0018 */
[----:B------:R-:W-:-:S03]  /*03a0*/  @!P2 IADD3 R16, P6, PT, R26, 0x20, RZ ;  /* 0x000000201a10a810 */ /* 0x000fc60007fde0ff */
[C---:B------:R-:W-:Y:S01]  /*03b0*/  @!P4 IMAD R9, R26.reuse, R17, R7 ;  /* 0x000000111a09c224 */ /* 0x040fe200078e0207 */
[C---:B------:R-:W-:Y:S01]  /*03c0*/  @!P2 IADD3 R17, P5, PT, R26.reuse, 0x20, RZ ;  /* 0x000000201a11a810 */ /* 0x040fe20007fbe0ff */
[----:B------:R-:W-:Y:S01]  /*03d0*/  @!P2 IMAD.X R59, RZ, RZ, R27, P6 ;  /* 0x000000ffff3ba224 */ /* 0x000fe200030e061b */
[----:B------:R-:W-:Y:S01]  /*03e0*/  @!P1 IADD3 R61, P6, PT, R26, 0x30, RZ ;  /* 0x000000301a3d9810 */ /* 0x000fe20007fde0ff */
[----:B--2---:R-:W-:Y:S01]  /*03f0*/  @!P4 IMAD R7, R27, R12, RZ ;  /* 0x0000000c1b07c224 */ /* 0x004fe200078e02ff */
[----:B------:R-:W-:Y:S01]  /*0400*/  @!P2 IADD3.X R55, PT, PT, RZ, R27, RZ, P5, !PT ;  /* 0x0000001bff37a210 */ /* 0x000fe20002ffe4ff */
[----:B0-----:R-:W-:Y:S01]  /*0410*/  IMAD.WIDE.U32 R46, R28, UR7, R10 ;  /* 0x000000071c2e7c25 */ /* 0x001fe2000f8e000a */
[C---:B------:R-:W-:Y:S01]  /*0420*/  @!P0 IADD3 R51, P5, PT, R26.reuse, 0x40, RZ ;  /* 0x000000401a338810 */ /* 0x040fe20007fbe0ff */
[----:B------:R-:W0:Y:S01]  /*0430*/  LDC.64 R10, c[0x0][0x3b0] ;  /* 0x0000ec00ff0a7b82 */ /* 0x000e220000000a00 */
[----:B------:R-:W-:Y:S01]  /*0440*/  @!P4 IADD3 R9, PT, PT, R25, R9, RZ ;  /* 0x000000091909c210 */ /* 0x000fe20007ffe0ff */
[C---:B------:R-:W-:Y:S01]  /*0450*/  @!P4 IMAD R35, R26.reuse, R13, R7 ;  /* 0x0000000d1a23c224 */ /* 0x040fe200078e0207 */
[----:B------:R-:W-:Y:S01]  /*0460*/  @!P0 IADD3.X R45, PT, PT, RZ, R27, RZ, P5, !PT ;  /* 0x0000001bff2d8210 */ /* 0x000fe20002ffe4ff */
[----:B------:R-:W-:Y:S01]  /*0470*/  @!P1 IMAD.X R43, RZ, RZ, R27, P6 ;  /* 0x000000ffff2b9224 */ /* 0x000fe200030e061b */
[C---:B------:R-:W-:Y:S01]  /*0480*/  @!P1 IADD3 R32, P6, PT, R26.reuse, 0x30, RZ ;  /* 0x000000301a209810 */ /* 0x040fe20007fde0ff */
[----:B------:R-:W-:Y:S01]  /*0490*/  IMAD R47, R29, UR7, R47 ;  /* 0x000000071d2f7c24 */ /* 0x000fe2000f8e022f */
[----:B------:R-:W-:Y:S01]  /*04a0*/  @!P0 IADD3 R7, P5, PT, R26, 0x40, RZ ;  /* 0x000000401a078810 */ /* 0x000fe20007fbe0ff */
[----:B------:R-:W2:Y:S02]  /*04b0*/  LDC.64 R28, c[0x0][0x3b0] ;  /* 0x0000ec00ff1c7b82 */ /* 0x000ea40000000a00 */
[--C-:B------:R-:W-:Y:S01]  /*04c0*/  @!P1 IMAD.X R49, RZ, RZ, R27.reuse, P6 ;  /* 0x000000ffff319224 */ /* 0x100fe200030e061b */
[----:B-1----:R-:W-:Y:S01]  /*04d0*/  @!P4 LEA R62, P6, R24, R14, 0x1 ;  /* 0x0000000e183ec211 */ /* 0x002fe200078c08ff */
[----:B------:R-:W-:-:S02]  /*04e0*/  @!P0 IMAD.X R33, RZ, RZ, R27, P5 ;  /* 0x000000ffff218224 */ /* 0x000fc400028e061b */
[----:B------:R-:W-:Y:S01]  /*04f0*/  @!P4 IMAD.WIDE.U32 R12, R26, R12, R46 ;  /* 0x0000000c1a0cc225 */ /* 0x000fe200078e002e */
[----:B------:R-:W-:Y:S01]  /*0500*/  @!P4 LEA.HI.X R63, R24, R15, R9, 0x1, P6 ;  /* 0x0000000f183fc211 */ /* 0x000fe200030f0c09 */
[----:B------:R-:W1:Y:S02]  /*0510*/  @!P2 LDC.64 R26, c[0x0][0x398] ;  /* 0x0000e600ff1aab82 */ /* 0x000e640000000a00 */
[----:B---3--:R-:W-:Y:S01]  /*0520*/  @!P3 IMAD R14, R37, R20, RZ ;  /* 0x00000014250eb224 */ /* 0x008fe200078e02ff */
[----:B------:R-:W-:Y:S01]  /*0530*/  @!P4 IADD3 R9, PT, PT, R13, R35, RZ ;  /* 0x000000230d09c210 */ /* 0x000fe20007ffe0ff */
[----:B------:R-:W-:Y:S02]  /*0540*/  @!P3 IMAD.MOV.U32 R58, RZ, RZ, R46 ;  /* 0x000000ffff3ab224 */ /* 0x000fe400078e002e */
[----:B------:R-:W-:Y:S01]  /*0550*/  @!P3 IMAD R21, R44, R21, R14 ;  /* 0x000000152c15b224 */ /* 0x000fe200078e020e */
[----:B------:R-:W-:Y:S01]  /*0560*/  CS2R R14, SRZ ;  /* 0x00000000000e7805 */ /* 0x000fe2000001ff00 */
[----:B------:R-:W3:Y:S01]  /*0570*/  LDC.64 R24, c[0x0][0x3b8] ;  /* 0x0000ee00ff187b82 */ /* 0x000ee20000000a00 */
[----:B0-----:R-:W-:-:S04]  /*0580*/  @!P4 LEA R64, P5, R12, R10, 0x1 ;  /* 0x0000000a0c40c211 */ /* 0x001fc800078a08ff */
[----:B------:R-:W-:Y:S02]  /*0590*/  @!P4 LEA.HI.X R65, R12, R11, R9, 0x1, P5 ;  /* 0x0000000b0c41c211 */ /* 0x000fe400028f0c09 */
[----:B------:R-:W-:Y:S02]  /*05a0*/  CS2R R8, SRZ ;  /* 0x0000000000087805 */ /* 0x000fe4000001ff00 */
[----:B------:R-:W-:Y:S01]  /*05b0*/  CS2R R10, SRZ ;  /* 0x00000000000a7805 */ /* 0x000fe2000001ff00 */
[----:B------:R-:W0:Y:S01]  /*05c0*/  @!P3 LDC.64 R34, c[0x0][0x380] ;  /* 0x0000e000ff22bb82 */ /* 0x000e220000000a00 */
[----:B------:R-:W-:-:S04]  /*05d0*/  CS2R R12, SRZ ;  /* 0x00000000000c7805 */ /* 0x000fc8000001ff00 */
[----:B------:R-:W4:Y:S03]  /*05e0*/  @!P4 LDG.E.128 R8, desc[UR4][R62.64] ;  /* 0x000000043e08c981 */ /* 0x000f26000c1e1d00 */
[----:B------:R-:W2:Y:S01]  /*05f0*/  @!P2 LDC.64 R36, c[0x0][0x380] ;  /* 0x0000e000ff24ab82 */ /* 0x000ea20000000a00 */
[----:B-1----:R-:W-:Y:S01]  /*0600*/  @!P2 IMAD R68, R59, R26, RZ ;  /* 0x0000001a3b44a224 */ /* 0x002fe200078e02ff */
[----:B------:R-:W-:-:S06]  /*0610*/  @!P3 MOV R59, R47 ;  /* 0x0000002f003bb202 */ /* 0x000fcc0000000f00 */
[----:B------:R-:W1:Y:S01]  /*0620*/  LDC.64 R30, c[0x0][0x3b0] ;  /* 0x0000ec00ff1e7b82 */ /* 0x000e620000000a00 */
[----:B------:R-:W-:Y:S01]  /*0630*/  @!P3 IMAD.WIDE.U32 R58, R44, R20, R58 ;  /* 0x000000142c3ab225 */ /* 0x000fe200078e003a */
[----:B------:R2:W4:Y:S06]  /*0640*/  @!P4 LDG.E.128 R12, desc[UR4][R64.64] ;  /* 0x00000004400cc981 */ /* 0x00052c000c1e1d00 */
[----:B------:R-:W1:Y:S08]  /*0650*/  @!P1 LDC.64 R38, c[0x0][0x398] ;  /* 0x0000e600ff269b82 */ /* 0x000e700000000a00 */
[----:B------:R-:W1:Y:S01]  /*0660*/  @!P0 LDC.64 R56, c[0x0][0x398] ;  /* 0x0000e600ff388b82 */ /* 0x000e620000000a00 */
[----:B------:R-:W-:-:S02]  /*0670*/  @!P2 IMAD R27, R16, R27, R68 ;  /* 0x0000001b101ba224 */ /* 0x000fc400078e0244 */
[----:B------:R-:W-:Y:S01]  /*0680*/  @!P2 IMAD.WIDE.U32 R18, R16, R26, R18 ;  /* 0x0000001a1012a225 */ /* 0x000fe200078e0012 */
[----:B------:R-:W-:Y:S02]  /*0690*/  @!P3 IADD3 R16, PT, PT, R59, R21, RZ ;  /* 0x000000153b10b210 */ /* 0x000fe40007ffe0ff */
[----:B------:R-:W-:Y:S01]  /*06a0*/  @!P2 MOV R21, R47 ;  /* 0x0000002f0015a202 */ /* 0x000fe20000000f00 */
[----:B---3--:R-:W-:Y:S02]  /*06b0*/  @!P2 IMAD R60, R55, R24, RZ ;  /* 0x00000018373ca224 */ /* 0x008fe400078e02ff */
[----:B------:R-:W-:Y:S01]  /*06c0*/  @!P2 IMAD.MOV.U32 R20, RZ, RZ, R46 ;  /* 0x000000ffff14a224 */ /* 0x000fe200078e002e */
[----:B0-----:R-:W-:Y:S01]  /*06d0*/  @!P3 LEA R68, P4, R66, R34, 0x1 ;  /* 0x000000224244b211 */ /* 0x001fe200078808ff */
[----:B------:R-:W-:Y:S01]  /*06e0*/  @!P3 IMAD.IADD R42, R67, 0x1, R42 ;  /* 0x00000001432ab824 */ /* 0x000fe200078e022a */
[----:B--2---:R-:W-:Y:S01]  /*06f0*/  @!P3 LEA R64, P5, R58, R28, 0x1 ;  /* 0x0000001c3a40b211 */ /* 0x004fe200078a08ff */
[----:B------:R-:W-:-:S02]  /*0700*/  @!P2 IMAD R55, R17, R25, R60 ;  /* 0x000000191137a224 */ /* 0x000fc400078e023c */
[----:B------:R-:W-:Y:S01]  /*0710*/  @!P2 IMAD.WIDE.U32 R24, R17, R24, R20 ;  /* 0x000000181118a225 */ /* 0x000fe200078e0014 */
[----:B------:R-:W-:Y:S02]  /*0720*/  @!P3 LEA.HI.X R69, R66, R35, R42, 0x1, P4 ;  /* 0x000000234245b211 */ /* 0x000fe400020f0c2a */
[----:B------:R-:W-:Y:S01]  /*0730*/  @!P3 LEA.HI.X R65, R58, R29, R16, 0x1, P5 ;  /* 0x0000001d3a41b211 */ /* 0x000fe200028f0c10 */
[----:B------:R-:W-:Y:S01]  /*0740*/  @!P2 IMAD.IADD R27, R19, 0x1, R27 ;  /* 0x00000001131ba824 */ /* 0x000fe200078e021b */
[----:B------:R-:W-:Y:S01]  /*0750*/  @!P2 LEA R62, P4, R18, R36, 0x1 ;  /* 0x00000024123ea211 */ /* 0x000fe200078808ff */
[----:B-1----:R-:W-:Y:S01]  /*0760*/  @!P1 IMAD R16, R43, R38, RZ ;  /* 0x000000262b109224 */ /* 0x002fe200078e02ff */
[----:B------:R-:W-:Y:S01]  /*0770*/  @!P2 IADD3 R55, PT, PT, R25, R55, RZ ;  /* 0x000000371937a210 */ /* 0x000fe20007ffe0ff */
[----:B------:R-:W0:Y:S01]  /*0780*/  LDC.64 R34, c[0x0][0x3b8] ;  /* 0x0000ee00ff227b82 */ /* 0x000e220000000a00 */
[----:B------:R-:W-:Y:S02]  /*0790*/  @!P2 LEA R58, P5, R24, R30, 0x1 ;  /* 0x0000001e183aa211 */ /* 0x000fe400078a08ff */
[----:B------:R-:W-:Y:S01]  /*07a0*/  @!P2 LEA.HI.X R63, R18, R37, R27, 0x1, P4 ;  /* 0x00000025123fa211 */ /* 0x000fe200020f0c1b */
[----:B------:R-:W-:Y:S01]  /*07b0*/  @!P0 IMAD R18, R45, R56, RZ ;  /* 0x000000382d128224 */ /* 0x000fe200078e02ff */
[----:B------:R-:W-:Y:S01]  /*07c0*/  @!P2 LEA.HI.X R59, R24, R31, R55, 0x1, P5 ;  /* 0x0000001f183ba211 */ /* 0x000fe200028f0c37 */
[----:B------:R-:W-:-:S02]  /*07d0*/  @!P1 IMAD R55, R61, R39, R16 ;  /* 0x000000273d379224 */ /* 0x000fc400078e0210 */
[----:B------:R-:W-:Y:S01]  /*07e0*/  @!P1 IMAD.WIDE.U32 R60, R61, R38, R22 ;  /* 0x000000263d3c9225 */ /* 0x000fe200078e0016 */
[----:B------:R-:W1:Y:S01]  /*07f0*/  @!P1 LDC.64 R36, c[0x0][0x380] ;  /* 0x0000e000ff249b82 */ /* 0x000e620000000a00 */
[----:B------:R-:W-:Y:S02]  /*0800*/  CS2R R20, SRZ ;  /* 0x0000000000147805 */ /* 0x000fe4000001ff00 */
[----:B------:R-:W-:Y:S01]  /*0810*/  CS2R R22, SRZ ;  /* 0x0000000000167805 */ /* 0x000fe2000001ff00 */
[----:B------:R-:W-:Y:S01]  /*0820*/  @!P0 IMAD R57, R51, R57, R18 ;  /* 0x0000003933398224 */ /* 0x000fe200078e0212 */
[----:B------:R-:W-:Y:S02]  /*0830*/  CS2R R16, SRZ ;  /* 0x0000000000107805 */ /* 0x000fe4000001ff00 */
[----:B------:R-:W-:Y:S01]  /*0840*/  CS2R R18, SRZ ;  /* 0x0000000000127805 */ /* 0x000fe2000001ff00 */
[----:B------:R-:W2:Y:S01]  /*0850*/  LDC.64 R38, c[0x0][0x3b8] ;  /* 0x0000ee00ff267b82 */ /* 0x000ea20000000a00 */
[----:B------:R-:W-:-:S02]  /*0860*/  CS2R R24, SRZ ;  /* 0x0000000000187805 */ /* 0x000fc4000001ff00 */
[----:B------:R-:W-:Y:S02]  /*0870*/  CS2R R26, SRZ ;  /* 0x00000000001a7805 */ /* 0x000fe4000001ff00 */
[----:B------:R-:W-:Y:S02]  /*0880*/  CS2R R28, SRZ ;  /* 0x00000000001c7805 */ /* 0x000fe4000001ff00 */
[----:B------:R-:W-:Y:S01]  /*0890*/  CS2R R30, SRZ ;  /* 0x00000000001e7805 */ /* 0x000fe2000001ff00 */
[----:B------:R3:W4:Y:S01]  /*08a0*/  @!P3 LDG.E.128 R20, desc[UR4][R64.64] ;  /* 0x000000044014b981 */ /* 0x000722000c1e1d00 */
[----:B------:R-:W2:Y:S03]  /*08b0*/  @!P0 LDC.64 R44, c[0x0][0x380] ;  /* 0x0000e000ff2c8b82 */ /* 0x000ea60000000a00 */
[----:B------:R-:W4:Y:S04]  /*08c0*/  @!P3 LDG.E.128 R16, desc[UR4][R68.64] ;  /* 0x000000044410b981 */ /* 0x000f28000c1e1d00 */
[----:B------:R-:W4:Y:S01]  /*08d0*/  @!P2 LDG.E.128 R24, desc[UR4][R62.64] ;  /* 0x000000043e18a981 */ /* 0x000f22000c1e1d00 */
[----:B------:R-:W2:Y:S01]  /*08e0*/  LDC.64 R42, c[0x0][0x3b0] ;  /* 0x0000ec00ff2a7b82 */ /* 0x000ea20000000a00 */
[----:B---3--:R-:W-:-:S02]  /*08f0*/  @!P0 IMAD.WIDE.U32 R64, R51, R56, R40 ;  /* 0x0000003833408225 */ /* 0x008fc400078e0028 */
[----:B------:R3:W4:Y:S05]  /*0900*/  @!P2 LDG.E.128 R28, desc[UR4][R58.64] ;  /* 0x000000043a1ca981 */ /* 0x00072a000c1e1d00 */
[----:B------:R-:W2:Y:S01]  /*0910*/  LDC.64 R40, c[0x0][0x3b0] ;  /* 0x0000ec00ff287b82 */ /* 0x000ea20000000a00 */
[----:B0-----:R-:W-:Y:S01]  /*0920*/  @!P1 IMAD R49, R49, R34, RZ ;  /* 0x0000002231319224 */ /* 0x001fe200078e02ff */
[----:B---3--:R-:W-:Y:S01]  /*0930*/  @!P1 MOV R59, R47 ;  /* 0x0000002f003b9202 */ /* 0x008fe20000000f00 */
[----:B------:R-:W-:Y:S01]  /*0940*/  @!P1 IMAD.MOV.U32 R58, RZ, RZ, R46 ;  /* 0x000000ffff3a9224 */ /* 0x000fe200078e002e */
[----:B-1----:R-:W-:Y:S01]  /*0950*/  @!P1 LEA R66, P2, R60, R36, 0x1 ;  /* 0x000000243c429211 */ /* 0x002fe200078408ff */
[----:B------:R-:W-:-:S02]  /*0960*/  @!P1 IMAD.IADD R55, R61, 0x1, R55 ;  /* 0x000000013d379824 */ /* 0x000fc400078e0237 */
[C---:B------:R-:W-:Y:S02]  /*0970*/  @!P1 IMAD R49, R32.reuse, R35, R49 ;  /* 0x0000002320319224 */ /* 0x040fe400078e0231 */
[----:B--2---:R-:W-:Y:S02]  /*0980*/  @!P0 IMAD R36, R33, R38, RZ ;  /* 0x0000002621248224 */ /* 0x004fe400078e02ff */
[----:B------:R-:W-:Y:S01]  /*0990*/  @!P1 IMAD.WIDE.U32 R34, R32, R34, R58 ;  /* 0x0000002220229225 */ /* 0x000fe200078e003a */
[----:B------:R-:W-:Y:S02]  /*09a0*/  @!P1 LEA.HI.X R67, R60, R37, R55, 0x1, P2 ;  /* 0x000000253c439211 */ /* 0x000fe400010f0c37 */
[----:B------:R-:W-:Y:S01]  /*09b0*/  @!P0 IADD3 R57, PT, PT, R65, R57, RZ ;  /* 0x0000003941398210 */ /* 0x000fe20007ffe0ff */
[C---:B------:R-:W-:Y:S01]  /*09c0*/  @!P0 IMAD R39, R7.reuse, R39, R36 ;  /* 0x0000002707278224 */ /* 0x040fe200078e0224 */
[----:B------:R-:W-:Y:S01]  /*09d0*/  @!P0 LEA R56, P2, R64, R44, 0x1 ;  /* 0x0000002c40388211 */ /* 0x000fe200078408ff */
[----:B------:R-:W-:Y:S01]  /*09e0*/  @!P0 IMAD.WIDE.U32 R46, R7, R38, R46 ;  /* 0x00000026072e8225 */ /* 0x000fe200078e002e */
[----:B------:R-:W-:-:S03]  /*09f0*/  @!P1 LEA R58, P3, R34, R42, 0x1 ;  /* 0x0000002a223a9211 */ /* 0x000fc600078608ff */
[----:B------:R-:W-:Y:S01]  /*0a00*/  @!P1 IMAD.IADD R32, R35, 0x1, R49 ;  /* 0x0000000123209824 */ /* 0x000fe200078e0231 */
[----:B------:R-:W-:Y:S02]  /*0a10*/  @!P0 LEA.HI.X R57, R64, R45, R57, 0x1, P2 ;  /* 0x0000002d40398211 */ /* 0x000fe400010f0c39 */
[----:B------:R-:W-:Y:S02]  /*0a20*/  @!P0 IADD3 R7, PT, PT, R47, R39, RZ ;  /* 0x000000272f078210 */ /* 0x000fe40007ffe0ff */
[----:B------:R-:W-:Y:S02]  /*0a30*/  CS2R R36, SRZ ;  /* 0x0000000000247805 */ /* 0x000fe4000001ff00 */
[----:B------:R-:W-:Y:S02]  /*0a40*/  @!P0 LEA R60, P2, R46, R40, 0x1 ;  /* 0x000000282e3c8211 */ /* 0x000fe400078408ff */
[----:B------:R-:W-:Y:S02]  /*0a50*/  @!P1 LEA.HI.X R59, R34, R43, R32, 0x1, P3 ;  /* 0x0000002b223b9211 */ /* 0x000fe400018f0c20 */
[----:B------:R-:W-:-:S02]  /*0a60*/  CS2R R32, SRZ ;  /* 0x0000000000207805 */ /* 0x000fc4000001ff00 */
[----:B------:R-:W-:Y:S02]  /*0a70*/  CS2R R34, SRZ ;  /* 0x0000000000227805 */ /* 0x000fe4000001ff00 */
[----:B------:R-:W-:Y:S02]  /*0a80*/  CS2R R38, SRZ ;  /* 0x0000000000267805 */ /* 0x000fe4000001ff00 */
[----:B------:R-:W-:Y:S02]  /*0a90*/  @!P0 LEA.HI.X R61, R46, R41, R7, 0x1, P2 ;  /* 0x000000292e3d8211 */ /* 0x000fe400010f0c07 */
[----:B------:R-:W-:Y:S02]  /*0aa0*/  CS2R R40, SRZ ;  /* 0x0000000000287805 */ /* 0x000fe4000001ff00 */
[----:B------:R-:W-:Y:S02]  /*0ab0*/  CS2R R42, SRZ ;  /* 0x00000000002a7805 */ /* 0x000fe4000001ff00 */
[----:B------:R-:W-:-:S02]  /*0ac0*/  CS2R R44, SRZ ;  /* 0x00000000002c7805 */ /* 0x000fc4000001ff00 */
[----:B------:R-:W-:Y:S01]  /*0ad0*/  CS2R R46, SRZ ;  /* 0x00000000002e7805 */ /* 0x000fe2000001ff00 */
[----:B------:R0:W2:Y:S01]  /*0ae0*/  @!P1 LDG.E.128 R32, desc[UR4][R66.64] ;  /* 0x0000000442209981 */ /* 0x0000a2000c1e1d00 */
[----:B------:R-:W1:Y:S03]  /*0af0*/  LDC.64 R64, c[0x0][0x408] ;  /* 0x00010200ff407b82 */ /* 0x000e660000000a00 */
[----:B------:R-:W3:Y:S04]  /*0b00*/  @!P1 LDG.E.128 R36, desc[UR4][R58.64] ;  /* 0x000000043a249981 */ /* 0x000ee8000c1e1d00 */
[----:B------:R4:W3:Y:S01]  /*0b10*/  @!P0 LDG.E.128 R40, desc[UR4][R56.64] ;  /* 0x0000000438288981 */ /* 0x0008e2000c1e1d00 */
[----:B0-----:R-:W0:Y:S03]  /*0b20*/  LDC.64 R66, c[0x0][0x400] ;  /* 0x00010000ff427b82 */ /* 0x001e260000000a00 */
[----:B------:R1:W3:Y:S01]  /*0b30*/  @!P0 LDG.E.128 R44, desc[UR4][R60.64] ;  /* 0x000000043c2c8981 */ /* 0x0002e2000c1e1d00 */
[----:B------:R-:W-:-:S02]  /*0b40*/  ISETP.GE.AND P0, PT, R0, R5, PT ;  /* 0x000000050000720c */ /* 0x000fc40003f06270 */
[C---:B----4-:R-:W-:Y:S02]  /*0b50*/  LOP3.LUT R7, R8.reuse, 0xffff0000, RZ, 0xc0, !PT ;  /* 0xffff000008077812 */ /* 0x050fe400078ec0ff */
[----:B------:R-:W-:Y:S02]  /*0b60*/  SHF.L.U32 R8, R8, 0x10, RZ ;  /* 0x0000001008087819 */ /* 0x000fe400000006ff */
[----:B------:R-:W-:-:S05]  /*0b70*/  LOP3.LUT R49, R12, 0xffff0000, RZ, 0xc0, !PT ;  /* 0xffff00000c317812 */ /* 0x000fca00078ec0ff */
[----:B------:R-:W-:Y:S01]  /*0b80*/  FMUL.FTZ R51, R7, R49 ;  /* 0x0000003107337220 */ /* 0x000fe20000410000 */
[----:B------:R-:W-:Y:S01]  /*0b90*/  IMAD.U32 R49, R12, 0x10000, RZ ;  /* 0x000100000c317824 */ /* 0x000fe200078e00ff */
[----:B------:R-:W-:Y:S01]  /*0ba0*/  SHF.L.U32 R12, R13, 0x10, RZ ;  /* 0x000000100d0c7819 */ /* 0x000fe200000006ff */
[C---:B------:R-:W-:Y:S02]  /*0bb0*/  IMAD.U32 R7, R9.reuse, 0x10000, RZ ;  /* 0x0001000009077824 */ /* 0x040fe400078e00ff */
[----:B------:R-:W-:Y:S01]  /*0bc0*/  FFMA.FTZ R56, R8, R49, R51 ;  /* 0x0000003108387223 */ /* 0x000fe20000010033 */
[----:B------:R-:W-:Y:S02]  /*0bd0*/  LOP3.LUT R9, R9, 0xffff0000, RZ, 0xc0, !PT ;  /* 0xffff000009097812 */ /* 0x000fe400078ec0ff */
[----:B------:R-:W-:Y:S01]  /*0be0*/  LOP3.LUT R8, R13, 0xffff0000, RZ, 0xc0, !PT ;  /* 0xffff00000d087812 */ /* 0x000fe200078ec0ff */
[----:B------:R-:W-:Y:S01]  /*0bf0*/  FFMA.FTZ R12, R7, R12, R56 ;  /* 0x0000000c070c7223 */ /* 0x000fe20000010038 */
[----:B------:R-:W-:-:S03]  /*0c00*/  IMAD.U32 R7, R10, 0x10000, RZ ;  /* 0x000100000a077824 */ /* 0x000fc600078e00ff */
[----:B------:R-:W-:Y:S01]  /*0c10*/  FFMA.FTZ R12, R9, R8, R12 ;  /* 0x00000008090c7223 */ /* 0x000fe2000001000c */
[----:B------:R-:W-:Y:S02]  /*0c20*/  SHF.L.U32 R8, R14, 0x10, RZ ;  /* 0x000000100e087819 */ /* 0x000fe400000006ff */
[----:B------:R-:W-:Y:S02]  /*0c30*/  LOP3.LUT R10, R10, 0xffff0000, RZ, 0xc0, !PT ;  /* 0xffff00000a0a7812 */ /* 0x000fe400078ec0ff */
[----:B------:R-:W-:Y:S01]  /*0c40*/  LOP3.LUT R9, R14, 0xffff0000, RZ, 0xc0, !PT ;  /* 0xffff00000e097812 */ /* 0x000fe200078ec0ff */
[----:B------:R-:W-:Y:S01]  /*0c50*/  FFMA.FTZ R13, R7, R8, R12 ;  /* 0x00000008070d7223 */ /* 0x000fe2000001000c */
[----:B------:R-:W-:Y:S01]  /*0c60*/  SHF.L.U32 R8, R15, 0x10, RZ ;  /* 0x000000100f087819 */ /* 0x000fe200000006ff */
[C---:B------:R-:W-:Y:S02]  /*0c70*/  IMAD.U32 R7, R11.reuse, 0x10000, RZ ;  /* 0x000100000b077824 */ /* 0x040fe400078e00ff */
[----:B------:R-:W-:Y:S01]  /*0c80*/  FFMA.FTZ R12, R10, R9, R13 ;  /* 0x000000090a0c7223 */ /* 0x000fe2000001000d */
[----:B------:R-:W-:-:S02]  /*0c90*/  LOP3.LUT R11, R11, 0xffff0000, RZ, 0xc0, !PT ;  /* 0xffff00000b0b7812 */ /* 0x000fc400078ec0ff */
[----:B------:R-:W-:Y:S01]  /*0ca0*/  LOP3.LUT R10, R15, 0xffff0000, RZ, 0xc0, !PT ;  /* 0xffff00000f0a7812 */ /* 0x000fe200078ec0ff */
[----:B------:R-:W-:-:S04]  /*0cb0*/  FFMA.FTZ R8, R7, R8, R12 ;  /* 0x0000000807087223 */ /* 0x000fc8000001000c */
[----:B------:R-:W-:Y:S01]  /*0cc0*/  FFMA.FTZ R7, R11, R10, R8 ;  /* 0x0000000a0b077223 */ /* 0x000fe20000010008 */
[C---:B------:R-:W-:Y:S02]  /*0cd0*/  LOP3.LUT R55, R20.reuse, 0xffff0000, RZ, 0xc0, !PT ;  /* 0xffff000014377812 */ /* 0x040fe400078ec0ff */
[----:B------:R-:W-:Y:S02]  /*0ce0*/  SHF.L.U32 R56, R20, 0x10, RZ ;  /* 0x0000001014387819 */ /* 0x000fe400000006ff */
[C---:B------:R-:W-:Y:S02]  /*0cf0*/  SHF.L.U32 R49, R16.reuse, 0x10, RZ ;  /* 0x0000001010317819 */ /* 0x040fe400000006ff */
[----:B------:R-:W-:Y:S02]  /*0d00*/  LOP3.LUT R16, R16, 0xffff0000, RZ, 0xc0, !PT ;  /* 0xffff000010107812 */ /* 0x000fe400078ec0ff */
[----:B------:R-:W-:Y:S01]  /*0d10*/  LOP3.LUT R20, R24, 0xffff0000, RZ, 0xc0, !PT ;  /* 0xffff000018147812 */ /* 0x000fe200078ec0ff */
[C---:B-1----:R-:W-:Y:S01]  /*0d20*/  IMAD.U32 R60, R21.reuse, 0x10000, RZ ;  /* 0x00010000153c7824 */ /* 0x042fe200078e00ff */
[----:B------:R-:W-:Y:S01]  /*0d30*/  LOP3.LUT R57, R28, 0xffff0000, RZ, 0xc0, !PT ;  /* 0xffff00001c397812 */ /* 0x000fe200078ec0ff */
[----:B------:R-:W-:Y:S01]  /*0d40*/  FMUL.FTZ R16, R16, R55 ;  /* 0x0000003710107220 */ /* 0x000fe20000410000 */
[----:B------:R-:W-:Y:S01]  /*0d50*/  LOP3.LUT R14, R21, 0xffff0000, RZ, 0xc0, !PT ;  /* 0xffff0000150e7812 */ /* 0x000fe200078ec0ff */
[----:B------:R-:W-:Y:S01]  /*0d60*/  IMAD.U32 R21, R28, 0x10000, RZ ;  /* 0x000100001c157824 */ /* 0x000fe200078e00ff */
[----:B------:R-:W-:Y:S01]  /*0d70*/  SHF.L.U32 R24, R24, 0x10, RZ ;  /* 0x0000001018187819 */ /* 0x000fe200000006ff */
[----:B------:R-:W-:Y:S01]  /*0d80*/  FMUL.FTZ R57, R20, R57 ;  /* 0x0000003914397220 */ /* 0x000fe20000410000 */
[----:B------:R-:W-:-:S02]  /*0d90*/  IMAD.U32 R13, R17, 0x10000, RZ ;  /* 0x00010000110d7824 */ /* 0x000fc400078e00ff */
[----:B------:R-:W-:Y:S01]  /*0da0*/  FFMA.FTZ R56, R49, R56, R16 ;  /* 0x0000003831387223 */ /* 0x000fe20000010010 */
[C---:B------:R-:W-:Y:S01]  /*0db0*/  IMAD.U32 R12, R23.reuse, 0x10000, RZ ;  /* 0x00010000170c7824 */ /* 0x040fe200078e00ff */
[----:B------:R-:W-:Y:S01]  /*0dc0*/  LOP3.LUT R8, R23, 0xffff0000, RZ, 0xc0, !PT ;  /* 0xffff000017087812 */ /* 0x000fe200078ec0ff */
[----:B------:R-:W-:Y:S01]  /*0dd0*/  IMAD.U32 R23, R29, 0x10000, RZ ;  /* 0x000100001d177824 */ /* 0x000fe200078e00ff */
[----:B------:R-:W-:Y:S01]  /*0de0*/  SHF.L.U32 R16, R25, 0x10, RZ ;  /* 0x0000001019107819 */ /* 0x000fe200000006ff */
[----:B------:R-:W-:Y:S01]  /*0df0*/  FFMA.FTZ R21, R24, R21, R57 ;  /* 0x0000001518157223 */ /* 0x000fe20000010039 */
[----:B------:R-:W-:Y:S01]  /*0e00*/  LOP3.LUT R17, R17, 0xffff0000, RZ, 0xc0, !PT ;  /* 0xffff000011117812 */ /* 0x000fe200078ec0ff */
[----:B------:R-:W-:Y:S01]  /*0e10*/  FFMA.FTZ R56, R13, R60, R56 ;  /* 0x0000003c0d387223 */ /* 0x000fe20000010038 */
[----:B------:R-:W-:Y:S01]  /*0e20*/  LOP3.LUT R25, R25, 0xffff0000, RZ, 0xc0, !PT ;  /* 0xffff000019197812 */ /* 0x000fe200078ec0ff */
[----:B------:R-:W-:Y:S01]  /*0e30*/  FFMA.FTZ R16, R16, R23, R21 ;  /* 0x0000001710107223 */ /* 0x000fe20000010015 */
[----:B------:R-:W-:Y:S01]  /*0e40*/  LOP3.LUT R20, R29, 0xffff0000, RZ, 0xc0, !PT ;  /* 0xffff00001d147812 */ /* 0x000fe200078ec0ff */
[----:B------:R-:W-:Y:S01]  /*0e50*/  FFMA.FTZ R17, R17, R14, R56 ;  /* 0x0000000e11117223 */ /* 0x000fe20000010038 */
[----:B------:R-:W-:-:S02]  /*0e60*/  SHF.L.U32 R10, R18, 0x10, RZ ;  /* 0x00000010120a7819 */ /* 0x000fc400000006ff */
[----:B------:R-:W-:Y:S01]  /*0e70*/  SHF.L.U32 R15, R22, 0x10, RZ ;  /* 0x00000010160f7819 */ /* 0x000fe200000006ff */
[----:B------:R-:W-:Y:S01]  /*0e80*/  IMAD.U32 R14, R30, 0x10000, RZ ;  /* 0x000100001e0e7824 */ /* 0x000fe200078e00ff */
[----:B------:R-:W-:Y:S01]  /*0e90*/  SHF.L.U32 R13, R26, 0x10, RZ ;  /* 0x000000101a0d7819 */ /* 0x000fe200000006ff */
[----:B------:R-:W-:Y:S01]  /*0ea0*/  FFMA.FTZ R16, R25, R20, R16 ;  /* 0x0000001419107223 */ /* 0x000fe20000010010 */
[----:B------:R-:W-:Y:S01]  /*0eb0*/  LOP3.LUT R18, R18, 0xffff0000, RZ, 0xc0, !PT ;  /* 0xffff000012127812 */ /* 0x000fe200078ec0ff */
[----:B------:R-:W-:Y:S01]  /*0ec0*/  FFMA.FTZ R17, R10, R15, R17 ;  /* 0x0000000f0a117223 */ /* 0x000fe20000010011 */
[----:B------:R-:W-:Y:S01]  /*0ed0*/  LOP3.LUT R11, R22, 0xffff0000, RZ, 0xc0, !PT ;  /* 0xffff0000160b7812 */ /* 0x000fe200078ec0ff */
[----:B------:R-:W-:Y:S01]  /*0ee0*/  FFMA.FTZ R13, R13, R14, R16 ;  /* 0x0000000e0d0d7223 */ /* 0x000fe20000010010 */
[----:B------:R-:W-:Y:S02]  /*0ef0*/  LOP3.LUT R26, R26, 0xffff0000, RZ, 0xc0, !PT ;  /* 0xffff00001a1a7812 */ /* 0x000fe400078ec0ff */
[----:B------:R-:W-:Y:S01]  /*0f00*/  LOP3.LUT R15, R30, 0xffff0000, RZ, 0xc0, !PT ;  /* 0xffff00001e0f7812 */ /* 0x000fe200078ec0ff */
[----:B------:R-:W-:Y:S01]  /*0f10*/  FFMA.FTZ R18, R18, R11, R17 ;  /* 0x0000000b12127223 */ /* 0x000fe20000010011 */
[----:B------:R-:W-:Y:S01]  /*0f20*/  SHF.L.U32 R14, R27, 0x10, RZ ;  /* 0x000000101b0e7819 */ /* 0x000fe200000006ff */
[----:B------:R-:W-:-:S02]  /*0f30*/  IMAD.U32 R11, R31, 0x10000, RZ ;  /* 0x000100001f0b7824 */ /* 0x000fc400078e00ff */
[----:B------:R-:W-:-:S04]  /*0f40*/  FFMA.FTZ R13, R26, R15, R13 ;  /* 0x0000000f1a0d7223 */ /* 0x000fc8000001000d */
[----:B------:R-:W-:Y:S01]  /*0f50*/  FFMA.FTZ R14, R14, R11, R13 ;  /* 0x0000000b0e0e7223 */ /* 0x000fe2000001000d */
[C---:B--2---:R-:W-:Y:S02]  /*0f60*/  SHF.L.U32 R13, R32.reuse, 0x10, RZ ;  /* 0x00000010200d7819 */ /* 0x044fe400000006ff */
[----:B------:R-:W-:Y:S02]  /*0f70*/  LOP3.LUT R32, R32, 0xffff0000, RZ, 0xc0, !PT ;  /* 0xffff000020207812 */ /* 0x000fe400078ec0ff */
[C---:B---3--:R-:W-:Y:S02]  /*0f80*/  LOP3.LUT R21, R36.reuse, 0xffff0000, RZ, 0xc0, !PT ;  /* 0xffff000024157812 */ /* 0x048fe400078ec0ff */
[----:B------:R-:W-:Y:S02]  /*0f90*/  SHF.L.U32 R20, R36, 0x10, RZ ;  /* 0x0000001024147819 */ /* 0x000fe400000006ff */
[----:B------:R-:W-:Y:S01]  /*0fa0*/  LOP3.LUT R15, R40, 0xffff0000, RZ, 0xc0, !PT ;  /* 0xffff0000280f7812 */ /* 0x000fe200078ec0ff */
[----:B------:R-:W-:Y:S01]  /*0fb0*/  FMUL.FTZ R32, R32, R21 ;  /* 0x0000001520207220 */ /* 0x000fe20000410000 */
[C---:B------:R-:W-:Y:S01]  /*0fc0*/  LOP3.LUT R22, R44.reuse, 0xffff0000, RZ, 0xc0, !PT ;  /* 0xffff00002c167812 */ /* 0x040fe200078ec0ff */
[----:B------:R-:W-:Y:S01]  /*0fd0*/  IMAD.U32 R21, R44, 0x10000, RZ ;  /* 0x000100002c157824 */ /* 0x000fe200078e00ff */
[----:B------:R-:W-:Y:S01]  /*0fe0*/  SHF.L.U32 R40, R40, 0x10, RZ ;  /* 0x0000001028287819 */ /* 0x000fe200000006ff */
[----:B------:R-:W-:-:S02]  /*0ff0*/  IMAD.U32 R17, R33, 0x10000, RZ ;  /* 0x0001000021117824 */ /* 0x000fc400078e00ff */
[----:B------:R-:W-:Y:S01]  /*1000*/  FMUL.FTZ R15, R15, R22 ;  /* 0x000000160f0f7220 */ /* 0x000fe20000410000 */
[----:B------:R-:W-:Y:S02]  /*1010*/  IMAD.U32 R24, R37, 0x10000, RZ ;  /* 0x0001000025187824 */ /* 0x000fe400078e00ff */
[----:B------:R-:W-:Y:S01]  /*1020*/  FFMA.FTZ R32, R13, R20, R32 ;  /* 0x000000140d207223 */ /* 0x000fe20000010020 */
[----:B------:R-:W-:Y:S01]  /*1030*/  SHF.L.U32 R13, R41, 0x10, RZ ;  /* 0x00000010290d7819 */ /* 0x000fe200000006ff */
[----:B------:R-:W-:Y:S02]  /*1040*/  IMAD.U32 R20, R45, 0x10000, RZ ;  /* 0x000100002d147824 */ /* 0x000fe400078e00ff */
[----:B------:R-:W-:Y:S01]  /*1050*/  FFMA.FTZ R40, R40, R21, R15 ;  /* 0x0000001528287223 */ /* 0x000fe2000001000f */
[----:B------:R-:W-:Y:S01]  /*1060*/  LOP3.LUT R33, R33, 0xffff0000, RZ, 0xc0, !PT ;  /* 0xffff000021217812 */ /* 0x000fe200078ec0ff */
[----:B------:R-:W-:Y:S01]  /*1070*/  FFMA.FTZ R24, R17, R24, R32 ;  /* 0x0000001811187223 */ /* 0x000fe20000010020 */
[----:B------:R-:W-:Y:S01]  /*1080*/  LOP3.LUT R26, R37, 0xffff0000, RZ, 0xc0, !PT ;  /* 0xffff0000251a7812 */ /* 0x000fe200078ec0ff */
[----:B------:R-:W-:Y:S01]  /*1090*/  FFMA.FTZ R40, R13, R20, R40 ;  /* 0x000000140d287223 */ /* 0x000fe20000010028 */
[----:B------:R-:W-:-:S02]  /*10a0*/  LOP3.LUT R41, R41, 0xffff0000, RZ, 0xc0, !PT ;  /* 0xffff000029297812 */ /* 0x000fc400078ec0ff */
[----:B------:R-:W-:Y:S01]  /*10b0*/  LOP3.LUT R22, R45, 0xffff0000, RZ, 0xc0, !PT ;  /* 0xffff00002d167812 */ /* 0x000fe200078ec0ff */
[----:B------:R-:W-:Y:S01]  /*10c0*/  FFMA.FTZ R24, R33, R26, R24 ;  /* 0x0000001a21187223 */ /* 0x000fe20000010018 */
[----:B------:R-:W-:Y:S02]  /*10d0*/  SHF.L.U32 R11, R34, 0x10, RZ ;  /* 0x00000010220b7819 */ /* 0x000fe400000006ff */
[----:B------:R-:W-:Y:S01]  /*10e0*/  SHF.L.U32 R28, R38, 0x10, RZ ;  /* 0x00000010261c7819 */ /* 0x000fe200000006ff */
[----:B------:R-:W-:Y:S01]  /*10f0*/  IMAD.U32 R20, R46, 0x10000, RZ ;  /* 0x000100002e147824 */ /* 0x000fe200078e00ff */
[----:B------:R-:W-:Y:S01]  /*1100*/  SHF.L.U32 R13, R42, 0x10, RZ ;  /* 0x000000102a0d7819 */ /* 0x000fe200000006ff */
[----:B------:R-:W-:Y:S01]  /*1110*/  FFMA.FTZ R22, R41, R22, R40 ;  /* 0x0000001629167223 */ /* 0x000fe20000010028 */
[----:B------:R-:W-:Y:S01]  /*1120*/  IMAD.U32 R9, R19, 0x10000, RZ ;  /* 0x0001000013097824 */ /* 0x000fe200078e00ff */
[----:B------:R-:W-:Y:S01]  /*1130*/  LOP3.LUT R34, R34, 0xffff0000, RZ, 0xc0, !PT ;  /* 0xffff000022227812 */ /* 0x000fe200078ec0ff */
[----:B------:R-:W-:Y:S01]  /*1140*/  FFMA.FTZ R11, R11, R28, R24 ;  /* 0x0000001c0b0b7223 */ /* 0x000fe20000010018 */
[----:B------:R-:W-:Y:S01]  /*1150*/  LOP3.LUT R23, R38, 0xffff0000, RZ, 0xc0, !PT ;  /* 0xffff000026177812 */ /* 0x000fe200078ec0ff */
[----:B------:R-:W-:Y:S01]  /*1160*/  FFMA.FTZ R13, R13, R20, R22 ;  /* 0x000000140d0d7223 */ /* 0x000fe20000010016 */
[----:B------:R-:W-:-:S02]  /*1170*/  LOP3.LUT R42, R42, 0xffff0000, RZ, 0xc0, !PT ;  /* 0xffff00002a2a7812 */ /* 0x000fc400078ec0ff */
[----:B------:R-:W-:Y:S01]  /*1180*/  LOP3.LUT R15, R46, 0xffff0000, RZ, 0xc0, !PT ;  /* 0xffff00002e0f7812 */ /* 0x000fe200078ec0ff */
[----:B------:R-:W-:Y:S01]  /*1190*/  FFMA.FTZ R12, R9, R12, R18 ;  /* 0x0000000c090c7223 */ /* 0x000fe20000010012 */
[----:B------:R-:W-:Y:S02]  /*11a0*/  IMAD.U32 R9, R35, 0x10000, RZ ;  /* 0x0001000023097824 */ /* 0x000fe400078e00ff */
[----:B------:R-:W-:Y:S01]  /*11b0*/  FFMA.FTZ R34, R34, R23, R11 ;  /* 0x0000001722227223 */ /* 0x000fe2000001000b */
[----:B------:R-:W-:Y:S01]  /*11c0*/  IMAD.U32 R18, R39, 0x10000, RZ ;  /* 0x0001000027127824 */ /* 0x000fe200078e00ff */
[----:B------:R-:W-:Y:S01]  /*11d0*/  SHF.L.U32 R11, R43, 0x10, RZ ;  /* 0x000000102b0b7819 */ /* 0x000fe200000006ff */
[----:B------:R-:W-:Y:S02]  /*11e0*/  IMAD.U32 R20, R47, 0x10000, RZ ;  /* 0x000100002f147824 */ /* 0x000fe400078e00ff */
[----:B------:R-:W-:Y:S01]  /*11f0*/  FFMA.FTZ R42, R42, R15, R13 ;  /* 0x0000000f2a2a7223 */ /* 0x000fe2000001000d */
[----:B------:R-:W-:Y:S01]  /*1200*/  FFMA.FTZ R34, R9, R18, R34 ;  /* 0x0000001209227223 */ /* 0x000fe20000010022 */
[----:B------:R-:W-:-:S02]  /*1210*/  LOP3.LUT R19, R19, 0xffff0000, RZ, 0xc0, !PT ;  /* 0xffff000013137812 */ /* 0x000fc400078ec0ff */
[----:B------:R-:W-:Y:S01]  /*1220*/  LOP3.LUT R27, R27, 0xffff0000, RZ, 0xc0, !PT ;  /* 0xffff00001b1b7812 */ /* 0x000fe200078ec0ff */
[----:B------:R-:W-:Y:S01]  /*1230*/  FFMA.FTZ R20, R11, R20, R42 ;  /* 0x000000140b147223 */ /* 0x000fe2000001002a */
[----:B------:R-:W-:Y:S02]  /*1240*/  LOP3.LUT R10, R31, 0xffff0000, RZ, 0xc0, !PT ;  /* 0xffff00001f0a7812 */ /* 0x000fe400078ec0ff */
[----:B------:R-:W-:Y:S02]  /*1250*/  LOP3.LUT R35, R35, 0xffff0000, RZ, 0xc0, !PT ;  /* 0xffff000023237812 */ /* 0x000fe400078ec0ff */
[----:B------:R-:W-:Y:S02]  /*1260*/  LOP3.LUT R16, R39, 0xffff0000, RZ, 0xc0, !PT ;  /* 0xffff000027107812 */ /* 0x000fe400078ec0ff */
[----:B------:R-:W-:Y:S02]  /*1270*/  LOP3.LUT R43, R43, 0xffff0000, RZ, 0xc0, !PT ;  /* 0xffff00002b2b7812 */ /* 0x000fe400078ec0ff */
[----:B------:R-:W-:Y:S01]  /*1280*/  LOP3.LUT R18, R47, 0xffff0000, RZ, 0xc0, !PT ;  /* 0xffff00002f127812 */ /* 0x000fe200078ec0ff */
[----:B------:R-:W-:Y:S01]  /*1290*/  FFMA.FTZ R12, R19, R8, R12 ;  /* 0x00000008130c7223 */ /* 0x000fe2000001000c */
[----:B------:R-:W-:Y:S01]  /*12a0*/  FFMA.FTZ R14, R27, R10, R14 ;  /* 0x0000000a1b0e7223 */ /* 0x000fe2000001000e */
[----:B------:R-:W-:-:S02]  /*12b0*/  FFMA.FTZ R34, R35, R16, R34 ;  /* 0x0000001023227223 */ /* 0x000fc40000010022 */
[----:B------:R-:W-:Y:S01]  /*12c0*/  FFMA.FTZ R18, R43, R18, R20 ;  /* 0x000000122b127223 */ /* 0x000fe20000010014 */
[----:B------:R-:W1:Y:S04]  /*12d0*/  SHFL.BFLY PT, R8, R7, 0x8, 0x1f ;  /* 0x0d001f0007087f89 */ /* 0x000e6800000e0000 */
[----:B------:R-:W2:Y:S04]  /*12e0*/  SHFL.BFLY PT, R9, R12, 0x8, 0x1f ;  /* 0x0d001f000c097f89 */ /* 0x000ea800000e0000 */
[----:B------:R-:W3:Y:S04]  /*12f0*/  SHFL.BFLY PT, R13, R14, 0x8, 0x1f ;  /* 0x0d001f000e0d7f89 */ /* 0x000ee800000e0000 */
[----:B------:R-:W4:Y:S04]  /*1300*/  SHFL.BFLY PT, R17, R34, 0x8, 0x1f ;  /* 0x0d001f0022117f89 */ /* 0x000f2800000e0000 */
[----:B------:R-:W0:Y:S01]  /*1310*/  SHFL.BFLY PT, R19, R18, 0x8, 0x1f ;  /* 0x0d001f0012137f89 */ /* 0x000e2200000e0000 */
[----:B-1----:R-:W-:Y:S01]  /*1320*/  FADD.FTZ R8, R7, R8 ;  /* 0x0000000807087221 */ /* 0x002fe20000010000 */
[----:B--2---:R-:W-:Y:S01]  /*1330*/  FADD.FTZ R11, R12, R9 ;  /* 0x000000090c0b7221 */ /* 0x004fe20000010000 */
[----:B---3--:R-:W-:-:S03]  /*1340*/  FADD.FTZ R15, R14, R13 ;  /* 0x0000000d0e0f7221 */ /* 0x008fc60000010000 */
[----:B------:R-:W1:Y:S01]  /*1350*/  SHFL.BFLY PT, R9, R8, 0x4, 0x1f ;  /* 0x0c801f0008097f89 */ /* 0x000e6200000e0000 */
[----:B----4-:R-:W-:Y:S01]  /*1360*/  FADD.FTZ R17, R34, R17 ;  /* 0x0000001122117221 */ /* 0x010fe20000010000 */
[----:B0-----:R-:W-:Y:S02]  /*1370*/  FADD.FTZ R20, R18, R19 ;  /* 0x0000001312147221 */ /* 0x001fe40000010000 */
[----:B------:R-:W0:Y:S04]  /*1380*/  SHFL.BFLY PT, R10, R11, 0x4, 0x1f ;  /* 0x0c801f000b0a7f89 */ /* 0x000e2800000e0000 */
[----:B------:R-:W2:Y:S04]  /*1390*/  SHFL.BFLY PT, R16, R15, 0x4, 0x1f ;  /* 0x0c801f000f107f89 */ /* 0x000ea800000e0000 */
[----:B------:R-:W3:Y:S04]  /*13a0*/  SHFL.BFLY PT, R14, R17, 0x4, 0x1f ;  /* 0x0c801f00110e7f89 */ /* 0x000ee800000e0000 */
[----:B------:R-:W4:Y:S01]  /*13b0*/  SHFL.BFLY PT, R7, R20, 0x4, 0x1f ;  /* 0x0c801f0014077f89 */ /* 0x000f2200000e0000 */
[----:B------:R-:W-:Y:S01]  /*13c0*/  ISETP.GT.U32.OR P0, PT, R0, 0x4f, P0 ;  /* 0x0000004f0000780c */ /* 0x000fe20000704470 */
[----:B-1----:R-:W-:Y:S01]  /*13d0*/  FADD.FTZ R9, R8, R9 ;  /* 0x0000000908097221 */ /* 0x002fe20000010000 */
[----:B0-----:R-:W-:Y:S01]  /*13e0*/  FADD.FTZ R12, R11, R10 ;  /* 0x0000000a0b0c7221 */ /* 0x001fe20000010000 */
[----:B--2---:R-:W-:-:S03]  /*13f0*/  FADD.FTZ R16, R15, R16 ;  /* 0x000000100f107221 */ /* 0x004fc60000010000 */
[----:B------:R-:W0:Y:S07]  /*1400*/  SHFL.BFLY PT, R10, R9, 0x2, 0x1f ;  /* 0x0c401f00090a7f89 */ /* 0x000e2e00000e0000 */
[----:B------:R-:W1:Y:S01]  /*1410*/  @!P0 LDC.64 R62, c[0x0][0x3f8] ;  /* 0x0000fe00ff3e8b82 */ /* 0x000e620000000a00 */
[----:B---3--:R-:W-:Y:S01]  /*1420*/  FADD.FTZ R14, R17, R14 ;  /* 0x0000000e110e7221 */ /* 0x008fe20000010000 */
[----:B----4-:R-:W-:Y:S01]  /*1430*/  FADD.FTZ R18, R20, R7 ;  /* 0x0000000714127221 */ /* 0x010fe20000010000 */
[----:B------:R-:W2:Y:S04]  /*1440*/  SHFL.BFLY PT, R13, R12, 0x2, 0x1f ;  /* 0x0c401f000c0d7f89 */ /* 0x000ea800000e0000 */
[----:B------:R-:W3:Y:S04]  /*1450*/  SHFL.BFLY PT, R11, R16, 0x2, 0x1f ;  /* 0x0c401f00100b7f89 */ /* 0x000ee800000e0000 */
[----:B------:R-:W4:Y:S04]  /*1460*/  SHFL.BFLY PT, R19, R14, 0x2, 0x1f ;  /* 0x0c401f000e137f89 */ /* 0x000f2800000e0000 */
[----:B------:R-:W4:Y:S01]  /*1470*/  SHFL.BFLY PT, R17, R18, 0x2, 0x1f ;  /* 0x0c401f0012117f89 */ /* 0x000f2200000e0000 */
[----:B------:R-:W-:Y:S01]  /*1480*/  IMAD R58, R3, 0x50, RZ ;  /* 0x00000050033a7824 */ /* 0x000fe200078e02ff */
[----:B------:R-:W-:-:S02]  /*1490*/  IADD3 R50, PT, PT, R50, 0x4f, RZ ;  /* 0x0000004f32327810 */ /* 0x000fc40007ffe0ff */
[----:B------:R-:W-:Y:S01]  /*14a0*/  @!P0 MOV R69, RZ ;  /* 0x000000ff00458202 */ /* 0x000fe20000000f00 */
[----:B------:R-:W-:Y:S02]  /*14b0*/  @!P0 IMAD.IADD R68, R58, 0x1, R0 ;  /* 0x000000013a448824 */ /* 0x000fe400078e0200 */
[----:B------:R-:W-:-:S04]  /*14c0*/  IMAD.HI R8, R50, 0x66666667, RZ ;  /* 0x6666666732087827 */ /* 0x000fc800078e02ff */
[----:B0-----:R-:W-:Y:S01]  /*14d0*/  FADD.FTZ R7, R9, R10 ;  /* 0x0000000a09077221 */ /* 0x001fe20000010000 */
[----:B------:R-:W-:Y:S01]  /*14e0*/  @!P0 IMAD.WIDE.U32 R68, R66, UR6, R68 ;  /* 0x0000000642448c25 */ /* 0x000fe2000f8e0044 */
[----:B------:R-:W-:-:S03]  /*14f0*/  SHF.R.U32.HI R9, RZ, 0x1f, R8 ;  /* 0x0000001fff097819 */ /* 0x000fc60000011608 */
[----:B--2---:R-:W-:Y:S01]  /*1500*/  FADD.FTZ R13, R12, R13 ;  /* 0x0000000d0c0d7221 */ /* 0x004fe20000010000 */
[----:B------:R-:W-:Y:S02]  /*1510*/  @!P0 IMAD R69, R67, UR6, R69 ;  /* 0x0000000643458c24 */ /* 0x000fe4000f8e0245 */
[----:B---3--:R-:W-:Y:S01]  /*1520*/  FADD.FTZ R15, R16, R11 ;  /* 0x0000000b100f7221 */ /* 0x008fe20000010000 */
[----:B------:R-:W-:Y:S01]  /*1530*/  LEA.HI.SX32 R9, R8, R9, 0x1b ;  /* 0x0000000908097211 */ /* 0x000fe200078fdaff */
[----:B----4-:R-:W-:Y:S01]  /*1540*/  FADD.FTZ R19, R14, R19 ;  /* 0x000000130e137221 */ /* 0x010fe20000010000 */
[----:B------:R-:W-:Y:S01]  /*1550*/  FADD.FTZ R17, R18, R17 ;  /* 0x0000001112117221 */ /* 0x000fe20000010000 */
[----:B------:R-:W-:Y:S01]  /*1560*/  @!P0 IMAD.WIDE.U32 R68, R64, UR7, R68 ;  /* 0x0000000740448c25 */ /* 0x000fe2000f8e0044 */
[----:B------:R-:W0:Y:S01]  /*1570*/  SHFL.BFLY PT, R12, R7, 0x1, 0x1f ;  /* 0x0c201f00070c7f89 */ /* 0x000e2200000e0000 */
[----:B------:R-:W2:Y:S03]  /*1580*/  LDC.64 R10, c[0x0][0x440] ;  /* 0x00011000ff0a7b82 */ /* 0x000ea60000000a00 */
[----:B------:R-:W3:Y:S01]  /*1590*/  SHFL.BFLY PT, R14, R13, 0x1, 0x1f ;  /* 0x0c201f000d0e7f89 */ /* 0x000ee200000e0000 */
[----:B------:R-:W-:-:S03]  /*15a0*/  @!P0 IMAD R65, R65, UR7, R69 ;  /* 0x0000000741418c24 */ /* 0x000fc6000f8e0245 */
[----:B------:R-:W4:Y:S01]  /*15b0*/  SHFL.BFLY PT, R16, R15, 0x1, 0x1f ;  /* 0x0c201f000f107f89 */ /* 0x000f2200000e0000 */
[----:B------:R-:W-:-:S03]  /*15c0*/  IMAD R50, R9, 0x50, -R50 ;  /* 0x0000005009327824 */ /* 0x000fc600078e0a32 */
[----:B------:R-:W4:Y:S04]  /*15d0*/  SHFL.BFLY PT, R18, R19, 0x1, 0x1f ;  /* 0x0c201f0013127f89 */ /* 0x000f2800000e0000 */
[----:B------:R-:W4:Y:S01]  /*15e0*/  SHFL.BFLY PT, R20, R17, 0x1, 0x1f ;  /* 0x0c201f0011147f89 */ /* 0x000f2200000e0000 */
[C---:B-1----:R-:W-:Y:S01]  /*15f0*/  @!P0 LEA R62, P1, R68.reuse, R62, 0x2 ;  /* 0x0000003e443e8211 */ /* 0x042fe200078210ff */
[----:B------:R-:W1:Y:S03]  /*1600*/  LDC.64 R8, c[0x0][0x448] ;  /* 0x00011200ff087b82 */ /* 0x000e660000000a00 */
[----:B------:R-:W-:Y:S02]  /*1610*/  @!P0 LEA.HI.X R63, R68, R63, R65, 0x2, P1 ;  /* 0x0000003f443f8211 */ /* 0x000fe400008f1441 */
[----:B------:R-:W-:Y:S01]  /*1620*/  ISETP.NE.AND P1, PT, R54, RZ, PT ;  /* 0x000000ff3600720c */ /* 0x000fe20003f25270 */
[----:B------:R-:W-:Y:S01]  /*1630*/  IMAD.MOV.U32 R51, RZ, RZ, 0x7f800000 ;  /* 0x7f800000ff337424 */ /* 0x000fe200078e00ff */
[----:B------:R-:W-:Y:S01]  /*1640*/  IADD3 R21, PT, PT, R5, 0x4f, R50 ;  /* 0x0000004f05157810 */ /* 0x000fe20007ffe032 */
[----:B------:R-:W-:Y:S04]  /*1650*/  BSSY.RECONVERGENT B0, `(.L_x_4) ;  /* 0x0000027000007945 */ /* 0x000fe80003800200 */
[----:B------:R1:W5:Y:S01]  /*1660*/  @!P0 LDG.E R51, desc[UR4][R62.64] ;  /* 0x000000043e338981 */ /* 0x000362000c1e1900 */
[----:B------:R-:W-:Y:S01]  /*1670*/  ISETP.GE.AND P0, PT, R0, R21, PT ;  /* 0x000000150000720c */ /* 0x000fe20003f06270 */
[----:B------:R-:W-:-:S02]  /*1680*/  IMAD R21, R3, 0xa00, R0 ;  /* 0x00000a0003157824 */ /* 0x000fc400078e0200 */
[----:B0-----:R-:W-:Y:S01]  /*1690*/  FADD.FTZ R22, R7, R12 ;  /* 0x0000000c07167221 */ /* 0x001fe20000010000 */
[----:B---3--:R-:W-:Y:S01]  /*16a0*/  FADD.FTZ R13, R13, R14 ;  /* 0x0000000e0d0d7221 */ /* 0x008fe20000010000 */
[----:B------:R-:W-:Y:S01]  /*16b0*/  ISETP.GT.U32.OR P0, PT, R0, 0x4f, P0 ;  /* 0x0000004f0000780c */ /* 0x000fe20000704470 */
[----:B----4-:R-:W-:Y:S01]  /*16c0*/  FADD.FTZ R23, R15, R16 ;  /* 0x000000100f177221 */ /* 0x010fe20000010000 */
[----:B------:R-:W-:Y:S01]  /*16d0*/  FADD.FTZ R24, R19, R18 ;  /* 0x0000001213187221 */ /* 0x000fe20000010000 */
[----:B------:R-:W-:Y:S02]  /*16e0*/  IMAD.SHL.U32 R12, R21, 0x4, RZ ;  /* 0x00000004150c7824 */ /* 0x000fe400078e00ff */
[----:B------:R-:W-:Y:S01]  /*16f0*/  FADD.FTZ R20, R17, R20 ;  /* 0x0000001411147221 */ /* 0x000fe20000010000 */
[----:B------:R-:W-:Y:S07]  /*1700*/  @P1 BRA `(.L_x_5) ;  /* 0x00000000006c1947 */ /* 0x000fee0003800000 */
[----:B------:R-:W0:Y:S01]  /*1710*/  LDC.64 R16, c[0x0][0x3e8] ;  /* 0x0000fa00ff107b82 */ /* 0x000e220000000a00 */
[----:B------:R-:W-:Y:S01]  /*1720*/  MOV R59, RZ ;  /* 0x000000ff003b7202 */ /* 0x000fe20000000f00 */
[----:B------:R-:W3:Y:S01]  /*1730*/  LDCU.64 UR8, c[0x0][0x3d0] ;  /* 0x00007a00ff0877ac */ /* 0x000ee20008000a00 */
[-C--:B------:R-:W-:Y:S02]  /*1740*/  ISETP.GE.AND P2, PT, R6, R5.reuse, PT ;  /* 0x000000050600720c */ /* 0x080fe40003f46270 */
[-C--:B------:R-:W-:Y:S02]  /*1750*/  ISETP.GE.AND P1, PT, R48, R5.reuse, PT ;  /* 0x000000053000720c */ /* 0x080fe40003f26270 */
[-C--:B------:R-:W-:Y:S01]  /*1760*/  ISETP.GE.AND P5, PT, R52, R5.reuse, PT ;  /* 0x000000053400720c */ /* 0x080fe20003fa6270 */
[----:B------:R-:W4:Y:S01]  /*1770*/  LDC.64 R18, c[0x0][0x3f0] ;  /* 0x0000fc00ff127b82 */ /* 0x000f220000000a00 */
[----:B------:R-:W-:Y:S02]  /*1780*/  ISETP.GE.AND P4, PT, R2, R5, PT ;  /* 0x000000050200720c */ /* 0x000fe40003f86270 */
[----:B------:R-:W-:Y:S01]  /*1790*/  FSEL R21, R20, RZ, !P1 ;  /* 0x000000ff14157208 */ /* 0x000fe20004800000 */
[----:B0-----:R-:W-:-:S04]  /*17a0*/  IMAD.WIDE.U32 R14, R16, UR6, R58 ;  /* 0x00000006100e7c25 */ /* 0x001fc8000f8e003a */
[----:B------:R-:W-:Y:S02]  /*17b0*/  IMAD R15, R17, UR6, R15 ;  /* 0x00000006110f7c24 */ /* 0x000fe4000f8e020f */
[----:B----4-:R-:W-:-:S04]  /*17c0*/  IMAD.WIDE.U32 R14, R18, UR7, R14 ;  /* 0x00000007120e7c25 */ /* 0x010fc8000f8e000e */
[----:B------:R-:W-:Y:S01]  /*17d0*/  IMAD R7, R19, UR7, R15 ;  /* 0x0000000713077c24 */ /* 0x000fe2000f8e020f */
[----:B------:R-:W-:Y:S02]  /*17e0*/  IADD3 R14, P3, PT, R52, R14, RZ ;  /* 0x0000000e340e7210 */ /* 0x000fe40007f7e0ff */
[----:B------:R-:W-:Y:S02]  /*17f0*/  FSEL R15, R13, RZ, !P4 ;  /* 0x000000ff0d0f7208 */ /* 0x000fe40006000000 */
[----:B---3--:R-:W-:Y:S01]  /*1800*/  LEA R6, P6, R14, UR8, 0x2 ;  /* 0x000000080e067c11 */ /* 0x008fe2000f8c10ff */
[----:B------:R-:W-:Y:S01]  /*1810*/  IMAD.X R7, RZ, RZ, R7, P3 ;  /* 0x000000ffff077224 */ /* 0x000fe200018e0607 */
[----:B------:R-:W-:Y:S02]  /*1820*/  ISETP.GE.AND P3, PT, R4, R5, PT ;  /* 0x000000050400720c */ /* 0x000fe40003f66270 */
[----:B------:R-:W-:Y:S02]  /*1830*/  FSEL R5, R22, RZ, !P5 ;  /* 0x000000ff16057208 */ /* 0x000fe40006800000 */
[----:B------:R-:W-:-:S02]  /*1840*/  LEA.HI.X R7, R14, UR9, R7, 0x2, P6 ;  /* 0x000000090e077c11 */ /* 0x000fc4000b0f1407 */
[----:B------:R-:W-:Y:S02]  /*1850*/  FSEL R17, R23, RZ, !P3 ;  /* 0x000000ff17117208 */ /* 0x000fe40005800000 */
[----:B------:R-:W-:Y:S01]  /*1860*/  FSEL R19, R24, RZ, !P2 ;  /* 0x000000ff18137208 */ /* 0x000fe20005000000 */
[----:B------:R0:W-:Y:S04]  /*1870*/  STG.E desc[UR4][R6.64], R5 ;  /* 0x0000000506007986 */ /* 0x0001e8000c101904 */
[----:B------:R0:W-:Y:S04]  /*1880*/  STG.E desc[UR4][R6.64+0x40], R15 ;  /* 0x0000400f06007986 */ /* 0x0001e8000c101904 */
[----:B------:R0:W-:Y:S04]  /*1890*/  STG.E desc[UR4][R6.64+0x80], R17 ;  /* 0x0000801106007986 */ /* 0x0001e8000c101904 */
[----:B------:R0:W-:Y:S04]  /*18a0*/  STG.E desc[UR4][R6.64+0xc0], R19 ;  /* 0x0000c01306007986 */ /* 0x0001e8000c101904 */
[----:B------:R0:W-:Y:S02]  /*18b0*/  STG.E desc[UR4][R6.64+0x100], R21 ;  /* 0x0001001506007986 */ /* 0x0001e4000c101904 */
.L_x_5:
[----:B------:R-:W-:Y:S05]  /*18c0*/  BSYNC.RECONVERGENT B0 ;  /* 0x0000000000007941 */ /* 0x000fea0003800200 */
.L_x_4:
[----:B------:R-:W-:Y:S04]  /*18d0*/  BSSY.RECONVERGENT B0, `(.L_x_6) ;  /* 0x0000011000007945 */ /* 0x000fe80003800200 */
[----:B------:R-:W-:Y:S05]  /*18e0*/  @P0 BRA `(.L_x_7) ;  /* 0x00000000003c0947 */ /* 0x000fea0003800000 */
[----:B0-----:R-:W0:Y:S01]  /*18f0*/  LDC.64 R6, c[0x0][0x418] ;  /* 0x00010600ff067b82 */ /* 0x001e220000000a00 */
[----:B------:R-:W-:Y:S01]  /*1900*/  IADD3 R4, PT, PT, R58, R0, RZ ;  /* 0x000000003a047210 */ /* 0x000fe20007ffe0ff */
[----:B------:R-:W-:Y:S02]  /*1910*/  IMAD.MOV.U32 R5, RZ, RZ, RZ ;  /* 0x000000ffff057224 */ /* 0x000fe400078e00ff */
[C---:B-----5:R-:W-:Y:S01]  /*1920*/  FMUL.FTZ R2, R51.reuse, 1.4426950216293334961 ;  /* 0x3fb8aa3b33027820 */ /* 0x060fe20000410000 */
[----:B------:R-:W-:-:S03]  /*1930*/  FSETP.NEU.FTZ.AND P0, PT, R51, -INF , PT ;  /* 0xff8000003300780b */ /* 0x000fc60003f1d000 */
[----:B------:R-:W3:Y:S08]  /*1940*/  LDC.64 R14, c[0x0][0x420] ;  /* 0x00010800ff0e7b82 */ /* 0x000ef00000000a00 */
[----:B------:R-:W4:Y:S01]  /*1950*/  LDC.64 R16, c[0x0][0x410] ;  /* 0x00010400ff107b82 */ /* 0x000f220000000a00 */
[----:B0-----:R-:W-:-:S04]  /*1960*/  IMAD.WIDE.U32 R4, R6, UR6, R4 ;  /* 0x0000000606047c25 */ /* 0x001fc8000f8e0004 */
[----:B------:R-:W-:Y:S02]  /*1970*/  IMAD R5, R7, UR6, R5 ;  /* 0x0000000607057c24 */ /* 0x000fe4000f8e0205 */
[----:B---3--:R-:W-:-:S04]  /*1980*/  IMAD.WIDE.U32 R4, R14, UR7, R4 ;  /* 0x000000070e047c25 */ /* 0x008fc8000f8e0004 */
[----:B------:R-:W-:Y:S01]  /*1990*/  IMAD R5, R15, UR7, R5 ;  /* 0x000000070f057c24 */ /* 0x000fe2000f8e0205 */
[----:B----4-:R-:W-:-:S04]  /*19a0*/  LEA R6, P1, R4, R16, 0x2 ;  /* 0x0000001004067211 */ /* 0x010fc800078210ff */
[----:B------:R-:W-:Y:S02]  /*19b0*/  LEA.HI.X R7, R4, R17, R5, 0x2, P1 ;  /* 0x0000001104077211 */ /* 0x000fe400008f1405 */
[----:B------:R-:W-:-:S05]  /*19c0*/  FSEL R5, R2, RZ, P0 ;  /* 0x000000ff02057208 */ /* 0x000fca0000000000 */
[----:B------:R3:W-:Y:S02]  /*19d0*/  STG.E desc[UR4][R6.64], R5 ;  /* 0x0000000506007986 */ /* 0x0007e4000c101904 */
.L_x_7:
[----:B------:R-:W-:Y:S05]  /*19e0*/  BSYNC.RECONVERGENT B0 ;  /* 0x0000000000007941 */ /* 0x000fea0003800200 */
.L_x_6:
[----:B------:R-:W4:Y:S01]  /*19f0*/  LDCU.64 UR10, c[0x0][0x458] ;  /* 0x00008b00ff0a77ac */ /* 0x000f220008000a00 */
[----:B------:R-:W-:Y:S01]  /*1a00*/  HFMA2 R13, -RZ, RZ, 0, 0 ;  /* 0x00000000ff0d7431 */ /* 0x000fe200000001ff */
[----:B------:R-:W4:Y:S02]  /*1a10*/  LDCU.64 UR8, c[0x0][0x428] ;  /* 0x00008500ff0877ac */ /* 0x000f240008000a00 */
[----:B--2---:R-:W-:-:S04]  /*1a20*/  IMAD.WIDE.U32 R12, R10, UR6, R12 ;  /* 0x000000060a0c7c25 */ /* 0x004fc8000f8e000c */
[----:B------:R-:W-:Y:S02]  /*1a30*/  IMAD R13, R11, UR6, R13 ;  /* 0x000000060b0d7c24 */ /* 0x000fe4000f8e020d */
[----:B01-3--:R-:W-:Y:S01]  /*1a40*/  IMAD.WIDE.U32 R4, R8, UR7, R12 ;  /* 0x0000000708047c25 */ /* 0x00bfe2000f8e000c */
[----:B----4-:R-:W-:-:S03]  /*1a50*/  ISETP.NE.U32.AND P0, PT, RZ, UR10, PT ;  /* 0x0000000aff007c0c */ /* 0x010fc6000bf05070 */
[----:B------:R-:W-:Y:S01]  /*1a60*/  IMAD R9, R9, UR7, R5 ;  /* 0x0000000709097c24 */ /* 0x000fe2000f8e0205 */
[----:B------:R-:W-:Y:S02]  /*1a70*/  ISETP.NE.AND.EX P0, PT, RZ, UR11, PT, P0 ;  /* 0x0000000bff007c0c */ /* 0x000fe4000bf05300 */
[----:B------:R-:W-:Y:S02]  /*1a80*/  LEA R6, P1, R4, UR8, 0x2 ;  /* 0x0000000804067c11 */ /* 0x000fe4000f8210ff */
[----:B------:R-:W-:Y:S02]  /*1a90*/  ISETP.NE.OR P0, PT, R0, RZ, !P0 ;  /* 0x000000ff0000720c */ /* 0x000fe40004705670 */
[----:B------:R-:W-:-:S05]  /*1aa0*/  LEA.HI.X R7, R4, UR9, R9, 0x2, P1 ;  /* 0x0000000904077c11 */ /* 0x000fca00088f1409 */
[----:B------:R0:W-:Y:S04]  /*1ab0*/  STG.E.128 desc[UR4][R6.64], RZ ;  /* 0x000000ff06007986 */ /* 0x0001e8000c101d04 */
        /* <DEDUP_REMOVED lines=8> */
[----:B------:R0:W-:Y:S01]  /*1b40*/  STG.E.128 desc[UR4][R6.64+0x9000], RZ ;  /* 0x009000ff06007986 */ /* 0x0001e2000c101d04 */
[----:B------:R-:W-:Y:S05]  /*1b50*/  @P0 EXIT ;  /* 0x000000000000094d */ /* 0x000fea0003800000 */
[----:B------:R-:W1:Y:S08]  /*1b60*/  LDC R0, c[0x0][0x450] ;  /* 0x00011400ff007b82 */ /* 0x000e700000000800 */
[----:B------:R-:W2:Y:S08]  /*1b70*/  LDC R2, c[0x0][0x390] ;  /* 0x0000e400ff027b82 */ /* 0x000eb00000000800 */
[----:B------:R-:W3:Y:S01]  /*1b80*/  LDC.64 R4, c[0x0][0x458] ;  /* 0x00011600ff047b82 */ /* 0x000ee20000000a00 */
[----:B-1----:R-:W-:-:S04]  /*1b90*/  IMAD R3, R3, R0, UR7 ;  /* 0x0000000703037e24 */ /* 0x002fc8000f8e0200 */
[----:B--2---:R-:W-:-:S04]  /*1ba0*/  IMAD R3, R3, R2, UR6 ;  /* 0x0000000603037e24 */ /* 0x004fc8000f8e0202 */
[----:B---3--:R-:W-:-:S05]  /*1bb0*/  IMAD.WIDE R2, R3, 0x4, R4 ;  /* 0x0000000403027825 */ /* 0x008fca00078e0204 */
[----:B------:R-:W-:Y:S01]  /*1bc0*/  STG.E desc[UR4][R2.64], RZ ;  /* 0x000000ff02007986 */ /* 0x000fe2000c101904 */
[----:B------:R-:W-:Y:S05]  /*1bd0*/  EXIT ;  /* 0x000000000000794d */ /* 0x000fea0003800000 */
.L_x_8:
        /* <DEDUP_REMOVED lines=10> */
.L_x_111:


//--------------------- .text._ZN7cutlass13device_kernelIN5flash11enable_sm90INS1_16FlashAttnBwdSm90INS1_25CollectiveMainloopBwdSm90ILi2ELi2ELi2EN4cute5tupleIJNS5_1CILi1EEES8_S8_EEENS6_IJNS7_ILi80EEENS7_ILi128EEESB_EEENS_10bfloat16_tEfNS_4arch4Sm90ELb0ELb0ELb0ELb1ELb0ELb1ELb0ELb1ELi2ELi1ELi2ELi1ELb0EEENS1_21CollectiveEpilogueBwdISC_SD_SF_Li256ELb1ELb0ELi1EEENS1_19SingleTileSchedulerILb1ELb0ELb0ELi128EEEEEEEEEvNT_6ParamsE --------------------------
	.section	.text._ZN7cutlass13device_kernelIN5flash11enable_sm90INS1_16FlashAttnBwdSm90INS1_25CollectiveMainloopBwdSm90ILi2ELi2ELi2EN4cute5tupleIJNS5_1CILi1EEES8_S8_EEENS6_IJNS7_ILi80EEENS7_ILi128EEESB_EEENS_10bfloat16_tEfNS_4arch4Sm90ELb0ELb0ELb0ELb1ELb0ELb1ELb0ELb1ELi2ELi1ELi2ELi1ELb0EEENS1_21CollectiveEpilogueBwdISC_SD_SF_Li256ELb1ELb0ELi1EEENS1_19SingleTileSchedulerILb1ELb0ELb0ELi128EEEEEEEEEvNT_6ParamsE,"ax",@progbits
	.align	128
.text._ZN7cutlass13device_kernelIN5flash11enable_sm90INS1_16FlashAttnBwdSm90INS1_25CollectiveMainloopBwdSm90ILi2ELi2ELi2EN4cute5tupleIJNS5_1CILi1EEES8_S8_EEENS6_IJNS7_ILi80EEENS7_ILi128EEESB_EEENS_10bfloat16_tEfNS_4arch4Sm90ELb0ELb0ELb0ELb1ELb0ELb1ELb0ELb1ELi2ELi1ELi2ELi1ELb0EEENS1_21CollectiveEpilogueBwdISC_SD_SF_Li256ELb1ELb0ELi1EEENS1_19SingleTileSchedulerILb1ELb0ELb0ELi128EEEEEEEEEvNT_6ParamsE:
        .type           _ZN7cutlass13device_kernelIN5flash11enable_sm90INS1_16FlashAttnBwdSm90INS1_25CollectiveMainloopBwdSm90ILi2ELi2ELi2EN4cute5tupleIJNS5_1CILi1EEES8_S8_EEENS6_IJNS7_ILi80EEENS7_ILi128EEESB_EEENS_10bfloat16_tEfNS_4arch4Sm90ELb0ELb0ELb0ELb1ELb0ELb1ELb0ELb1ELi2ELi1ELi2ELi1ELb0EEENS1_21CollectiveEpilogueBwdISC_SD_SF_Li256ELb1ELb0ELi1EEENS1_19SingleTileSchedulerILb1ELb0ELb0ELi128EEEEEEEEEvNT_6ParamsE,@function
        .size           _ZN7cutlass13device_kernelIN5flash11enable_sm90INS1_16FlashAttnBwdSm90INS1_25CollectiveMainloopBwdSm90ILi2ELi2ELi2EN4cute5tupleIJNS5_1CILi1EEES8_S8_EEENS6_IJNS7_ILi80EEENS7_ILi128EEESB_EEENS_10bfloat16_tEfNS_4arch4Sm90ELb0ELb0ELb0ELb1ELb0ELb1ELb0ELb1ELi2ELi1ELi2ELi1ELb0EEENS1_21CollectiveEpilogueBwdISC_SD_SF_Li256ELb1ELb0ELi1EEENS1_19SingleTileSchedulerILb1ELb0ELb0ELi128EEEEEEEEEvNT_6ParamsE,(.L_x_112 - _ZN7cutlass13device_kernelIN5flash11enable_sm90INS1_16FlashAttnBwdSm90INS1_25CollectiveMainloopBwdSm90ILi2ELi2ELi2EN4cute5tupleIJNS5_1CILi1EEES8_S8_EEENS6_IJNS7_ILi80EEENS7_ILi128EEESB_EEENS_10bfloat16_tEfNS_4arch4Sm90ELb0ELb0ELb0ELb1ELb0ELb1ELb0ELb1ELi2ELi1ELi2ELi1ELb0EEENS1_21CollectiveEpilogueBwdISC_SD_SF_Li256ELb1ELb0ELi1EEENS1_19SingleTileSchedulerILb1ELb0ELb0ELi128EEEEEEEEEvNT_6ParamsE)
        .other          _ZN7cutlass13device_kernelIN5flash11enable_sm90INS1_16FlashAttnBwdSm90INS1_25CollectiveMainloopBwdSm90ILi2ELi2ELi2EN4cute5tupleIJNS5_1CILi1EEES8_S8_EEENS6_IJNS7_ILi80EEENS7_ILi128EEESB_EEENS_10bfloat16_tEfNS_4arch4Sm90ELb0ELb0ELb0ELb1ELb0ELb1ELb0ELb1ELi2ELi1ELi2ELi1ELb0EEENS1_21CollectiveEpilogueBwdISC_SD_SF_Li256ELb1ELb0ELi1EEENS1_19SingleTileSchedulerILb1ELb0ELb0ELi128EEEEEEEEEvNT_6ParamsE,@"STO_CUDA_ENTRY STV_DEFAULT"
_ZN7cutlass13device_kernelIN5flash11enable_sm90INS1_16FlashAttnBwdSm90INS1_25CollectiveMainloopBwdSm90ILi2ELi2ELi2EN4cute5tupleIJNS5_1CILi1EEES8_S8_EEENS6_IJNS7_ILi80EEENS7_ILi128EEESB_EEENS_10bfloat16_tEfNS_4arch4Sm90ELb0ELb0ELb0ELb1ELb0ELb1ELb0ELb1ELi2ELi1ELi2ELi1ELb0EEENS1_21CollectiveEpilogueBwdISC_SD_SF_Li256ELb1ELb0ELi1EEENS1_19SingleTileSchedulerILb1ELb0ELb0ELi128EEEEEEEEEvNT_6ParamsE:
[----:B------:R-:W-:Y:S01]  /*0000*/  LDC R1, c[0x0][0x37c] ;  /* 0x0000df00ff017b82 */ /* 0x000fe20000000800 */
[----:B------:R-:W-:Y:S05]  /*0010*/  EXIT ;  /* 0x000000000000794d */ /* 0x000fea0003800000 */
.L_x_9:
        /* <DEDUP_REMOVED lines=14> */
.L_x_112:


//--------------------- .text._ZN7cutlass13device_kernelIN5flash11enable_sm90INS1_16FlashAttnBwdSm90INS1_25CollectiveMainloopBwdSm90ILi2ELi2ELi2EN4cute5tupleIJNS5_1CILi1EEES8_S8_EEENS6_IJNS7_ILi80EEENS7_ILi128EEESB_EEENS_10bfloat16_tEfNS_4arch4Sm90ELb0ELb0ELb0ELb1ELb1ELb1ELb0ELb1ELi2ELi1ELi2ELi1ELb0EEENS1_21CollectiveEpilogueBwdISC_SD_SF_Li256ELb1ELb0ELi1EEENS1_19SingleTileSchedulerILb1ELb0ELb0ELi128EEEEEEEEEvNT_6ParamsE --------------------------
	.section	.text._ZN7cutlass13device_kernelIN5flash11enable_sm90INS1_16FlashAttnBwdSm90INS1_25CollectiveMainloopBwdSm90ILi2ELi2ELi2EN4cute5tupleIJNS5_1CILi1EEES8_S8_EEENS6_IJNS7_ILi80EEENS7_ILi128EEESB_EEENS_10bfloat16_tEfNS_4arch4Sm90ELb0ELb0ELb0ELb1ELb1ELb1ELb0ELb1ELi2ELi1ELi2ELi1ELb0EEENS1_21CollectiveEpilogueBwdISC_SD_SF_Li256ELb1ELb0ELi1EEENS1_19SingleTileSchedulerILb1ELb0ELb0ELi128EEEEEEEEEvNT_6ParamsE,"ax",@progbits
	.align	128
.text._ZN7cutlass13device_kernelIN5flash11enable_sm90INS1_16FlashAttnBwdSm90INS1_25CollectiveMainloopBwdSm90ILi2ELi2ELi2EN4cute5tupleIJNS5_1CILi1EEES8_S8_EEENS6_IJNS7_ILi80EEENS7_ILi128EEESB_EEENS_10bfloat16_tEfNS_4arch4Sm90ELb0ELb0ELb0ELb1ELb1ELb1ELb0ELb1ELi2ELi1ELi2ELi1ELb0EEENS1_21CollectiveEpilogueBwdISC_SD_SF_Li256ELb1ELb0ELi1EEENS1_19SingleTileSchedulerILb1ELb0ELb0ELi128EEEEEEEEEvNT_6ParamsE:
        .type           _ZN7cutlass13device_kernelIN5flash11enable_sm90INS1_16FlashAttnBwdSm90INS1_25CollectiveMainloopBwdSm90ILi2ELi2ELi2EN4cute5tupleIJNS5_1CILi1EEES8_S8_EEENS6_IJNS7_ILi80EEENS7_ILi128EEESB_EEENS_10bfloat16_tEfNS_4arch4Sm90ELb0ELb0ELb0ELb1ELb1ELb1ELb0ELb1ELi2ELi1ELi2ELi1ELb0EEENS1_21CollectiveEpilogueBwdISC_SD_SF_Li256ELb1ELb0ELi1EEENS1_19SingleTileSchedulerILb1ELb0ELb0ELi128EEEEEEEEEvNT_6ParamsE,@function
        .size           _ZN7cutlass13device_kernelIN5flash11enable_sm90INS1_16FlashAttnBwdSm90INS1_25CollectiveMainloopBwdSm90ILi2ELi2ELi2EN4cute5tupleIJNS5_1CILi1EEES8_S8_EEENS6_IJNS7_ILi80EEENS7_ILi128EEESB_EEENS_10bfloat16_tEfNS_4arch4Sm90ELb0ELb0ELb0ELb1ELb1ELb1ELb0ELb1ELi2ELi1ELi2ELi1ELb0EEENS1_21CollectiveEpilogueBwdISC_SD_SF_Li256ELb1ELb0ELi1EEENS1_19SingleTileSchedulerILb1ELb0ELb0ELi128EEEEEEEEEvNT_6ParamsE,(.L_x_113 - _ZN7cutlass13device_kernelIN5flash11enable_sm90INS1_16FlashAttnBwdSm90INS1_25CollectiveMainloopBwdSm90ILi2ELi2ELi2EN4cute5tupleIJNS5_1CILi1EEES8_S8_EEENS6_IJNS7_ILi80EEENS7_ILi128EEESB_EEENS_10bfloat16_tEfNS_4arch4Sm90ELb0ELb0ELb0ELb1ELb1ELb1ELb0ELb1ELi2ELi1ELi2ELi1ELb0EEENS1_21CollectiveEpilogueBwdISC_SD_SF_Li256ELb1ELb0ELi1EEENS1_19SingleTileSchedulerILb1ELb0ELb0ELi128EEEEEEEEEvNT_6ParamsE)
        .other          _ZN7cutlass13device_kernelIN5flash11enable_sm90INS1_16FlashAttnBwdSm90INS1_25CollectiveMainloopBwdSm90ILi2ELi2ELi2EN4cute5tupleIJNS5_1CILi1EEES8_S8_EEENS6_IJNS7_ILi80EEENS7_ILi128EEESB_EEENS_10bfloat16_tEfNS_4arch4Sm90ELb0ELb0ELb0ELb1ELb1ELb1ELb0ELb1ELi2ELi1ELi2ELi1ELb0EEENS1_21CollectiveEpilogueBwdISC_SD_SF_Li256ELb1ELb0ELi1EEENS1_19SingleTileSchedulerILb1ELb0ELb0ELi128EEEEEEEEEvNT_6ParamsE,@"STO_CUDA_ENTRY STV_DEFAULT"
_ZN7cutlass13device_kernelIN5flash11enable_sm90INS1_16FlashAttnBwdSm90INS1_25CollectiveMainloopBwdSm90ILi2ELi2ELi2EN4cute5tupleIJNS5_1CILi1EEES8_S8_EEENS6_IJNS7_ILi80EEENS7_ILi128EEESB_EEENS_10bfloat16_tEfNS_4arch4Sm90ELb0ELb0ELb0ELb1ELb1ELb1ELb0ELb1ELi2ELi1ELi2ELi1ELb0EEENS1_21CollectiveEpilogueBwdISC_SD_SF_Li256ELb1ELb0ELi1EEENS1_19SingleTileSchedulerILb1ELb0ELb0ELi128EEEEEEEEEvNT_6ParamsE:
[----:B------:R-:W-:Y:S01]  /*0000*/  LDC R1, c[0x0][0x37c] ;  /* 0x0000df00ff017b82 */ /* 0x000fe20000000800 */
[----:B------:R-:W-:Y:S05]  /*0010*/  EXIT ;  /* 0x000000000000794d */ /* 0x000fea0003800000 */
.L_x_10:
        /* <DEDUP_REMOVED lines=14> */
.L_x_113:


//--------------------- .text._ZN7cutlass13device_kernelIN5flash11enable_sm90INS1_16FlashAttnBwdSm90INS1_25CollectiveMainloopBwdSm90ILi2ELi2ELi2EN4cute5tupleIJNS5_1CILi1EEES8_S8_EEENS6_IJNS7_ILi80EEENS7_ILi128EEESB_EEENS_10bfloat16_tEfNS_4arch4Sm90ELb0ELb0ELb0ELb1ELb0ELb1ELb0ELb1ELi2ELi1ELi2ELi1ELb0EEENS1_24CollectiveEpilogueBwdGQAISC_fSF_Li256ELb1ELb0EEENS1_19SingleTileSchedulerILb1ELb0ELb0ELi128EEEEEEEEEvNT_6ParamsE --------------------------
	.section	.text._ZN7cutlass13device_kernelIN5flash11enable_sm90INS1_16FlashAttnBwdSm90INS1_25CollectiveMainloopBwdSm90ILi2ELi2ELi2EN4cute5tupleIJNS5_1CILi1EEES8_S8_EEENS6_IJNS7_ILi80EEENS7_ILi128EEESB_EEENS_10bfloat16_tEfNS_4arch4Sm90ELb0ELb0ELb0ELb1ELb0ELb1ELb0ELb1ELi2ELi1ELi2ELi1ELb0EEENS1_24CollectiveEpilogueBwdGQAISC_fSF_Li256ELb1ELb0EEENS1_19SingleTileSchedulerILb1ELb0ELb0ELi128EEEEEEEEEvNT_6ParamsE,"ax",@progbits
	.align	128
.text._ZN7cutlass13device_kernelIN5flash11enable_sm90INS1_16FlashAttnBwdSm90INS1_25CollectiveMainloopBwdSm90ILi2ELi2ELi2EN4cute5tupleIJNS5_1CILi1EEES8_S8_EEENS6_IJNS7_ILi80EEENS7_ILi128EEESB_EEENS_10bfloat16_tEfNS_4arch4Sm90ELb0ELb0ELb0ELb1ELb0ELb1ELb0ELb1ELi2ELi1ELi2ELi1ELb0EEENS1_24CollectiveEpilogueBwdGQAISC_fSF_Li256ELb1ELb0EEENS1_19SingleTileSchedulerILb1ELb0ELb0ELi128EEEEEEEEEvNT_6ParamsE:
        .type           _ZN7cutlass13device_kernelIN5flash11enable_sm90INS1_16FlashAttnBwdSm90INS1_25CollectiveMainloopBwdSm90ILi2ELi2ELi2EN4cute5tupleIJNS5_1CILi1EEES8_S8_EEENS6_IJNS7_ILi80EEENS7_ILi128EEESB_EEENS_10bfloat16_tEfNS_4arch4Sm90ELb0ELb0ELb0ELb1ELb0ELb1ELb0ELb1ELi2ELi1ELi2ELi1ELb0EEENS1_24CollectiveEpilogueBwdGQAISC_fSF_Li256ELb1ELb0EEENS1_19SingleTileSchedulerILb1ELb0ELb0ELi128EEEEEEEEEvNT_6ParamsE,@function
        .size           _ZN7cutlass13device_kernelIN5flash11enable_sm90INS1_16FlashAttnBwdSm90INS1_25CollectiveMainloopBwdSm90ILi2ELi2ELi2EN4cute5tupleIJNS5_1CILi1EEES8_S8_EEENS6_IJNS7_ILi80EEENS7_ILi128EEESB_EEENS_10bfloat16_tEfNS_4arch4Sm90ELb0ELb0ELb0ELb1ELb0ELb1ELb0ELb1ELi2ELi1ELi2ELi1ELb0EEENS1_24CollectiveEpilogueBwdGQAISC_fSF_Li256ELb1ELb0EEENS1_19SingleTileSchedulerILb1ELb0ELb0ELi128EEEEEEEEEvNT_6ParamsE,(.L_x_114 - _ZN7cutlass13device_kernelIN5flash11enable_sm90INS1_16FlashAttnBwdSm90INS1_25CollectiveMainloopBwdSm90ILi2ELi2ELi2EN4cute5tupleIJNS5_1CILi1EEES8_S8_EEENS6_IJNS7_ILi80EEENS7_ILi128EEESB_EEENS_10bfloat16_tEfNS_4arch4Sm90ELb0ELb0ELb0ELb1ELb0ELb1ELb0ELb1ELi2ELi1ELi2ELi1ELb0EEENS1_24CollectiveEpilogueBwdGQAISC_fSF_Li256ELb1ELb0EEENS1_19SingleTileSchedulerILb1ELb0ELb0ELi128EEEEEEEEEvNT_6ParamsE)
        .other          _ZN7cutlass13device_kernelIN5flash11enable_sm90INS1_16FlashAttnBwdSm90INS1_25CollectiveMainloopBwdSm90ILi2ELi2ELi2EN4cute5tupleIJNS5_1CILi1EEES8_S8_EEENS6_IJNS7_ILi80EEENS7_ILi128EEESB_EEENS_10bfloat16_tEfNS_4arch4Sm90ELb0ELb0ELb0ELb1ELb0ELb1ELb0ELb1ELi2ELi1ELi2ELi1ELb0EEENS1_24CollectiveEpilogueBwdGQAISC_fSF_Li256ELb1ELb0EEENS1_19SingleTileSchedulerILb1ELb0ELb0ELi128EEEEEEEEEvNT_6ParamsE,@"STO_CUDA_ENTRY STV_DEFAULT"
_ZN7cutlass13device_kernelIN5flash11enable_sm90INS1_16FlashAttnBwdSm90INS1_25CollectiveMainloopBwdSm90ILi2ELi2ELi2EN4cute5tupleIJNS5_1CILi1EEES8_S8_EEENS6_IJNS7_ILi80EEENS7_ILi128EEESB_EEENS_10bfloat16_tEfNS_4arch4Sm90ELb0ELb0ELb0ELb1ELb0ELb1ELb0ELb1ELi2ELi1ELi2ELi1ELb0EEENS1_24CollectiveEpilogueBwdGQAISC_fSF_Li256ELb1ELb0EEENS1_19SingleTileSchedulerILb1ELb0ELb0ELi128EEEEEEEEEvNT_6ParamsE:
[----:B------:R-:W-:Y:S01]  /*0000*/  LDC R1, c[0x0][0x37c] ;  /* 0x0000df00ff017b82 */ /* 0x000fe20000000800 */
[----:B------:R-:W-:Y:S05]  /*0010*/  EXIT ;  /* 0x000000000000794d */ /* 0x000fea0003800000 */
.L_x_11:
        /* <DEDUP_REMOVED lines=14> */
.L_x_114:


//--------------------- .text._ZN7cutlass13device_kernelIN5flash32FlashAttnBwdPostprocessConvertdQIN4cute5tupleIJNS3_1CILi80EEENS5_ILi128EEEEEENS_10bfloat16_tEfNS_4arch4Sm90ELi256ENS3_8TiledMMAINS3_8MMA_AtomIJNS3_4SM904GMMA27MMA_64x16x16_F32BF16BF16_SSILNSF_5MajorE1ELSH_0ELNSF_7ScaleInE1ELSI_1EEEEEENS3_6LayoutINS4_IJNS5_ILi2EEENS5_ILi1EEESN_EEENS4_IJSN_NS5_ILi0EEESP_EEEEENS4_IJNS3_10UnderscoreESS_SS_EEEEELb1EEEEEvNT_6ParamsE --------------------------
	.section	.text._ZN7cutlass13device_kernelIN5flash32FlashAttnBwdPostprocessConvertdQIN4cute5tupleIJNS3_1CILi80EEENS5_ILi128EEEEEENS_10bfloat16_tEfNS_4arch4Sm90ELi256ENS3_8TiledMMAINS3_8MMA_AtomIJNS3_4SM904GMMA27MMA_64x16x16_F32BF16BF16_SSILNSF_5MajorE1ELSH_0ELNSF_7ScaleInE1ELSI_1EEEEEENS3_6LayoutINS4_IJNS5_ILi2EEENS5_ILi1EEESN_EEENS4_IJSN_NS5_ILi0EEESP_EEEEENS4_IJNS3_10UnderscoreESS_SS_EEEEELb1EEEEEvNT_6ParamsE,"ax",@progbits
	.align	128
.text._ZN7cutlass13device_kernelIN5flash32FlashAttnBwdPostprocessConvertdQIN4cute5tupleIJNS3_1CILi80EEENS5_ILi128EEEEEENS_10bfloat16_tEfNS_4arch4Sm90ELi256ENS3_8TiledMMAINS3_8MMA_AtomIJNS3_4SM904GMMA27MMA_64x16x16_F32BF16BF16_SSILNSF_5MajorE1ELSH_0ELNSF_7ScaleInE1ELSI_1EEEEEENS3_6LayoutINS4_IJNS5_ILi2EEENS5_ILi1EEESN_EEENS4_IJSN_NS5_ILi0EEESP_EEEEENS4_IJNS3_10UnderscoreESS_SS_EEEEELb1EEEEEvNT_6ParamsE:
        .type           _ZN7cutlass13device_kernelIN5flash32FlashAttnBwdPostprocessConvertdQIN4cute5tupleIJNS3_1CILi80EEENS5_ILi128EEEEEENS_10bfloat16_tEfNS_4arch4Sm90ELi256ENS3_8TiledMMAINS3_8MMA_AtomIJNS3_4SM904GMMA27MMA_64x16x16_F32BF16BF16_SSILNSF_5MajorE1ELSH_0ELNSF_7ScaleInE1ELSI_1EEEEEENS3_6LayoutINS4_IJNS5_ILi2EEENS5_ILi1EEESN_EEENS4_IJSN_NS5_ILi0EEESP_EEEEENS4_IJNS3_10UnderscoreESS_SS_EEEEELb1EEEEEvNT_6ParamsE,@function
        .size           _ZN7cutlass13device_kernelIN5flash32FlashAttnBwdPostprocessConvertdQIN4cute5tupleIJNS3_1CILi80EEENS5_ILi128EEEEEENS_10bfloat16_tEfNS_4arch4Sm90ELi256ENS3_8TiledMMAINS3_8MMA_AtomIJNS3_4SM904GMMA27MMA_64x16x16_F32BF16BF16_SSILNSF_5MajorE1ELSH_0ELNSF_7ScaleInE1ELSI_1EEEEEENS3_6LayoutINS4_IJNS5_ILi2EEENS5_ILi1EEESN_EEENS4_IJSN_NS5_ILi0EEESP_EEEEENS4_IJNS3_10UnderscoreESS_SS_EEEEELb1EEEEEvNT_6ParamsE,(.L_x_115 - _ZN7cutlass13device_kernelIN5flash32FlashAttnBwdPostprocessConvertdQIN4cute5tupleIJNS3_1CILi80EEENS5_ILi128EEEEEENS_10bfloat16_tEfNS_4arch4Sm90ELi256ENS3_8TiledMMAINS3_8MMA_AtomIJNS3_4SM904GMMA27MMA_64x16x16_F32BF16BF16_SSILNSF_5MajorE1ELSH_0ELNSF_7ScaleInE1ELSI_1EEEEEENS3_6LayoutINS4_IJNS5_ILi2EEENS5_ILi1EEESN_EEENS4_IJSN_NS5_ILi0EEESP_EEEEENS4_IJNS3_10UnderscoreESS_SS_EEEEELb1EEEEEvNT_6ParamsE)
        .other          _ZN7cutlass13device_kernelIN5flash32FlashAttnBwdPostprocessConvertdQIN4cute5tupleIJNS3_1CILi80EEENS5_ILi128EEEEEENS_10bfloat16_tEfNS_4arch4Sm90ELi256ENS3_8TiledMMAINS3_8MMA_AtomIJNS3_4SM904GMMA27MMA_64x16x16_F32BF16BF16_SSILNSF_5MajorE1ELSH_0ELNSF_7ScaleInE1ELSI_1EEEEEENS3_6LayoutINS4_IJNS5_ILi2EEENS5_ILi1EEESN_EEENS4_IJSN_NS5_ILi0EEESP_EEEEENS4_IJNS3_10UnderscoreESS_SS_EEEEELb1EEEEEvNT_6ParamsE,@"STO_CUDA_ENTRY STV_DEFAULT"
_ZN7cutlass13device_kernelIN5flash32FlashAttnBwdPostprocessConvertdQIN4cute5tupleIJNS3_1CILi80EEENS5_ILi128EEEEEENS_10bfloat16_tEfNS_4arch4Sm90ELi256ENS3_8TiledMMAINS3_8MMA_AtomIJNS3_4SM904GMMA27MMA_64x16x16_F32BF16BF16_SSILNSF_5MajorE1ELSH_0ELNSF_7ScaleInE1ELSI_1EEEEEENS3_6LayoutINS4_IJNS5_ILi2EEENS5_ILi1EEESN_EEENS4_IJSN_NS5_ILi0EEESP_EEEEENS4_IJNS3_10UnderscoreESS_SS_EEEEELb1EEEEEvNT_6ParamsE:
[----:B------:R-:W-:Y:S08]  /*0000*/  LDC R1, c[0x0][0x37c] ;  /* 0x0000df00ff017b82 */ /* 0x000ff00000000800 */
[----:B------:R-:W0:Y:S01]  /*0010*/  LDC.64 R10, c[0x0][0x3e0] ;  /* 0x0000f800ff0a7b82 */ /* 0x000e220000000a00 */
[----:B------:R-:W1:Y:S01]  /*0020*/  S2R R4, SR_CTAID.X ;  /* 0x0000000000047919 */ /* 0x000e620000002500 */
[----:B------:R-:W2:Y:S01]  /*0030*/  LDCU.64 UR8, c[0x0][0x358] ;  /* 0x00006b00ff0877ac */ /* 0x000ea20008000a00 */
[----:B------:R-:W3:Y:S01]  /*0040*/  S2R R9, SR_CTAID.Z ;  /* 0x0000000000097919 */ /* 0x000ee20000002700 */
[----:B0-----:R-:W-:-:S04]  /*0050*/  ISETP.NE.U32.AND P0, PT, R10, RZ, PT ;  /* 0x000000ff0a00720c */ /* 0x001fc80003f05070 */
[----:B------:R-:W-:-:S13]  /*0060*/  ISETP.NE.AND.EX P2, PT, R11, RZ, PT, P0 ;  /* 0x000000ff0b00720c */ /* 0x000fda0003f45300 */
[----:B-123--:R-:W-:Y:S05]  /*0070*/  @P2 BRA `(.L_x_12) ;  /* 0x0000000000202947 */ /* 0x00efea0003800000 */
[----:B------:R-:W0:Y:S01]  /*0080*/  LDCU.64 UR4, c[0x0][0x3e8] ;  /* 0x00007d00ff0477ac */ /* 0x000e220008000a00 */
[----:B------:R-:W1:Y:S01]  /*0090*/  LDC R41, c[0x0][0x3b0] ;  /* 0x0000ec00ff297b82 */ /* 0x000e620000000800 */
[----:B------:R-:W-:Y:S02]  /*00a0*/  CS2R R2, SRZ ;  /* 0x0000000000027805 */ /* 0x000fe4000001ff00 */
[----:B------:R-:W-:Y:S01]  /*00b0*/  CS2R R60, SRZ ;  /* 0x00000000003c7805 */ /* 0x000fe2000001ff00 */
[----:B0-----:R-:W-:-:S04]  /*00c0*/  UISETP.NE.U32.AND UP0, UPT, UR4, URZ, UPT ;  /* 0x000000ff0400728c */ /* 0x001fc8000bf05070 */
[----:B------:R-:W-:-:S09]  /*00d0*/  UISETP.NE.AND.EX UP0, UPT, UR5, URZ, UPT, UP0 ;  /* 0x000000ff0500728c */ /* 0x000fd2000bf05300 */
[----:B------:R-:W-:Y:S05]  /*00e0*/  BRA.U !UP0, `(.L_x_13) ;  /* 0x0000000108547547 */ /* 0x000fea000b800000 */
[----:B------:R-:W-:Y:S05]  /*00f0*/  BRA `(.L_x_14) ;  /* 0x0000000000387947 */ /* 0x000fea0003800000 */
.L_x_12:
[----:B------:R-:W0:Y:S01]  /*0100*/  LDC.64 R6, c[0x0][0x3e0] ;  /* 0x0000f800ff067b82 */ /* 0x000e220000000a00 */
[----:B------:R-:W1:Y:S01]  /*0110*/  LDCU.64 UR4, c[0x0][0x3e8] ;  /* 0x00007d00ff0477ac */ /* 0x000e620008000a00 */
[----:B0-----:R-:W-:-:S05]  /*0120*/  IMAD.WIDE.U32 R6, R9, 0x4, R6 ;  /* 0x0000000409067825 */ /* 0x001fca00078e0006 */
[----:B------:R-:W2:Y:S01]  /*0130*/  LDG.E R60, desc[UR8][R6.64] ;  /* 0x00000008063c7981 */ /* 0x000ea2000c1e1900 */
[----:B-1----:R-:W-:-:S04]  /*0140*/  UISETP.NE.U32.AND UP0, UPT, UR4, URZ, UPT ;  /* 0x000000ff0400728c */ /* 0x002fc8000bf05070 */
[----:B------:R-:W-:Y:S01]  /*0150*/  UISETP.NE.AND.EX UP0, UPT, UR5, URZ, UPT, UP0 ;  /* 0x000000ff0500728c */ /* 0x000fe2000bf05300 */
[--C-:B--2---:R-:W-:Y:S01]  /*0160*/  IMAD R0, R9, 0x50, R60.reuse ;  /* 0x0000005009007824 */ /* 0x104fe200078e023c */
[----:B------:R-:W-:-:S03]  /*0170*/  SHF.R.S32.HI R61, RZ, 0x1f, R60 ;  /* 0x0000001fff3d7819 */ /* 0x000fc6000001143c */
[----:B------:R-:W-:-:S05]  /*0180*/  IMAD.HI R0, R0, 0x66666667, RZ ;  /* 0x6666666700007827 */ /* 0x000fca00078e02ff */
[----:B------:R-:W-:-:S04]  /*0190*/  SHF.R.U32.HI R3, RZ, 0x1f, R0 ;  /* 0x0000001fff037819 */ /* 0x000fc80000011600 */
[----:B------:R-:W-:-:S05]  /*01a0*/  LEA.HI R3, R0, R3, RZ, 0x1b ;  /* 0x0000000300037211 */ /* 0x000fca00078fd8ff */
[----:B------:R-:W-:-:S05]  /*01b0*/  IMAD R2, R3, 0x2800, RZ ;  /* 0x0000280003027824 */ /* 0x000fca00078e02ff */
[----:B------:R-:W-:Y:S01]  /*01c0*/  SHF.R.S32.HI R3, RZ, 0x1f, R2 ;  /* 0x0000001fff037819 */ /* 0x000fe20000011402 */
[----:B------:R-:W-:Y:S06]  /*01d0*/  BRA.U !UP0, `(.L_x_15) ;  /* 0x0000000108107547 */ /* 0x000fec000b800000 */
.L_x_14:
[----:B------:R-:W0:Y:S02]  /*01e0*/  LDC.64 R6, c[0x0][0x3e8] ;  /* 0x0000fa00ff067b82 */ /* 0x000e240000000a00 */
[----:B0-----:R-:W-:-:S05]  /*01f0*/  IMAD.WIDE.U32 R6, R9, 0x4, R6 ;  /* 0x0000000409067825 */ /* 0x001fca00078e0006 */
[----:B-1----:R0:W5:Y:S01]  /*0200*/  LDG.E R41, desc[UR8][R6.64] ;  /* 0x0000000806297981 */ /* 0x002162000c1e1900 */
[----:B------:R-:W-:Y:S05]  /*0210*/  BRA `(.L_x_13) ;  /* 0x0000000000087947 */ /* 0x000fea0003800000 */
.L_x_15:
[----:B------:R-:W2:Y:S02]  /*0220*/  LDG.E R7, desc[UR8][R6.64+0x4] ;  /* 0x0000040806077981 */ /* 0x000ea4000c1e1900 */
[----:B--2---:R-:W-:-:S07]  /*0230*/  IMAD.IADD R41, R7, 0x1, -R60 ;  /* 0x0000000107297824 */ /* 0x004fce00078e0a3c */
.L_x_13:
[----:B------:R-:W-:Y:S01]  /*0240*/  IMAD R0, R4, 0x50, RZ ;  /* 0x0000005004007824 */ /* 0x000fe200078e02ff */
[----:B------:R-:W-:-:S04]  /*0250*/  ISETP.NE.AND.EX P0, PT, R11, RZ, PT, P0 ;  /* 0x000000ff0b00720c */ /* 0x000fc80003f05300 */
[----:B-1---5:R-:W-:-:S13]  /*0260*/  ISETP.GE.AND P1, PT, R0, R41, PT ;  /* 0x000000290000720c */ /* 0x022fda0003f26270 */
[----:B------:R-:W-:Y:S05]  /*0270*/  @P1 EXIT P0 ;  /* 0x000000000000194d */ /* 0x000fea0000000000 */
[----:B------:R-:W1:Y:S01]  /*0280*/  S2R R5, SR_CTAID.Y ;  /* 0x0000000000057919 */ /* 0x000e620000002600 */
[----:B0-----:R-:W1:Y:S01]  /*0290*/  LDC.64 R6, c[0x0][0x398] ;  /* 0x0000e600ff067b82 */ /* 0x001e620000000a00 */
[----:B------:R-:W-:Y:S01]  /*02a0*/  IMAD R13, R4, 0x2800, RZ ;  /* 0x00002800040d7824 */ /* 0x000fe200078e02ff */
[----:B------:R-:W-:Y:S01]  /*02b0*/  BSSY.RECONVERGENT B0, `(.L_x_16) ;  /* 0x0000026000007945 */ /* 0x000fe20003800200 */
[----:B------:R-:W0:Y:S03]  /*02c0*/  S2R R0, SR_TID.X ;  /* 0x0000000000007919 */ /* 0x000e260000002100 */
[----:B------:R-:W-:Y:S01]  /*02d0*/  IADD3 R2, P0, PT, R13, R2, RZ ;  /* 0x000000020d027210 */ /* 0x000fe20007f1e0ff */
[----:B------:R-:W2:Y:S01]  /*02e0*/  S2R R15, SR_CgaCtaId ;  /* 0x00000000000f7919 */ /* 0x000ea20000008800 */
[----:B------:R-:W3:Y:S03]  /*02f0*/  LDC.64 R10, c[0x0][0x3a0] ;  /* 0x0000e800ff0a7b82 */ /* 0x000ee60000000a00 */
[----:B------:R-:W-:-:S05]  /*0300*/  IMAD.X R3, RZ, RZ, R3, P0 ;  /* 0x000000ffff037224 */ /* 0x000fca00000e0603 */
[----:B------:R-:W4:Y:S01]  /*0310*/  LDC.64 R12, c[0x0][0x380] ;  /* 0x0000e000ff0c7b82 */ /* 0x000f220000000a00 */
[----:B-1----:R-:W-:-:S04]  /*0320*/  IMAD.WIDE.U32 R2, R5, R6, R2 ;  /* 0x0000000605027225 */ /* 0x002fc800078e0002 */
[----:B------:R-:W-:Y:S01]  /*0330*/  IMAD R7, R5, R7, R3 ;  /* 0x0000000705077224 */ /* 0x000fe200078e0203 */
[----:B0-----:R-:W-:Y:S02]  /*0340*/  ISETP.NE.AND P0, PT, R0, RZ, PT ;  /* 0x000000ff0000720c */ /* 0x001fe40003f05270 */
[----:B------:R-:W-:Y:S02]  /*0350*/  SEL R3, R9, RZ, !P2 ;  /* 0x000000ff09037207 */ /* 0x000fe40005000000 */
[----:B------:R-:W-:-:S05]  /*0360*/  MOV R6, R2 ;  /* 0x0000000200067202 */ /* 0x000fca0000000f00 */
[----:B---3--:R-:W-:-:S04]  /*0370*/  IMAD.WIDE.U32 R6, R3, R10, R6 ;  /* 0x0000000a03067225 */ /* 0x008fc800078e0006 */
[----:B------:R-:W-:Y:S01]  /*0380*/  IMAD R2, R3, R11, R7 ;  /* 0x0000000b03027224 */ /* 0x000fe200078e0207 */
[----:B----4-:R-:W-:-:S04]  /*0390*/  LEA R12, P1, R6, R12, 0x2 ;  /* 0x0000000c060c7211 */ /* 0x010fc800078210ff */
[----:B------:R-:W-:Y:S01]  /*03a0*/  LEA.HI.X R2, R6, R13, R2, 0x2, P1 ;  /* 0x0000000d06027211 */ /* 0x000fe200008f1402 */
[----:B--2---:R-:W-:Y:S08]  /*03b0*/  @P0 BRA `(.L_x_17) ;  /* 0x0000000000540947 */ /* 0x004ff00003800000 */
[----:B------:R-:W0:Y:S01]  /*03c0*/  S2UR UR7, SR_CgaCtaId ;  /* 0x00000000000779c3 */ /* 0x000e220000008800 */
[----:B------:R-:W-:Y:S01]  /*03d0*/  UMOV UR6, 0x400 ;  /* 0x0000040000067882 */ /* 0x000fe20000000000 */
[----:B------:R-:W-:Y:S01]  /*03e0*/  UMOV UR4, 0x1 ;  /* 0x0000000100047882 */ /* 0x000fe20000000000 */
[----:B------:R-:W-:Y:S01]  /*03f0*/  IMAD.MOV.U32 R6, RZ, RZ, 0xa000 ;  /* 0x0000a000ff067424 */ /* 0x000fe200078e00ff */
[----:B------:R-:W-:-:S04]  /*0400*/  UIADD3 UR4, UPT, UPT, -UR4, 0x100000, URZ ;  /* 0x0010000004047890 */ /* 0x000fc8000fffe1ff */
[----:B------:R-:W-:Y:S02]  /*0410*/  USHF.L.U32 UR5, UR4, 0xb, URZ ;  /* 0x0000000b04057899 */ /* 0x000fe400080006ff */
[----:B------:R-:W-:Y:S01]  /*0420*/  USHF.L.U32 UR4, UR4, 0x1, URZ ;  /* 0x0000000104047899 */ /* 0x000fe200080006ff */
[----:B------:R-:W-:Y:S01]  /*0430*/  PLOP3.LUT P0, PT, PT, PT, PT, 0x80, 0x8 ;  /* 0x000000000008781c */ /* 0x000fe20003f0f070 */
[----:B------:R-:W-:Y:S01]  /*0440*/  UMOV UR10, 0xa00 ;  /* 0x00000a00000a7882 */ /* 0x000fe20000000000 */
[----:B0-----:R-:W-:-:S04]  /*0450*/  ULEA UR6, UR7, UR6, 0x18 ;  /* 0x0000000607067291 */ /* 0x001fc8000f8ec0ff */
[----:B------:R-:W-:Y:S01]  /*0460*/  UIADD3 UR7, UPT, UPT, UR6, 0xf000, URZ ;  /* 0x0000f00006077890 */ /* 0x000fe2000fffe0ff */
[----:B------:R-:W0:Y:S07]  /*0470*/  FENCE.VIEW.ASYNC.S ;  /* 0x00000000000073c6 */ /* 0x000e2e0000000000 */
[----:B0-----:R0:W1:Y:S02]  /*0480*/  SYNCS.EXCH.64 URZ, [UR6+0xf000], UR4 ;  /* 0x00f0000406ff75b2 */ /* 0x0010640008000100 */
[----:B0-----:R-:W-:-:S02]  /*0490*/  R2UR UR4, R12 ;  /* 0x000000000c0472ca */ /* 0x001fc400000e0000 */
[----:B------:R-:W-:Y:S01]  /*04a0*/  R2UR UR5, R2 ;  /* 0x00000000020572ca */ /* 0x000fe200000e0000 */
[----:B-1----:R0:W-:-:S14]  /*04b0*/  SYNCS.ARRIVE.TRANS64 RZ, [UR6+0xf000], R6 ;  /* 0x00f00006ffff79a7 */ /* 0x0021dc0008000006 */
.L_x_18:
[----:B------:R-:W-:Y:S01]  /*04c0*/  @P0 ELECT P1, URZ, PT ;  /* 0x0000000000ff082f */ /* 0x000fe20003820000 */
[----:B------:R1:W-:-:S12]  /*04d0*/  UBLKCP.S.G [UR6], [UR4], UR10 ;  /* 0x00000006040073ba */ /* 0x0003d8000800020a */
[----:B------:R-:W-:Y:S02]  /*04e0*/  @P1 PLOP3.LUT P0, PT, P1, PT, PT, 0x8, 0x80 ;  /* 0x000000000080181c */ /* 0x000fe40000f0e170 */
[----:B------:R-:W-:-:S11]  /*04f0*/  PLOP3.LUT P1, PT, PT, PT, PT, 0x8, 0x80 ;  /* 0x000000000080781c */ /* 0x000fd60003f2e170 */
[----:B-1----:R-:W-:Y:S05]  /*0500*/  @P0 BRA.U.ANY `(.L_x_18) ;  /* 0xfffffffd00ec0947 */ /* 0x002fea000393ffff */
.L_x_17:
[----:B------:R-:W-:Y:S05]  /*0510*/  BSYNC.RECONVERGENT B0 ;  /* 0x0000000000007941 */ /* 0x000fea0003800200 */
.L_x_16:
[----:B------:R-:W-:Y:S01]  /*0520*/  BAR.SYNC.DEFER_BLOCKING 0x0 ;  /* 0x0000000000007b1d */ /* 0x000fe20000010000 */
[----:B------:R-:W-:Y:S02]  /*0530*/  MOV R2, 0x400 ;  /* 0x0000040000027802 */ /* 0x000fe40000000f00 */
[----:B------:R-:W-:Y:S02]  /*0540*/  SHF.L.U32 R7, RZ, 0x1f, RZ ;  /* 0x0000001fff077819 */ /* 0x000fe400000006ff */
[----:B------:R-:W-:-:S07]  /*0550*/  LEA R2, R15, R2, 0x18 ;  /* 0x000000020f027211 */ /* 0x000fce00078ec0ff */
.L_x_19:
[----:B-1----:R1:W2:Y:S02]  /*0560*/  SYNCS.PHASECHK.TRANS64.TRYWAIT P0, [R2+URZ+0xf000], R7 ;  /* 0x00f00007020075a7 */ /* 0x0022a400080011ff */
[----:B--2---:R-:W-:Y:S05]  /*0570*/  @!P0 NANOSLEEP.SYNCS 0x989680 ;  /* 0x009896800000895d */ /* 0x004fea0003900000 */
[----:B------:R-:W2:Y:S02]  /*0580*/  @!P0 SYNCS.PHASECHK.TRANS64 P0, [R2+URZ+0xf000], R7 ;  /* 0x00f00007020085a7 */ /* 0x000ea400080010ff */
[----:B--2---:R-:W-:Y:S05]  /*0590*/  @!P0 BRA `(.L_x_19) ;  /* 0xfffffffc00f08947 */ /* 0x004fea000383ffff */
[C---:B-1----:R-:W-:Y:S01]  /*05a0*/  IMAD.SHL.U32 R7, R0.reuse, 0x10, RZ ;  /* 0x0000001000077824 */ /* 0x042fe200078e00ff */
[--C-:B0-----:R-:W-:Y:S01]  /*05b0*/  SHF.R.U32.HI R6, RZ, 0x7, R0.reuse ;  /* 0x00000007ff067819 */ /* 0x101fe20000011600 */
[----:B------:R-:W0:Y:S01]  /*05c0*/  LDCU UR4, c[0x0][0x3d8] ;  /* 0x00007b00ff0477ac */ /* 0x000e220008000800 */
[C---:B------:R-:W-:Y:S01]  /*05d0*/  IMAD.SHL.U32 R40, R0.reuse, 0x8, RZ ;  /* 0x0000000800287824 */ /* 0x040fe200078e00ff */
[C---:B------:R-:W-:Y:S01]  /*05e0*/  LOP3.LUT R21, R0.reuse, 0x3b0, RZ, 0xc0, !PT ;  /* 0x000003b000157812 */ /* 0x040fe200078ec0ff */
[----:B------:R-:W-:Y:S01]  /*05f0*/  IMAD.SHL.U32 R16, R0, 0x2, RZ ;  /* 0x0000000200107824 */ /* 0x000fe200078e00ff */
[C---:B------:R-:W-:Y:S01]  /*0600*/  LOP3.LUT R9, R7.reuse, 0x7f0, RZ, 0xc0, !PT ;  /* 0x000007f007097812 */ /* 0x040fe200078ec0ff */
[----:B------:R-:W1:Y:S01]  /*0610*/  LDCU.64 UR6, c[0x0][0x3c8] ;  /* 0x00007900ff0677ac */ /* 0x000e620008000a00 */
[C---:B------:R-:W-:Y:S01]  /*0620*/  LOP3.LUT R17, R7.reuse, 0x40, RZ, 0xc0, !PT ;  /* 0x0000004007117812 */ /* 0x040fe200078ec0ff */
[----:B------:R-:W-:Y:S01]  /*0630*/  BSSY.RECONVERGENT B0, `(.L_x_20) ;  /* 0x0000087000007945 */ /* 0x000fe20003800200 */
[----:B------:R-:W-:Y:S01]  /*0640*/  LOP3.LUT R7, R7, 0x30, RZ, 0xc0, !PT ;  /* 0x0000003007077812 */ /* 0x000fe200078ec0ff */
[----:B------:R-:W-:Y:S01]  /*0650*/  IMAD R9, R6, 0x5000, R9 ;  /* 0x0000500006097824 */ /* 0x000fe200078e0209 */
[--C-:B------:R-:W-:Y:S01]  /*0660*/  SHF.R.U32.HI R6, RZ, 0x5, R0.reuse ;  /* 0x00000005ff067819 */ /* 0x100fe20000011600 */
[----:B------:R-:W2:Y:S01]  /*0670*/  LDCU.64 UR10, c[0x0][0x3d0] ;  /* 0x00007a00ff0a77ac */ /* 0x000ea20008000a00 */
[----:B------:R-:W-:-:S02]  /*0680*/  LOP3.LUT R17, R17, 0x8, R0, 0xf8, !PT ;  /* 0x0000000811117812 */ /* 0x000fc400078ef800 */
[----:B------:R-:W-:Y:S01]  /*0690*/  IADD3 R58, PT, PT, R2, R9, RZ ;  /* 0x00000009023a7210 */ /* 0x000fe20007ffe0ff */
[----:B------:R-:W-:Y:S01]  /*06a0*/  IMAD R25, R6, 0x500, R7 ;  /* 0x0000050006197824 */ /* 0x000fe200078e0207 */
[----:B------:R-:W-:Y:S02]  /*06b0*/  SHF.R.U32.HI R6, RZ, 0x1, R0 ;  /* 0x00000001ff067819 */ /* 0x000fe40000011600 */
[----:B------:R-:W-:Y:S01]  /*06c0*/  LOP3.LUT R7, R40, 0x8, RZ, 0xc0, !PT ;  /* 0x0000000828077812 */ /* 0x000fe200078ec0ff */
[----:B------:R-:W0:Y:S01]  /*06d0*/  LDS.128 R28, [R58] ;  /* 0x000000003a1c7984 */ /* 0x000e220000000c00 */
[----:B------:R-:W-:Y:S02]  /*06e0*/  LOP3.LUT R20, R6, 0x7, RZ, 0xc0, !PT ;  /* 0x0000000706147812 */ /* 0x000fe400078ec0ff */
[----:B------:R-:W-:Y:S01]  /*06f0*/  LOP3.LUT R24, R17, 0x8, R16, 0x78, !PT ;  /* 0x0000000811187812 */ /* 0x000fe200078e7810 */
[----:B------:R-:W3:Y:S01]  /*0700*/  LDS.128 R36, [R58+0x800] ;  /* 0x000800003a247984 */ /* 0x000ee20000000c00 */
[----:B------:R-:W-:-:S02]  /*0710*/  SHF.R.U32.HI R27, RZ, 0x3, R0 ;  /* 0x00000003ff1b7819 */ /* 0x000fc40000011600 */
[----:B------:R-:W-:Y:S01]  /*0720*/  LOP3.LUT R6, R7, 0x40, R0, 0xf8, !PT ;  /* 0x0000004007067812 */ /* 0x000fe200078ef800 */
[----:B------:R-:W4:Y:S01]  /*0730*/  LDS.128 R8, [R58+0x1000] ;  /* 0x001000003a087984 */ /* 0x000f220000000c00 */
[----:B------:R-:W-:Y:S01]  /*0740*/  LOP3.LUT R43, R40, 0x80, RZ, 0xc0, !PT ;  /* 0x00000080282b7812 */ /* 0x000fe200078ec0ff */
[----:B------:R-:W-:Y:S01]  /*0750*/  IMAD R7, R20, 0x500, R21 ;  /* 0x0000050014077824 */ /* 0x000fe200078e0215 */
[----:B------:R-:W-:Y:S01]  /*0760*/  LOP3.LUT R6, R6, 0x8, R27, 0x78, !PT ;  /* 0x0000000806067812 */ /* 0x000fe200078e781b */
[----:B------:R-:W5:Y:S01]  /*0770*/  LDS.128 R12, [R58+0x1800] ;  /* 0x001800003a0c7984 */ /* 0x000f620000000c00 */
[----:B------:R-:W-:Y:S02]  /*0780*/  IADD3 R43, PT, PT, R24, R25, R43 ;  /* 0x00000019182b7210 */ /* 0x000fe40007ffe02b */
[----:B------:R-:W-:Y:S01]  /*0790*/  LOP3.LUT R40, R40, 0x78, RZ, 0xc0, !PT ;  /* 0x0000007828287812 */ /* 0x000fe200078ec0ff */
[----:B------:R-:W1:Y:S01]  /*07a0*/  LDS.128 R16, [R58+0x2000] ;  /* 0x002000003a107984 */ /* 0x000e620000000c00 */
[----:B------:R-:W-:Y:S01]  /*07b0*/  LEA R43, R43, R2, 0x1 ;  /* 0x000000022b2b7211 */ /* 0x000fe200078e08ff */
[----:B------:R-:W-:-:S02]  /*07c0*/  IMAD.IADD R7, R7, 0x1, R6 ;  /* 0x0000000107077824 */ /* 0x000fc400078e0206 */
[----:B------:R-:W2:Y:S04]  /*07d0*/  LDS.128 R20, [R58+0x2800] ;  /* 0x002800003a147984 */ /* 0x000ea80000000c00 */
[----:B------:R-:W2:Y:S04]  /*07e0*/  LDS.128 R24, [R58+0x3000] ;  /* 0x003000003a187984 */ /* 0x000ea80000000c00 */
[----:B------:R-:W2:Y:S01]  /*07f0*/  LDS.128 R32, [R58+0x4000] ;  /* 0x004000003a207984 */ /* 0x000ea20000000c00 */
[----:B0-----:R-:W-:Y:S01]  /*0800*/  FMUL.FTZ R42, R28, UR4 ;  /* 0x000000041c2a7c20 */ /* 0x001fe20008410000 */
[----:B------:R-:W-:Y:S01]  /*0810*/  FMUL.FTZ R45, R29, UR4 ;  /* 0x000000041d2d7c20 */ /* 0x000fe20008410000 */
[----:B------:R-:W-:Y:S01]  /*0820*/  FMUL.FTZ R44, R30, UR4 ;  /* 0x000000041e2c7c20 */ /* 0x000fe20008410000 */
[----:B------:R-:W-:Y:S01]  /*0830*/  FMUL.FTZ R47, R31, UR4 ;  /* 0x000000041f2f7c20 */ /* 0x000fe20008410000 */
[----:B---3--:R-:W-:Y:S01]  /*0840*/  FMUL.FTZ R46, R36, UR4 ;  /* 0x00000004242e7c20 */ /* 0x008fe20008410000 */
[----:B------:R-:W0:Y:S01]  /*0850*/  LDS.128 R28, [R58+0x3800] ;  /* 0x003800003a1c7984 */ /* 0x000e220000000c00 */
[----:B------:R-:W-:Y:S01]  /*0860*/  FMUL.FTZ R49, R37, UR4 ;  /* 0x0000000425317c20 */ /* 0x000fe20008410000 */
[----:B------:R-:W-:Y:S01]  /*0870*/  FMUL.FTZ R48, R38, UR4 ;  /* 0x0000000426307c20 */ /* 0x000fe20008410000 */
[----:B------:R-:W-:Y:S01]  /*0880*/  FMUL.FTZ R51, R39, UR4 ;  /* 0x0000000427337c20 */ /* 0x000fe20008410000 */
[----:B----4-:R-:W-:Y:S01]  /*0890*/  FMUL.FTZ R50, R8, UR4 ;  /* 0x0000000408327c20 */ /* 0x010fe20008410000 */
[----:B------:R-:W3:Y:S01]  /*08a0*/  LDS.128 R36, [R58+0x4800] ;  /* 0x004800003a247984 */ /* 0x000ee20000000c00 */
[----:B------:R-:W-:Y:S01]  /*08b0*/  FMUL.FTZ R53, R9, UR4 ;  /* 0x0000000409357c20 */ /* 0x000fe20008410000 */
[----:B------:R-:W-:Y:S01]  /*08c0*/  FMUL.FTZ R52, R10, UR4 ;  /* 0x000000040a347c20 */ /* 0x000fe20008410000 */
[----:B------:R-:W-:Y:S01]  /*08d0*/  FMUL.FTZ R55, R11, UR4 ;  /* 0x000000040b377c20 */ /* 0x000fe20008410000 */
[----:B-----5:R-:W-:Y:S01]  /*08e0*/  FMUL.FTZ R54, R12, UR4 ;  /* 0x000000040c367c20 */ /* 0x020fe20008410000 */
[----:B------:R-:W-:Y:S01]  /*08f0*/  FMUL.FTZ R57, R13, UR4 ;  /* 0x000000040d397c20 */ /* 0x000fe20008410000 */
[----:B------:R-:W-:Y:S01]  /*0900*/  FMUL.FTZ R56, R14, UR4 ;  /* 0x000000040e387c20 */ /* 0x000fe20008410000 */
[----:B------:R-:W-:Y:S01]  /*0910*/  FMUL.FTZ R15, R15, UR4 ;  /* 0x000000040f0f7c20 */ /* 0x000fe20008410000 */
[----:B------:R-:W-:Y:S01]  /*0920*/  F2FP.BF16.F32.PACK_AB R8, R45, R42 ;  /* 0x0000002a2d08723e */ /* 0x000fe200000010ff */
[----:B-1----:R-:W-:Y:S01]  /*0930*/  FMUL.FTZ R16, R16, UR4 ;  /* 0x0000000410107c20 */ /* 0x002fe20008410000 */
[----:B------:R-:W-:Y:S01]  /*0940*/  F2FP.BF16.F32.PACK_AB R9, R47, R44 ;  /* 0x0000002c2f09723e */ /* 0x000fe200000010ff */
[----:B------:R-:W-:Y:S01]  /*0950*/  FMUL.FTZ R17, R17, UR4 ;  /* 0x0000000411117c20 */ /* 0x000fe20008410000 */
[----:B------:R-:W-:Y:S01]  /*0960*/  F2FP.BF16.F32.PACK_AB R10, R49, R46 ;  /* 0x0000002e310a723e */ /* 0x000fe200000010ff */
[----:B------:R-:W-:Y:S01]  /*0970*/  FMUL.FTZ R18, R18, UR4 ;  /* 0x0000000412127c20 */ /* 0x000fe20008410000 */
[----:B------:R-:W-:Y:S01]  /*0980*/  F2FP.BF16.F32.PACK_AB R11, R51, R48 ;  /* 0x00000030330b723e */ /* 0x000fe200000010ff */
[----:B------:R-:W-:Y:S01]  /*0990*/  FMUL.FTZ R19, R19, UR4 ;  /* 0x0000000413137c20 */ /* 0x000fe20008410000 */
[----:B------:R-:W-:Y:S01]  /*09a0*/  F2FP.BF16.F32.PACK_AB R12, R53, R50 ;  /* 0x00000032350c723e */ /* 0x000fe200000010ff */
[----:B--2---:R-:W-:Y:S01]  /*09b0*/  FMUL.FTZ R20, R20, UR4 ;  /* 0x0000000414147c20 */ /* 0x004fe20008410000 */
[----:B------:R-:W-:Y:S01]  /*09c0*/  F2FP.BF16.F32.PACK_AB R13, R55, R52 ;  /* 0x00000034370d723e */ /* 0x000fe200000010ff */
[----:B------:R1:W-:Y:S01]  /*09d0*/  STSM.16.MT88.4 [R43+0xa000], R8 ;  /* 0x00a000082b007844 */ /* 0x0003e20000004200 */
[----:B------:R-:W-:Y:S01]  /*09e0*/  F2FP.BF16.F32.PACK_AB R14, R57, R54 ;  /* 0x00000036390e723e */ /* 0x000fe200000010ff */
[----:B------:R-:W-:Y:S01]  /*09f0*/  FMUL.FTZ R21, R21, UR4 ;  /* 0x0000000415157c20 */ /* 0x000fe20008410000 */
[----:B------:R-:W-:Y:S01]  /*0a00*/  F2FP.BF16.F32.PACK_AB R15, R15, R56 ;  /* 0x000000380f0f723e */ /* 0x000fe200000010ff */
[----:B------:R-:W-:Y:S01]  /*0a10*/  FMUL.FTZ R22, R22, UR4 ;  /* 0x0000000416167c20 */ /* 0x000fe20008410000 */
[----:B------:R-:W-:Y:S01]  /*0a20*/  FMUL.FTZ R23, R23, UR4 ;  /* 0x0000000417177c20 */ /* 0x000fe20008410000 */
[----:B------:R-:W-:Y:S01]  /*0a30*/  FMUL.FTZ R24, R24, UR4 ;  /* 0x0000000418187c20 */ /* 0x000fe20008410000 */
[----:B------:R-:W-:Y:S01]  /*0a40*/  FMUL.FTZ R25, R25, UR4 ;  /* 0x0000000419197c20 */ /* 0x000fe20008410000 */
[----:B------:R2:W-:Y:S01]  /*0a50*/  STSM.16.MT88.4 [R43+0xa200], R12 ;  /* 0x00a2000c2b007844 */ /* 0x0005e20000004200 */
[----:B------:R-:W-:Y:S01]  /*0a60*/  FMUL.FTZ R26, R26, UR4 ;  /* 0x000000041a1a7c20 */ /* 0x000fe20008410000 */
[----:B------:R-:W-:Y:S01]  /*0a70*/  FMUL.FTZ R32, R32, UR4 ;  /* 0x0000000420207c20 */ /* 0x000fe20008410000 */
[----:B------:R-:W-:Y:S01]  /*0a80*/  FMUL.FTZ R33, R33, UR4 ;  /* 0x0000000421217c20 */ /* 0x000fe20008410000 */
[----:B------:R-:W-:Y:S01]  /*0a90*/  FMUL.FTZ R34, R34, UR4 ;  /* 0x0000000422227c20 */ /* 0x000fe20008410000 */
[----:B------:R-:W-:Y:S01]  /*0aa0*/  FMUL.FTZ R35, R35, UR4 ;  /* 0x0000000423237c20 */ /* 0x000fe20008410000 */
[----:B0-----:R-:W-:Y:S01]  /*0ab0*/  FMUL.FTZ R29, R29, UR4 ;  /* 0x000000041d1d7c20 */ /* 0x001fe20008410000 */
[----:B------:R-:W-:Y:S01]  /*0ac0*/  FMUL.FTZ R6, R31, UR4 ;  /* 0x000000041f067c20 */ /* 0x000fe20008410000 */
[----:B-1----:R-:W-:-:S02]  /*0ad0*/  F2FP.BF16.F32.PACK_AB R8, R17, R16 ;  /* 0x000000101108723e */ /* 0x002fc400000010ff */
[----:B------:R-:W-:Y:S01]  /*0ae0*/  F2FP.BF16.F32.PACK_AB R9, R19, R18 ;  /* 0x000000121309723e */ /* 0x000fe200000010ff */
[----:B---3--:R-:W-:Y:S01]  /*0af0*/  FMUL.FTZ R36, R36, UR4 ;  /* 0x0000000424247c20 */ /* 0x008fe20008410000 */
[----:B------:R-:W-:Y:S01]  /*0b00*/  FMUL.FTZ R37, R37, UR4 ;  /* 0x0000000425257c20 */ /* 0x000fe20008410000 */
[----:B------:R-:W-:Y:S01]  /*0b10*/  FMUL.FTZ R38, R38, UR4 ;  /* 0x0000000426267c20 */ /* 0x000fe20008410000 */
[----:B--2---:R-:W-:Y:S01]  /*0b20*/  FMUL.FTZ R13, R27, UR4 ;  /* 0x000000041b0d7c20 */ /* 0x004fe20008410000 */
[----:B------:R-:W-:Y:S01]  /*0b30*/  FMUL.FTZ R14, R28, UR4 ;  /* 0x000000041c0e7c20 */ /* 0x000fe20008410000 */
[----:B------:R-:W-:Y:S01]  /*0b40*/  FMUL.FTZ R15, R30, UR4 ;  /* 0x000000041e0f7c20 */ /* 0x000fe20008410000 */
[----:B------:R-:W-:Y:S01]  /*0b50*/  FMUL.FTZ R39, R39, UR4 ;  /* 0x0000000427277c20 */ /* 0x000fe20008410000 */
[----:B------:R-:W-:Y:S01]  /*0b60*/  F2FP.BF16.F32.PACK_AB R10, R21, R20 ;  /* 0x00000014150a723e */ /* 0x000fe200000010ff */
[----:B------:R-:W0:Y:S01]  /*0b70*/  LDCU UR4, c[0x0][0x3b4] ;  /* 0x00007680ff0477ac */ /* 0x000e220008000800 */
[----:B------:R-:W-:-:S02]  /*0b80*/  F2FP.BF16.F32.PACK_AB R11, R23, R22 ;  /* 0x00000016170b723e */ /* 0x000fc400000010ff */
[----:B------:R-:W-:Y:S02]  /*0b90*/  F2FP.BF16.F32.PACK_AB R12, R25, R24 ;  /* 0x00000018190c723e */ /* 0x000fe400000010ff */
[----:B------:R-:W-:Y:S01]  /*0ba0*/  F2FP.BF16.F32.PACK_AB R13, R13, R26 ;  /* 0x0000001a0d0d723e */ /* 0x000fe200000010ff */
[----:B------:R1:W-:Y:S01]  /*0bb0*/  STSM.16.MT88.4 [R43+0xa400], R8 ;  /* 0x00a400082b007844 */ /* 0x0003e20000004200 */
[----:B------:R-:W-:Y:S02]  /*0bc0*/  F2FP.BF16.F32.PACK_AB R14, R29, R14 ;  /* 0x0000000e1d0e723e */ /* 0x000fe400000010ff */
[----:B------:R-:W-:Y:S01]  /*0bd0*/  F2FP.BF16.F32.PACK_AB R15, R6, R15 ;  /* 0x0000000f060f723e */ /* 0x000fe200000010ff */
[----:B------:R-:W-:Y:S01]  /*0be0*/  IMAD R6, R7, 0x2, R2 ;  /* 0x0000000207067824 */ /* 0x000fe200078e0202 */
[----:B------:R-:W-:Y:S02]  /*0bf0*/  F2FP.BF16.F32.PACK_AB R16, R33, R32 ;  /* 0x000000202110723e */ /* 0x000fe400000010ff */
[----:B------:R-:W-:Y:S01]  /*0c00*/  F2FP.BF16.F32.PACK_AB R17, R35, R34 ;  /* 0x000000222311723e */ /* 0x000fe200000010ff */
[----:B------:R2:W-:Y:S01]  /*0c10*/  STSM.16.MT88.4 [R43+0xa600], R12 ;  /* 0x00a6000c2b007844 */ /* 0x0005e20000004200 */
[----:B------:R-:W-:-:S02]  /*0c20*/  F2FP.BF16.F32.PACK_AB R18, R37, R36 ;  /* 0x000000242512723e */ /* 0x000fc400000010ff */
[----:B------:R-:W-:Y:S02]  /*0c30*/  F2FP.BF16.F32.PACK_AB R19, R39, R38 ;  /* 0x000000262713723e */ /* 0x000fe400000010ff */
[----:B------:R-:W-:Y:S01]  /*0c40*/  SHF.R.U32.HI R25, RZ, 0x4, R0 ;  /* 0x00000004ff197819 */ /* 0x000fe20000011600 */
[----:B------:R-:W-:Y:S02]  /*0c50*/  IMAD R0, R4, -0x50, R41 ;  /* 0xffffffb004007824 */ /* 0x000fe400078e0229 */
[----:B------:R-:W-:Y:S01]  /*0c60*/  HFMA2 R41, -RZ, RZ, 0, 0 ;  /* 0x00000000ff297431 */ /* 0x000fe200000001ff */
[----:B------:R3:W-:Y:S01]  /*0c70*/  STSM.16.MT88.4 [R43+0xa800], R16 ;  /* 0x00a800102b007844 */ /* 0x0007e20000004200 */
[----:B------:R-:W-:Y:S01]  /*0c80*/  BAR.SYNC.DEFER_BLOCKING 0x0 ;  /* 0x0000000000007b1d */ /* 0x000fe20000010000 */
[----:B0-----:R-:W-:Y:S01]  /*0c90*/  ISETP.GE.AND P0, PT, R40, UR4, PT ;  /* 0x0000000428007c0c */ /* 0x001fe2000bf06270 */
[----:B-1----:R-:W-:Y:S01]  /*0ca0*/  IMAD.WIDE.U32 R8, R5, UR6, R40 ;  /* 0x0000000605087c25 */ /* 0x002fe2000f8e0028 */
[----:B------:R-:W-:-:S02]  /*0cb0*/  IADD3 R10, P1, PT, R25, R60, RZ ;  /* 0x0000003c190a7210 */ /* 0x000fc40007f3e0ff */
[----:B--2---:R-:W-:Y:S01]  /*0cc0*/  VIMNMX R14, PT, PT, R0, 0x50, PT ;  /* 0x00000050000e7848 */ /* 0x004fe20003fe0100 */
[----:B------:R-:W-:Y:S01]  /*0cd0*/  IMAD R9, R5, UR7, R9 ;  /* 0x0000000705097c24 */ /* 0x000fe2000f8e0209 */
[C---:B------:R-:W-:Y:S01]  /*0ce0*/  IADD3 R5, PT, PT, R25.reuse, 0x20, RZ ;  /* 0x0000002019057810 */ /* 0x040fe20007ffe0ff */
[C---:B------:R-:W-:Y:S01]  /*0cf0*/  VIADD R0, R25.reuse, 0x10 ;  /* 0x0000001019007836 */ /* 0x040fe20000000000 */
[-C--:B------:R-:W-:Y:S01]  /*0d00*/  ISETP.GE.OR P4, PT, R25, R14.reuse, P0 ;  /* 0x0000000e1900720c */ /* 0x080fe20000786670 */
[----:B------:R-:W-:Y:S01]  /*0d10*/  IMAD.WIDE.U32 R8, R3, UR10, R8 ;  /* 0x0000000a03087c25 */ /* 0x000fe2000f8e0008 */
[----:B------:R-:W-:Y:S02]  /*0d20*/  IADD3 R2, PT, PT, R2, 0xa000, RZ ;  /* 0x0000a00002027810 */ /* 0x000fe40007ffe0ff */
[-C--:B------:R-:W-:Y:S01]  /*0d30*/  ISETP.GE.OR P3, PT, R0, R14.reuse, P0 ;  /* 0x0000000e0000720c */ /* 0x080fe20000766670 */
[----:B------:R-:W-:Y:S01]  /*0d40*/  VIADD R12, R25, 0x30 ;  /* 0x00000030190c7836 */ /* 0x000fe20000000000 */
[----:B------:R-:W-:Y:S01]  /*0d50*/  ISETP.GE.OR P2, PT, R5, R14, P0 ;  /* 0x0000000e0500720c */ /* 0x000fe20000746670 */
[----:B------:R-:W-:-:S02]  /*0d60*/  VIADD R25, R25, 0x40 ;  /* 0x0000004019197836 */ /* 0x000fc40000000000 */
[----:B------:R-:W-:Y:S01]  /*0d70*/  IMAD.X R11, RZ, RZ, R61, P1 ;  /* 0x000000ffff0b7224 */ /* 0x000fe200008e063d */
[-C--:B------:R-:W-:Y:S01]  /*0d80*/  ISETP.GE.OR P1, PT, R12, R14.reuse, P0 ;  /* 0x0000000e0c00720c */ /* 0x080fe20000726670 */
[----:B------:R-:W-:Y:S01]  /*0d90*/  IMAD R3, R3, UR11, R9 ;  /* 0x0000000b03037c24 */ /* 0x000fe2000f8e0209 */
[----:B------:R-:W-:Y:S01]  /*0da0*/  ISETP.GE.OR P0, PT, R25, R14, P0 ;  /* 0x0000000e1900720c */ /* 0x000fe20000706670 */
[----:B------:R-:W-:Y:S01]  /*0db0*/  IMAD.WIDE.U32 R4, R4, 0x50, R10 ;  /* 0x0000005004047825 */ /* 0x000fe200078e000a */
[----:B------:R3:W0:Y:S03]  /*0dc0*/  LDS.128 R20, [R6+0xa800] ;  /* 0x00a8000006147984 */ /* 0x0006260000000c00 */
[----:B------:R-:W-:Y:S01]  /*0dd0*/  IMAD R2, R7, 0x2, R2 ;  /* 0x0000000207027824 */ /* 0x000fe200078e0202 */
[----:B------:R-:W-:Y:S07]  /*0de0*/  @P4 BRA `(.L_x_21) ;  /* 0x00000000002c4947 */ /* 0x000fee0003800000 */
[----:B------:R1:W2:Y:S01]  /*0df0*/  LDS.128 R12, [R2] ;  /* 0x00000000020c7984 */ /* 0x0002a20000000c00 */
[----:B------:R-:W4:Y:S01]  /*0e00*/  LDCU.64 UR4, c[0x0][0x3c0] ;  /* 0x00007800ff0477ac */ /* 0x000f220008000a00 */
[----:B------:R-:W3:Y:S01]  /*0e10*/  LDCU.64 UR6, c[0x0][0x3a8] ;  /* 0x00007500ff0677ac */ /* 0x000ee20008000a00 */
[----:B-1----:R-:W-:Y:S01]  /*0e20*/  MOV R2, R8 ;  /* 0x0000000800027202 */ /* 0x002fe20000000f00 */
[----:B----4-:R-:W-:-:S04]  /*0e30*/  IMAD R7, R5, UR4, RZ ;  /* 0x0000000405077c24 */ /* 0x010fc8000f8e02ff */
[----:B------:R-:W-:-:S04]  /*0e40*/  IMAD.WIDE.U32 R10, R4, UR4, R2 ;  /* 0x00000004040a7c25 */ /* 0x000fc8000f8e0002 */
[----:B------:R-:W-:Y:S01]  /*0e50*/  IMAD R7, R4, UR5, R7 ;  /* 0x0000000504077c24 */ /* 0x000fe2000f8e0207 */
[----:B---3--:R-:W-:-:S03]  /*0e60*/  LEA R16, P4, R10, UR6, 0x1 ;  /* 0x000000060a107c11 */ /* 0x008fc6000f8808ff */
[----:B------:R-:W-:-:S05]  /*0e70*/  IMAD.IADD R7, R11, 0x1, R7 ;  /* 0x000000010b077824 */ /* 0x000fca00078e0207 */
[----:B------:R-:W-:-:S05]  /*0e80*/  LEA.HI.X R17, R10, UR7, R7, 0x1, P4 ;  /* 0x000000070a117c11 */ /* 0x000fca000a0f0c07 */
[----:B--2---:R1:W-:Y:S02]  /*0e90*/  STG.E.128 desc[UR8][R16.64], R12 ;  /* 0x0000000c10007986 */ /* 0x0043e4000c101d08 */
.L_x_21:
[----:B------:R-:W-:Y:S05]  /*0ea0*/  BSYNC.RECONVERGENT B0 ;  /* 0x0000000000007941 */ /* 0x000fea0003800200 */
.L_x_20:
[----:B-1----:R1:W2:Y:S01]  /*0eb0*/  LDS.128 R12, [R6+0xa200] ;  /* 0x00a20000060c7984 */ /* 0x0022a20000000c00 */
[----:B------:R-:W-:Y:S04]  /*0ec0*/  BSSY.RECONVERGENT B0, `(.L_x_22) ;  /* 0x000000f000007945 */ /* 0x000fe80003800200 */
[----:B------:R-:W-:Y:S05]  /*0ed0*/  @P3 BRA `(.L_x_23) ;  /* 0x0000000000343947 */ /* 0x000fea0003800000 */
[----:B------:R-:W4:Y:S01]  /*0ee0*/  LDCU.64 UR4, c[0x0][0x3c0] ;  /* 0x00007800ff0477ac */ /* 0x000f220008000a00 */
[----:B------:R-:W-:Y:S01]  /*0ef0*/  IADD3 R7, P3, PT, R4, 0x10, RZ ;  /* 0x0000001004077810 */ /* 0x000fe20007f7e0ff */
[----:B------:R-:W-:Y:S01]  /*0f00*/  IMAD.MOV.U32 R10, RZ, RZ, R8 ;  /* 0x000000ffff0a7224 */ /* 0x000fe200078e0008 */
[----:B------:R-:W-:Y:S01]  /*0f10*/  MOV R11, R3 ;  /* 0x00000003000b7202 */ /* 0x000fe20000000f00 */
[----:B------:R-:W3:Y:S01]  /*0f20*/  LDCU.64 UR6, c[0x0][0x3a8] ;  /* 0x00007500ff0677ac */ /* 0x000ee20008000a00 */
[----:B------:R-:W-:-:S05]  /*0f30*/  IADD3.X R0, PT, PT, RZ, R5, RZ, P3, !PT ;  /* 0x00000005ff007210 */ /* 0x000fca0001ffe4ff */
[----:B----4-:R-:W-:Y:S02]  /*0f40*/  IMAD R0, R0, UR4, RZ ;  /* 0x0000000400007c24 */ /* 0x010fe4000f8e02ff */
[----:B------:R-:W-:-:S04]  /*0f50*/  IMAD.WIDE.U32 R10, R7, UR4, R10 ;  /* 0x00000004070a7c25 */ /* 0x000fc8000f8e000a */
[----:B------:R-:W-:Y:S01]  /*0f60*/  IMAD R7, R7, UR5, R0 ;  /* 0x0000000507077c24 */ /* 0x000fe2000f8e0200 */
[----:B---3--:R-:W-:-:S03]  /*0f70*/  LEA R16, P3, R10, UR6, 0x1 ;  /* 0x000000060a107c11 */ /* 0x008fc6000f8608ff */
[----:B------:R-:W-:-:S05]  /*0f80*/  IMAD.IADD R7, R11, 0x1, R7 ;  /* 0x000000010b077824 */ /* 0x000fca00078e0207 */
[----:B------:R-:W-:-:S05]  /*0f90*/  LEA.HI.X R17, R10, UR7, R7, 0x1, P3 ;  /* 0x000000070a117c11 */ /* 0x000fca00098f0c07 */
[----:B--2---:R4:W-:Y:S02]  /*0fa0*/  STG.E.128 desc[UR8][R16.64], R12 ;  /* 0x0000000c10007986 */ /* 0x0049e4000c101d08 */
.L_x_23:
[----:B------:R-:W-:Y:S05]  /*0fb0*/  BSYNC.RECONVERGENT B0 ;  /* 0x0000000000007941 */ /* 0x000fea0003800200 */
.L_x_22:
[----:B--2-4-:R2:W4:Y:S01]  /*0fc0*/  LDS.128 R12, [R6+0xa400] ;  /* 0x00a40000060c7984 */ /* 0x0145220000000c00 */
[----:B------:R-:W-:Y:S04]  /*0fd0*/  BSSY.RECONVERGENT B0, `(.L_x_24) ;  /* 0x000000f000007945 */ /* 0x000fe80003800200 */
[----:B------:R-:W-:Y:S05]  /*0fe0*/  @P2 BRA `(.L_x_25) ;  /* 0x0000000000342947 */ /* 0x000fea0003800000 */
[----:B------:R-:W5:Y:S01]  /*0ff0*/  LDCU.64 UR4, c[0x0][0x3c0] ;  /* 0x00007800ff0477ac */ /* 0x000f620008000a00 */
[----:B------:R-:W-:Y:S01]  /*1000*/  IADD3 R7, P2, PT, R4, 0x20, RZ ;  /* 0x0000002004077810 */ /* 0x000fe20007f5e0ff */
[----:B------:R-:W-:Y:S01]  /*1010*/  IMAD.MOV.U32 R10, RZ, RZ, R8 ;  /* 0x000000ffff0a7224 */ /* 0x000fe200078e0008 */
[----:B------:R-:W-:Y:S01]  /*1020*/  MOV R11, R3 ;  /* 0x00000003000b7202 */ /* 0x000fe20000000f00 */
[----:B------:R-:W3:Y:S01]  /*1030*/  LDCU.64 UR6, c[0x0][0x3a8] ;  /* 0x00007500ff0677ac */ /* 0x000ee20008000a00 */
[----:B------:R-:W-:-:S05]  /*1040*/  IADD3.X R0, PT, PT, RZ, R5, RZ, P2, !PT ;  /* 0x00000005ff007210 */ /* 0x000fca00017fe4ff */
[----:B-----5:R-:W-:Y:S02]  /*1050*/  IMAD R0, R0, UR4, RZ ;  /* 0x0000000400007c24 */ /* 0x020fe4000f8e02ff */
[----:B------:R-:W-:-:S04]  /*1060*/  IMAD.WIDE.U32 R10, R7, UR4, R10 ;  /* 0x00000004070a7c25 */ /* 0x000fc8000f8e000a */
[----:B------:R-:W-:Y:S01]  /*1070*/  IMAD R7, R7, UR5, R0 ;  /* 0x0000000507077c24 */ /* 0x000fe2000f8e0200 */
[----:B---3--:R-:W-:-:S03]  /*1080*/  LEA R16, P2, R10, UR6, 0x1 ;  /* 0x000000060a107c11 */ /* 0x008fc6000f8408ff */
[----:B------:R-:W-:-:S05]  /*1090*/  IMAD.IADD R7, R11, 0x1, R7 ;  /* 0x000000010b077824 */ /* 0x000fca00078e0207 */
[----:B------:R-:W-:-:S05]  /*10a0*/  LEA.HI.X R17, R10, UR7, R7, 0x1, P2 ;  /* 0x000000070a117c11 */ /* 0x000fca00090f0c07 */
[----:B----4-:R3:W-:Y:S02]  /*10b0*/  STG.E.128 desc[UR8][R16.64], R12 ;  /* 0x0000000c10007986 */ /* 0x0107e4000c101d08 */
.L_x_25:
[----:B------:R-:W-:Y:S05]  /*10c0*/  BSYNC.RECONVERGENT B0 ;  /* 0x0000000000007941 */ /* 0x000fea0003800200 */
.L_x_24:
[----:B---34-:R3:W4:Y:S01]  /*10d0*/  LDS.128 R12, [R6+0xa600] ;  /* 0x00a60000060c7984 */ /* 0x0187220000000c00 */
[----:B------:R-:W-:Y:S04]  /*10e0*/  BSSY.RECONVERGENT B0, `(.L_x_26) ;  /* 0x000000f000007945 */ /* 0x000fe80003800200 */
[----:B------:R-:W-:Y:S05]  /*10f0*/  @P1 BRA `(.L_x_27) ;  /* 0x0000000000341947 */ /* 0x000fea0003800000 */
[----:B------:R-:W5:Y:S01]  /*1100*/  LDCU.64 UR4, c[0x0][0x3c0] ;  /* 0x00007800ff0477ac */ /* 0x000f620008000a00 */
[----:B------:R-:W-:Y:S01]  /*1110*/  IADD3 R11, P1, PT, R4, 0x30, RZ ;  /* 0x00000030040b7810 */ /* 0x000fe20007f3e0ff */
[----:B-123--:R-:W-:Y:S01]  /*1120*/  IMAD.MOV.U32 R6, RZ, RZ, R8 ;  /* 0x000000ffff067224 */ /* 0x00efe200078e0008 */
[----:B------:R-:W-:Y:S01]  /*1130*/  MOV R7, R3 ;  /* 0x0000000300077202 */ /* 0x000fe20000000f00 */
[----:B------:R-:W1:Y:S01]  /*1140*/  LDCU.64 UR6, c[0x0][0x3a8] ;  /* 0x00007500ff0677ac */ /* 0x000e620008000a00 */
[----:B------:R-:W-:-:S05]  /*1150*/  IADD3.X R0, PT, PT, RZ, R5, RZ, P1, !PT ;  /* 0x00000005ff007210 */ /* 0x000fca0000ffe4ff */
[----:B-----5:R-:W-:Y:S02]  /*1160*/  IMAD R0, R0, UR4, RZ ;  /* 0x0000000400007c24 */ /* 0x020fe4000f8e02ff */
[----:B------:R-:W-:-:S04]  /*1170*/  IMAD.WIDE.U32 R6, R11, UR4, R6 ;  /* 0x000000040b067c25 */ /* 0x000fc8000f8e0006 */
[----:B------:R-:W-:Y:S01]  /*1180*/  IMAD R11, R11, UR5, R0 ;  /* 0x000000050b0b7c24 */ /* 0x000fe2000f8e0200 */
[----:B-1----:R-:W-:-:S03]  /*1190*/  LEA R10, P1, R6, UR6, 0x1 ;  /* 0x00000006060a7c11 */ /* 0x002fc6000f8208ff */
[----:B------:R-:W-:-:S05]  /*11a0*/  IMAD.IADD R7, R7, 0x1, R11 ;  /* 0x0000000107077824 */ /* 0x000fca00078e020b */
[----:B------:R-:W-:-:S05]  /*11b0*/  LEA.HI.X R11, R6, UR7, R7, 0x1, P1 ;  /* 0x00000007060b7c11 */ /* 0x000fca00088f0c07 */
[----:B----4-:R1:W-:Y:S02]  /*11c0*/  STG.E.128 desc[UR8][R10.64], R12 ;  /* 0x0000000c0a007986 */ /* 0x0103e4000c101d08 */
.L_x_27:
[----:B------:R-:W-:Y:S05]  /*11d0*/  BSYNC.RECONVERGENT B0 ;  /* 0x0000000000007941 */ /* 0x000fea0003800200 */
.L_x_26:
[----:B------:R-:W-:Y:S05]  /*11e0*/  @P0 EXIT ;  /* 0x000000000000094d */ /* 0x000fea0003800000 */
[----:B------:R-:W5:Y:S01]  /*11f0*/  LDCU.64 UR4, c[0x0][0x3c0] ;  /* 0x00007800ff0477ac */ /* 0x000f620008000a00 */
[----:B------:R-:W-:Y:S01]  /*1200*/  IADD3 R7, P0, PT, R4, 0x40, RZ ;  /* 0x0000004004077810 */ /* 0x000fe20007f1e0ff */
[----:B------:R-:W-:Y:S01]  /*1210*/  IMAD.MOV.U32 R2, RZ, RZ, R8 ;  /* 0x000000ffff027224 */ /* 0x000fe200078e0008 */
[----:B------:R-:W0:Y:S02]  /*1220*/  LDCU.64 UR6, c[0x0][0x3a8] ;  /* 0x00007500ff0677ac */ /* 0x000e240008000a00 */
[----:B------:R-:W-:-:S05]  /*1230*/  IADD3.X R4, PT, PT, RZ, R5, RZ, P0, !PT ;  /* 0x00000005ff047210 */ /* 0x000fca00007fe4ff */
[----:B-----5:R-:W-:Y:S02]  /*1240*/  IMAD R4, R4, UR4, RZ ;  /* 0x0000000404047c24 */ /* 0x020fe4000f8e02ff */
[----:B------:R-:W-:-:S04]  /*1250*/  IMAD.WIDE.U32 R2, R7, UR4, R2 ;  /* 0x0000000407027c25 */ /* 0x000fc8000f8e0002 */
[----:B------:R-:W-:Y:S01]  /*1260*/  IMAD R7, R7, UR5, R4 ;  /* 0x0000000507077c24 */ /* 0x000fe2000f8e0204 */
[----:B0-----:R-:W-:-:S04]  /*1270*/  LEA R4, P0, R2, UR6, 0x1 ;  /* 0x0000000602047c11 */ /* 0x001fc8000f8008ff */
[----:B------:R-:W-:-:S04]  /*1280*/  IADD3 R3, PT, PT, R3, R7, RZ ;  /* 0x0000000703037210 */ /* 0x000fc80007ffe0ff */
[----:B------:R-:W-:-:S05]  /*1290*/  LEA.HI.X R5, R2, UR7, R3, 0x1, P0 ;  /* 0x0000000702057c11 */ /* 0x000fca00080f0c03 */
[----:B------:R-:W-:Y:S01]  /*12a0*/  STG.E.128 desc[UR8][R4.64], R20 ;  /* 0x0000001404007986 */ /* 0x000fe2000c101d08 */
[----:B------:R-:W-:Y:S05]  /*12b0*/  EXIT ;  /* 0x000000000000794d */ /* 0x000fea0003800000 */
.L_x_28:
        /* <DEDUP_REMOVED lines=12> */
.L_x_115:


//--------------------- .text._ZN7cutlass13device_kernelIN5flash11enable_sm90INS1_16FlashAttnBwdSm90INS1_25CollectiveMainloopBwdSm90ILi2ELi2ELi2EN4cute5tupleIJNS5_1CILi1EEES8_S8_EEENS6_IJNS7_ILi80EEENS7_ILi128EEESB_EEENS_10bfloat16_tEfNS_4arch4Sm90ELb0ELb0ELb0ELb1ELb1ELb1ELb0ELb1ELi2ELi1ELi2ELi1ELb0EEENS1_24CollectiveEpilogueBwdGQAISC_fSF_Li256ELb1ELb1EEENS1_19SingleTileSchedulerILb1ELb0ELb0ELi128EEEEEEEEEvNT_6ParamsE --------------------------
	.section	.text._ZN7cutlass13device_kernelIN5flash11enable_sm90INS1_16FlashAttnBwdSm90INS1_25CollectiveMainloopBwdSm90ILi2ELi2ELi2EN4cute5tupleIJNS5_1CILi1EEES8_S8_EEENS6_IJNS7_ILi80EEENS7_ILi128EEESB_EEENS_10bfloat16_tEfNS_4arch4Sm90ELb0ELb0ELb0ELb1ELb1ELb1ELb0ELb1ELi2ELi1ELi2ELi1ELb0EEENS1_24CollectiveEpilogueBwdGQAISC_fSF_Li256ELb1ELb1EEENS1_19SingleTileSchedulerILb1ELb0ELb0ELi128EEEEEEEEEvNT_6ParamsE,"ax",@progbits
	.align	128
.text._ZN7cutlass13device_kernelIN5flash11enable_sm90INS1_16FlashAttnBwdSm90INS1_25CollectiveMainloopBwdSm90ILi2ELi2ELi2EN4cute5tupleIJNS5_1CILi1EEES8_S8_EEENS6_IJNS7_ILi80EEENS7_ILi128EEESB_EEENS_10bfloat16_tEfNS_4arch4Sm90ELb0ELb0ELb0ELb1ELb1ELb1ELb0ELb1ELi2ELi1ELi2ELi1ELb0EEENS1_24CollectiveEpilogueBwdGQAISC_fSF_Li256ELb1ELb1EEENS1_19SingleTileSchedulerILb1ELb0ELb0ELi128EEEEEEEEEvNT_6ParamsE:
        .type           _ZN7cutlass13device_kernelIN5flash11enable_sm90INS1_16FlashAttnBwdSm90INS1_25CollectiveMainloopBwdSm90ILi2ELi2ELi2EN4cute5tupleIJNS5_1CILi1EEES8_S8_EEENS6_IJNS7_ILi80EEENS7_ILi128EEESB_EEENS_10bfloat16_tEfNS_4arch4Sm90ELb0ELb0ELb0ELb1ELb1ELb1ELb0ELb1ELi2ELi1ELi2ELi1ELb0EEENS1_24CollectiveEpilogueBwdGQAISC_fSF_Li256ELb1ELb1EEENS1_19SingleTileSchedulerILb1ELb0ELb0ELi128EEEEEEEEEvNT_6ParamsE,@function
        .size           _ZN7cutlass13device_kernelIN5flash11enable_sm90INS1_16FlashAttnBwdSm90INS1_25CollectiveMainloopBwdSm90ILi2ELi2ELi2EN4cute5tupleIJNS5_1CILi1EEES8_S8_EEENS6_IJNS7_ILi80EEENS7_ILi128EEESB_EEENS_10bfloat16_tEfNS_4arch4Sm90ELb0ELb0ELb0ELb1ELb1ELb1ELb0ELb1ELi2ELi1ELi2ELi1ELb0EEENS1_24CollectiveEpilogueBwdGQAISC_fSF_Li256ELb1ELb1EEENS1_19SingleTileSchedulerILb1ELb0ELb0ELi128EEEEEEEEEvNT_6ParamsE,(.L_x_116 - _ZN7cutlass13device_kernelIN5flash11enable_sm90INS1_16FlashAttnBwdSm90INS1_25CollectiveMainloopBwdSm90ILi2ELi2ELi2EN4cute5tupleIJNS5_1CILi1EEES8_S8_EEENS6_IJNS7_ILi80EEENS7_ILi128EEESB_EEENS_10bfloat16_tEfNS_4arch4Sm90ELb0ELb0ELb0ELb1ELb1ELb1ELb0ELb1ELi2ELi1ELi2ELi1ELb0EEENS1_24CollectiveEpilogueBwdGQAISC_fSF_Li256ELb1ELb1EEENS1_19SingleTileSchedulerILb1ELb0ELb0ELi128EEEEEEEEEvNT_6ParamsE)
        .other          _ZN7cutlass13device_kernelIN5flash11enable_sm90INS1_16FlashAttnBwdSm90INS1_25CollectiveMainloopBwdSm90ILi2ELi2ELi2EN4cute5tupleIJNS5_1CILi1EEES8_S8_EEENS6_IJNS7_ILi80EEENS7_ILi128EEESB_EEENS_10bfloat16_tEfNS_4arch4Sm90ELb0ELb0ELb0ELb1ELb1ELb1ELb0ELb1ELi2ELi1ELi2ELi1ELb0EEENS1_24CollectiveEpilogueBwdGQAISC_fSF_Li256ELb1ELb1EEENS1_19SingleTileSchedulerILb1ELb0ELb0ELi128EEEEEEEEEvNT_6ParamsE,@"STO_CUDA_ENTRY STV_DEFAULT"
_ZN7cutlass13device_kernelIN5flash11enable_sm90INS1_16FlashAttnBwdSm90INS1_25CollectiveMainloopBwdSm90ILi2ELi2ELi2EN4cute5tupleIJNS5_1CILi1EEES8_S8_EEENS6_IJNS7_ILi80EEENS7_ILi128EEESB_EEENS_10bfloat16_tEfNS_4arch4Sm90ELb0ELb0ELb0ELb1ELb1ELb1ELb0ELb1ELi2ELi1ELi2ELi1ELb0EEENS1_24CollectiveEpilogueBwdGQAISC_fSF_Li256ELb1ELb1EEENS1_19SingleTileSchedulerILb1ELb0ELb0ELi128EEEEEEEEEvNT_6ParamsE:
[----:B------:R-:W-:Y:S01]  /*0000*/  LDC R1, c[0x0][0x37c] ;  /* 0x0000df00ff017b82 */ /* 0x000fe20000000800 */
[----:B------:R-:W-:Y:S05]  /*0010*/  EXIT ;  /* 0x000000000000794d */ /* 0x000fea0003800000 */
.L_x_29:
        /* <DEDUP_REMOVED lines=14> */
.L_x_116:


//--------------------- .text._ZN7cutlass13device_kernelIN5flash22FlashAttnBwdPreprocessIN4cute5tupleIJNS3_1CILi80EEENS5_ILi128EEEEEENS_10bfloat16_tEfNS_4arch4Sm90ELb1ELb1EEEEEvNT_6ParamsE --------------------------
	.section	.text._ZN7cutlass13device_kernelIN5flash22FlashAttnBwdPreprocessIN4cute5tupleIJNS3_1CILi80EEENS5_ILi128EEEEEENS_10bfloat16_tEfNS_4arch4Sm90ELb1ELb1EEEEEvNT_6ParamsE,"ax",@progbits
	.align	128
.text._ZN7cutlass13device_kernelIN5flash22FlashAttnBwdPreprocessIN4cute5tupleIJNS3_1CILi80EEENS5_ILi128EEEEEENS_10bfloat16_tEfNS_4arch4Sm90ELb1ELb1EEEEEvNT_6ParamsE:
        .type           _ZN7cutlass13device_kernelIN5flash22FlashAttnBwdPreprocessIN4cute5tupleIJNS3_1CILi80EEENS5_ILi128EEEEEENS_10bfloat16_tEfNS_4arch4Sm90ELb1ELb1EEEEEvNT_6ParamsE,@function
        .size           _ZN7cutlass13device_kernelIN5flash22FlashAttnBwdPreprocessIN4cute5tupleIJNS3_1CILi80EEENS5_ILi128EEEEEENS_10bfloat16_tEfNS_4arch4Sm90ELb1ELb1EEEEEvNT_6ParamsE,(.L_x_117 - _ZN7cutlass13device_kernelIN5flash22FlashAttnBwdPreprocessIN4cute5tupleIJNS3_1CILi80EEENS5_ILi128EEEEEENS_10bfloat16_tEfNS_4arch4Sm90ELb1ELb1EEEEEvNT_6ParamsE)
        .other          _ZN7cutlass13device_kernelIN5flash22FlashAttnBwdPreprocessIN4cute5tupleIJNS3_1CILi80EEENS5_ILi128EEEEEENS_10bfloat16_tEfNS_4arch4Sm90ELb1ELb1EEEEEvNT_6ParamsE,@"STO_CUDA_ENTRY STV_DEFAULT"
_ZN7cutlass13device_kernelIN5flash22FlashAttnBwdPreprocessIN4cute5tupleIJNS3_1CILi80EEENS5_ILi128EEEEEENS_10bfloat16_tEfNS_4arch4Sm90ELb1ELb1EEEEEvNT_6ParamsE:
[----:B------:R-:W-:Y:S08]  /*0000*/  LDC R1, c[0x0][0x37c] ;  /* 0x0000df00ff017b82 */ /* 0x000ff00000000800 */
[----:B------:R-:W0:Y:S01]  /*0010*/  LDC.64 R8, c[0x0][0x460] ;  /* 0x00011800ff087b82 */ /* 0x000e220000000a00 */
[----:B------:R-:W1:Y:S01]  /*0020*/  S2R R0, SR_CTAID.X ;  /* 0x0000000000007919 */ /* 0x000e620000002500 */
[----:B------:R-:W2:Y:S01]  /*0030*/  LDCU.64 UR4, c[0x0][0x358] ;  /* 0x00006b00ff0477ac */ /* 0x000ea20008000a00 */
[----:B------:R-:W3:Y:S05]  /*0040*/  S2R R3, SR_CTAID.Z ;  /* 0x0000000000037919 */ /* 0x000eea0000002700 */
[----:B------:R-:W4:Y:S01]  /*0050*/  S2UR UR6, SR_CTAID.Y ;  /* 0x00000000000679c3 */ /* 0x000f220000002600 */
[----:B0-----:R-:W-:-:S04]  /*0060*/  ISETP.NE.U32.AND P0, PT, R8, RZ, PT ;  /* 0x000000ff0800720c */ /* 0x001fc80003f05070 */
[----:B------:R-:W-:-:S13]  /*0070*/  ISETP.NE.AND.EX P2, PT, R9, RZ, PT, P0 ;  /* 0x000000ff0900720c */ /* 0x000fda0003f45300 */
[----:B-1234-:R-:W-:Y:S05]  /*0080*/  @P2 BRA `(.L_x_30) ;  /* 0x0000000000202947 */ /* 0x01efea0003800000 */
[----:B------:R-:W0:Y:S01]  /*0090*/  LDCU.64 UR8, c[0x0][0x468] ;  /* 0x00008d00ff0877ac */ /* 0x000e220008000a00 */
[----:B------:R-:W1:Y:S01]  /*00a0*/  LDC R65, c[0x0][0x388] ;  /* 0x0000e200ff417b82 */ /* 0x000e620000000800 */
[----:B------:R-:W-:Y:S01]  /*00b0*/  IMAD.MOV.U32 R2, RZ, RZ, RZ ;  /* 0x000000ffff027224 */ /* 0x000fe200078e00ff */
[----:B------:R-:W-:Y:S01]  /*00c0*/  CS2R R50, SRZ ;  /* 0x0000000000327805 */ /* 0x000fe2000001ff00 */
[----:B0-----:R-:W-:-:S04]  /*00d0*/  UISETP.NE.U32.AND UP0, UPT, UR8, URZ, UPT ;  /* 0x000000ff0800728c */ /* 0x001fc8000bf05070 */
[----:B------:R-:W-:-:S09]  /*00e0*/  UISETP.NE.AND.EX UP0, UPT, UR9, URZ, UPT, UP0 ;  /* 0x000000ff0900728c */ /* 0x000fd2000bf05300 */
[----:B------:R-:W-:Y:S05]  /*00f0*/  BRA.U !UP0, `(.L_x_31) ;  /* 0x0000000108507547 */ /* 0x000fea000b800000 */
[----:B------:R-:W-:Y:S05]  /*0100*/  BRA `(.L_x_32) ;  /* 0x0000000000347947 */ /* 0x000fea0003800000 */
.L_x_30:
        /* <DEDUP_REMOVED lines=10> */
[----:B------:R-:W-:-:S05]  /*01b0*/  LEA.HI.SX32 R2, R2, R7, 0x1b ;  /* 0x0000000702027211 */ /* 0x000fca00078fdaff */
[----:B------:R-:W-:Y:S01]  /*01c0*/  IMAD R2, R2, 0x50, RZ ;  /* 0x0000005002027824 */ /* 0x000fe200078e02ff */
[----:B------:R-:W-:Y:S06]  /*01d0*/  BRA.U !UP0, `(.L_x_33) ;  /* 0x0000000108107547 */ /* 0x000fec000b800000 */
.L_x_32:
[----:B------:R-:W0:Y:S02]  /*01e0*/  LDC.64 R4, c[0x0][0x468] ;  /* 0x00011a00ff047b82 */ /* 0x000e240000000a00 */
[----:B0-----:R-:W-:-:S05]  /*01f0*/  IMAD.WIDE.U32 R4, R3, 0x4, R4 ;  /* 0x0000000403047825 */ /* 0x001fca00078e0004 */
[----:B-1----:R0:W5:Y:S01]  /*0200*/  LDG.E R65, desc[UR4][R4.64] ;  /* 0x0000000404417981 */ /* 0x002162000c1e1900 */
[----:B------:R-:W-:Y:S05]  /*0210*/  BRA `(.L_x_31) ;  /* 0x0000000000087947 */ /* 0x000fea0003800000 */
.L_x_33:
[----:B------:R-:W2:Y:S02]  /*0220*/  LDG.E R5, desc[UR4][R4.64+0x4] ;  /* 0x0000040404057981 */ /* 0x000ea4000c1e1900 */
[----:B--2---:R-:W-:-:S07]  /*0230*/  IMAD.IADD R65, R5, 0x1, -R50 ;  /* 0x0000000105417824 */ /* 0x004fce00078e0a32 */
.L_x_31:
[----:B0-----:R-:W0:Y:S01]  /*0240*/  S2R R5, SR_TID.X ;  /* 0x0000000000057919 */ /* 0x001e220000002100 */
[----:B------:R-:W-:Y:S01]  /*0250*/  IMAD R4, R0, 0x50, RZ ;  /* 0x0000005000047824 */ /* 0x000fe200078e02ff */
[----:B------:R-:W-:-:S04]  /*0260*/  ISETP.NE.AND.EX P0, PT, R9, RZ, PT, P0 ;  /* 0x000000ff0900720c */ /* 0x000fc80003f05300 */
[----:B-1---5:R-:W-:-:S13]  /*0270*/  ISETP.GE.AND P1, PT, R4, R65, PT ;  /* 0x000000410400720c */ /* 0x022fda0003f26270 */
[----:B------:R-:W-:Y:S05]  /*0280*/  @P1 EXIT P0 ;  /* 0x000000000000194d */ /* 0x000fea0000000000 */
[----:B------:R-:W1:Y:S01]  /*0290*/  LDCU UR7, c[0x0][0x38c] ;  /* 0x00007180ff0777ac */ /* 0x000e620008000800 */
[----:B0-----:R-:W-:Y:S01]  /*02a0*/  SHF.L.U32 R52, R5, 0x3, RZ ;  /* 0x0000000305347819 */ /* 0x001fe200000006ff */
[----:B------:R-:W0:Y:S01]  /*02b0*/  LDC.64 R10, c[0x0][0x3a0] ;  /* 0x0000e800ff0a7b82 */ /* 0x000e220000000a00 */
[----:B------:R-:W-:Y:S01]  /*02c0*/  IMAD R6, R0, -0x50, R65 ;  /* 0xffffffb000067824 */ /* 0x000fe200078e0241 */
[----:B------:R-:W-:Y:S01]  /*02d0*/  SHF.R.U32.HI R7, RZ, 0x4, R5 ;  /* 0x00000004ff077819 */ /* 0x000fe20000011605 */
[----:B------:R-:W-:Y:S01]  /*02e0*/  IMAD.MOV.U32 R53, RZ, RZ, RZ ;  /* 0x000000ffff357224 */ /* 0x000fe200078e00ff */
[----:B------:R-:W-:Y:S02]  /*02f0*/  LOP3.LUT R52, R52, 0x78, RZ, 0xc0, !PT ;  /* 0x0000007834347812 */ /* 0x000fe400078ec0ff */
[----:B------:R-:W-:Y:S01]  /*0300*/  SEL R48, R3, RZ, !P2 ;  /* 0x000000ff03307207 */ /* 0x000fe20005000000 */
[C---:B------:R-:W-:Y:S01]  /*0310*/  VIADD R61, R7.reuse, 0x30 ;  /* 0x00000030073d7836 */ /* 0x040fe20000000000 */
[----:B------:R-:W2:Y:S01]  /*0320*/  LDC.64 R12, c[0x0][0x3a8] ;  /* 0x0000ea00ff0c7b82 */ /* 0x000ea20000000a00 */
[----:B------:R-:W-:-:S02]  /*0330*/  IADD3 R49, PT, PT, R7, 0x10, RZ ;  /* 0x0000001007317810 */ /* 0x000fc40007ffe0ff */
[C---:B------:R-:W-:Y:S02]  /*0340*/  IADD3 R14, P1, PT, R7.reuse, R50, RZ ;  /* 0x00000032070e7210 */ /* 0x040fe40007f3e0ff */
[C---:B------:R-:W-:Y:S02]  /*0350*/  IADD3 R63, PT, PT, R7.reuse, 0x40, RZ ;  /* 0x00000040073f7810 */ /* 0x040fe40007ffe0ff */
[----:B-1----:R-:W-:Y:S01]  /*0360*/  ISETP.GE.AND P0, PT, R52, UR7, PT ;  /* 0x0000000734007c0c */ /* 0x002fe2000bf06270 */
[----:B------:R-:W1:Y:S01]  /*0370*/  LDC.64 R16, c[0x0][0x3c0] ;  /* 0x0000f000ff107b82 */ /* 0x000e620000000a00 */
[----:B------:R-:W-:Y:S02]  /*0380*/  IMAD.X R15, RZ, RZ, R51, P1 ;  /* 0x000000ffff0f7224 */ /* 0x000fe400008e0633 */
[-C--:B------:R-:W-:Y:S02]  /*0390*/  ISETP.GE.OR P4, PT, R7, R6.reuse, P0 ;  /* 0x000000060700720c */ /* 0x080fe40000786670 */
[-C--:B------:R-:W-:Y:S01]  /*03a0*/  ISETP.GE.OR P3, PT, R49, R6.reuse, P0 ;  /* 0x000000063100720c */ /* 0x080fe20000766670 */
[----:B------:R-:W-:Y:S01]  /*03b0*/  IMAD.WIDE.U32 R14, R0, 0x50, R14 ;  /* 0x00000050000e7825 */ /* 0x000fe200078e000e */
[----:B------:R-:W-:Y:S01]  /*03c0*/  ISETP.GE.OR P1, PT, R61, R6, P0 ;  /* 0x000000063d00720c */ /* 0x000fe20000726670 */
[----:B------:R-:W3:Y:S02]  /*03d0*/  LDC.64 R18, c[0x0][0x3c8] ;  /* 0x0000f200ff127b82 */ /* 0x000ee40000000a00 */
[----:B0-----:R-:W-:-:S04]  /*03e0*/  IMAD.WIDE.U32 R8, R10, UR6, R52 ;  /* 0x000000060a087c25 */ /* 0x001fc8000f8e0034 */
[----:B------:R-:W-:Y:S02]  /*03f0*/  IMAD R9, R11, UR6, R9 ;  /* 0x000000060b097c24 */ /* 0x000fe4000f8e0209 */
[----:B------:R-:W0:Y:S01]  /*0400*/  @!P4 LDC.64 R20, c[0x0][0x398] ;  /* 0x0000e600ff14cb82 */ /* 0x000e220000000a00 */
[----:B--2---:R-:W-:Y:S01]  /*0410*/  IMAD.WIDE.U32 R58, R48, R12, R8 ;  /* 0x0000000c303a7225 */ /* 0x004fe200078e0008 */
[C---:B------:R-:W-:Y:S02]  /*0420*/  @!P3 IADD3 R23, P5, PT, R14.reuse, 0x10, RZ ;  /* 0x000000100e17b810 */ /* 0x040fe40007fbe0ff */
[----:B------:R-:W-:Y:S01]  /*0430*/  @!P3 IADD3 R42, P6, PT, R14, 0x10, RZ ;  /* 0x000000100e2ab810 */ /* 0x000fe20007fde0ff */
[----:B------:R-:W-:Y:S01]  /*0440*/  IMAD R59, R48, R13, R59 ;  /* 0x0000000d303b7224 */ /* 0x000fe200078e023b */
[----:B------:R-:W-:Y:S01]  /*0450*/  @!P1 MOV R44, R58 ;  /* 0x0000003a002c9202 */ /* 0x000fe20000000f00 */
[----:B-1----:R-:W-:Y:S01]  /*0460*/  IMAD.WIDE.U32 R8, R16, UR6, R52 ;  /* 0x0000000610087c25 */ /* 0x002fe2000f8e0034 */
[----:B------:R-:W1:Y:S02]  /*0470*/  @!P4 LDC.64 R72, c[0x0][0x380] ;  /* 0x0000e000ff48cb82 */ /* 0x000e640000000a00 */
[----:B------:R-:W-:Y:S01]  /*0480*/  @!P3 MOV R69, R59 ;  /* 0x0000003b0045b202 */ /* 0x000fe20000000f00 */
[----:B------:R-:W-:-:S02]  /*0490*/  VIADD R53, R7, 0x20 ;  /* 0x0000002007357836 */ /* 0x000fc40000000000 */
[----:B------:R-:W-:Y:S02]  /*04a0*/  IMAD R9, R17, UR6, R9 ;  /* 0x0000000611097c24 */ /* 0x000fe4000f8e0209 */
[----:B------:R-:W-:Y:S01]  /*04b0*/  @!P3 IMAD.X R25, RZ, RZ, R15, P5 ;  /* 0x000000ffff19b224 */ /* 0x000fe200028e060f */
[----:B------:R-:W-:Y:S01]  /*04c0*/  ISETP.GE.OR P2, PT, R53, R6, P0 ;  /* 0x000000063500720c */ /* 0x000fe20000746670 */
[----:B------:R-:W2:Y:S01]  /*04d0*/  LDC.64 R12, c[0x0][0x3b8] ;  /* 0x0000ee00ff0c7b82 */ /* 0x000ea20000000a00 */
[----:B---3--:R-:W-:Y:S01]  /*04e0*/  IMAD.WIDE.U32 R32, R48, R18, R8 ;  /* 0x0000001230207225 */ /* 0x008fe200078e0008 */
[----:B------:R-:W-:-:S03]  /*04f0*/  ISETP.GE.OR P0, PT, R63, R6, P0 ;  /* 0x000000063f00720c */ /* 0x000fc60000706670 */
[----:B------:R-:W-:Y:S02]  /*0500*/  @!P3 IMAD.X R27, RZ, RZ, R15, P6 ;  /* 0x000000ffff1bb224 */ /* 0x000fe400030e060f */
[-C--:B0-----:R-:W-:Y:S01]  /*0510*/  @!P4 IMAD R10, R15, R20.reuse, RZ ;  /* 0x000000140f0ac224 */ /* 0x081fe200078e02ff */
[----:B------:R-:W0:Y:S01]  /*0520*/  LDC.64 R16, c[0x0][0x3b8] ;  /* 0x0000ee00ff107b82 */ /* 0x000e220000000a00 */
[----:B------:R-:W-:Y:S02]  /*0530*/  IMAD R33, R48, R19, R33 ;  /* 0x0000001330217224 */ /* 0x000fe400078e0221 */
[C---:B------:R-:W-:Y:S01]  /*0540*/  @!P4 IMAD R11, R14.reuse, R21, R10 ;  /* 0x000000150e0bc224 */ /* 0x040fe200078e020a */
[C---:B------:R-:W-:Y:S01]  /*0550*/  @!P2 IADD3 R36, P5, PT, R14.reuse, 0x20, RZ ;  /* 0x000000200e24a810 */ /* 0x040fe20007fbe0ff */
[C---:B------:R-:W-:Y:S01]  /*0560*/  @!P4 IMAD.WIDE.U32 R20, R14.reuse, R20, R58 ;  /* 0x000000140e14c225 */ /* 0x040fe200078e003a */
[----:B------:R-:W-:Y:S02]  /*0570*/  @!P2 IADD3 R38, P6, PT, R14, 0x20, RZ ;  /* 0x000000200e26a810 */ /* 0x000fe40007fde0ff */
[----:B------:R-:W3:Y:S01]  /*0580*/  @!P3 LDC.64 R8, c[0x0][0x398] ;  /* 0x0000e600ff08bb82 */ /* 0x000ee20000000a00 */
[----:B------:R-:W-:Y:S01]  /*0590*/  @!P4 IMAD.IADD R18, R21, 0x1, R11 ;  /* 0x000000011512c824 */ /* 0x000fe200078e020b */
[----:B------:R-:W-:Y:S01]  /*05a0*/  @!P2 IADD3.X R43, PT, PT, RZ, R15, RZ, P5, !PT ;  /* 0x0000000fff2ba210 */ /* 0x000fe20002ffe4ff */
[----:B------:R-:W-:Y:S01]  /*05b0*/  @!P2 IMAD.X R39, RZ, RZ, R15, P6 ;  /* 0x000000ffff27a224 */ /* 0x000fe200030e060f */
[----:B-1----:R-:W-:Y:S01]  /*05c0*/  @!P4 LEA R72, P5, R20, R72, 0x1 ;  /* 0x000000481448c211 */ /* 0x002fe200078a08ff */
[--C-:B------:R-:W-:Y:S01]  /*05d0*/  @!P3 IMAD.MOV.U32 R68, RZ, RZ, R58.reuse ;  /* 0x000000ffff44b224 */ /* 0x100fe200078e003a */
[----:B------:R-:W-:Y:S01]  /*05e0*/  @!P1 IADD3 R34, P6, PT, R14, 0x30, RZ ;  /* 0x000000300e229810 */ /* 0x000fe20007fde0ff */
[----:B------:R-:W-:Y:S01]  /*05f0*/  @!P2 IMAD.MOV.U32 R66, RZ, RZ, R58 ;  /* 0x000000ffff42a224 */ /* 0x000fe200078e003a */
[----:B------:R-:W1:Y:S01]  /*0600*/  LDC.64 R10, c[0x0][0x3b0] ;  /* 0x0000ec00ff0a7b82 */ /* 0x000e620000000a00 */
[----:B------:R-:W-:Y:S01]  /*0610*/  @!P4 LEA.HI.X R73, R20, R73, R18, 0x1, P5 ;  /* 0x000000491449c211 */ /* 0x000fe200028f0c12 */
[-C--:B--2---:R-:W-:Y:S01]  /*0620*/  @!P4 IMAD R18, R15, R12.reuse, RZ ;  /* 0x0000000c0f12c224 */ /* 0x084fe200078e02ff */
[C---:B------:R-:W-:Y:S01]  /*0630*/  @!P0 IADD3 R56, P5, PT, R14.reuse, 0x40, RZ ;  /* 0x000000400e388810 */ /* 0x040fe20007fbe0ff */
[----:B------:R-:W-:Y:S01]  /*0640*/  @!P2 IMAD.MOV.U32 R67, RZ, RZ, R59 ;  /* 0x000000ffff43a224 */ /* 0x000fe200078e003b */
[----:B------:R-:W-:Y:S01]  /*0650*/  @!P1 IADD3.X R35, PT, PT, RZ, R15, RZ, P6, !PT ;  /* 0x0000000fff239210 */ /* 0x000fe200037fe4ff */
[C---:B------:R-:W-:Y:S01]  /*0660*/  @!P4 IMAD R29, R14.reuse, R13, R18 ;  /* 0x0000000d0e1dc224 */ /* 0x040fe200078e0212 */
[C---:B------:R-:W-:Y:S01]  /*0670*/  @!P1 IADD3 R54, P6, PT, R14.reuse, 0x30, RZ ;  /* 0x000000300e369810 */ /* 0x040fe20007fde0ff */
[----:B------:R-:W-:Y:S01]  /*0680*/  @!P0 IMAD.X R37, RZ, RZ, R15, P5 ;  /* 0x000000ffff258224 */ /* 0x000fe200028e060f */
[C---:B------:R-:W-:Y:S01]  /*0690*/  @!P0 IADD3 R46, P5, PT, R14.reuse, 0x40, RZ ;  /* 0x000000400e2e8810 */ /* 0x040fe20007fbe0ff */
[----:B------:R-:W-:Y:S01]  /*06a0*/  @!P4 IMAD.WIDE.U32 R12, R14, R12, R32 ;  /* 0x0000000c0e0cc225 */ /* 0x000fe200078e0020 */
[----:B------:R-:W2:Y:S02]  /*06b0*/  LDC.64 R18, c[0x0][0x3b8] ;  /* 0x0000ee00ff127b82 */ /* 0x000ea40000000a00 */
[----:B------:R-:W-:Y:S01]  /*06c0*/  @!P0 IADD3.X R47, PT, PT, RZ, R15, RZ, P5, !PT ;  /* 0x0000000fff2f8210 */ /* 0x000fe20002ffe4ff */
[----:B0-----:R-:W-:-:S02]  /*06d0*/  @!P3 IMAD R27, R27, R16, RZ ;  /* 0x000000101b1bb224 */ /* 0x001fc400078e02ff */
[-C--:B---3--:R-:W-:Y:S02]  /*06e0*/  @!P3 IMAD R14, R25, R8.reuse, RZ ;  /* 0x00000008190eb224 */ /* 0x088fe400078e02ff */
[C---:B------:R-:W-:Y:S01]  /*06f0*/  @!P3 IMAD.WIDE.U32 R68, R23.reuse, R8, R68 ;  /* 0x000000081744b225 */ /* 0x040fe200078e0044 */
[----:B------:R-:W0:Y:S03]  /*0700*/  @!P2 LDC.64 R20, c[0x0][0x398] ;  /* 0x0000e600ff14ab82 */ /* 0x000e260000000a00 */
[----:B------:R-:W-:Y:S01]  /*0710*/  @!P3 IMAD R57, R23, R9, R14 ;  /* 0x000000091739b224 */ /* 0x000fe200078e020e */
[----:B------:R-:W-:Y:S01]  /*0720*/  CS2R R8, SRZ ;  /* 0x0000000000087805 */ /* 0x000fe2000001ff00 */
[----:B------:R-:W-:Y:S01]  /*0730*/  @!P3 IMAD R17, R42, R17, R27 ;  /* 0x000000112a11b224 */ /* 0x000fe200078e021b */
[C---:B-1----:R-:W-:Y:S01]  /*0740*/  @!P4 LEA R70, P5, R12.reuse, R10, 0x1 ;  /* 0x0000000a0c46c211 */ /* 0x042fe200078a08ff */
[----:B------:R-:W-:Y:S01]  /*0750*/  @!P4 IMAD.IADD R13, R13, 0x1, R29 ;  /* 0x000000010d0dc824 */ /* 0x000fe200078e021d */
[----:B------:R-:W1:Y:S01]  /*0760*/  LDC.64 R22, c[0x0][0x3b0] ;  /* 0x0000ec00ff167b82 */ /* 0x000e620000000a00 */
[----:B------:R-:W-:Y:S01]  /*0770*/  @!P1 IMAD.X R55, RZ, RZ, R15, P6 ;  /* 0x000000ffff379224 */ /* 0x000fe200030e060f */
[----:B------:R-:W-:Y:S01]  /*0780*/  CS2R R14, SRZ ;  /* 0x00000000000e7805 */ /* 0x000fe2000001ff00 */
[----:B------:R-:W-:Y:S01]  /*0790*/  @!P1 IMAD.MOV.U32 R45, RZ, RZ, R59 ;  /* 0x000000ffff2d9224 */ /* 0x000fe200078e003b */
[----:B------:R-:W-:-:S02]  /*07a0*/  @!P4 LEA.HI.X R71, R12, R11, R13, 0x1, P5 ;  /* 0x0000000b0c47c211 */ /* 0x000fc400028f0c0d */
[----:B------:R-:W-:Y:S02]  /*07b0*/  CS2R R10, SRZ ;  /* 0x00000000000a7805 */ /* 0x000fe4000001ff00 */
[----:B------:R-:W-:Y:S01]  /*07c0*/  CS2R R12, SRZ ;  /* 0x00000000000c7805 */ /* 0x000fe2000001ff00 */
[----:B------:R-:W3:Y:S08]  /*07d0*/  @!P3 LDC.64 R26, c[0x0][0x380] ;  /* 0x0000e000ff1abb82 */ /* 0x000ef00000000a00 */
[----:B------:R-:W4:Y:S08]  /*07e0*/  @!P1 LDC.64 R30, c[0x0][0x398] ;  /* 0x0000e600ff1e9b82 */ /* 0x000f300000000a00 */
[----:B------:R-:W4:Y:S01]  /*07f0*/  @!P0 LDC.64 R40, c[0x0][0x398] ;  /* 0x0000e600ff288b82 */ /* 0x000f220000000a00 */
[----:B------:R-:W-:Y:S01]  /*0800*/  @!P3 MOV R75, R33 ;  /* 0x00000021004bb202 */ /* 0x000fe20000000f00 */
[----:B------:R-:W-:Y:S01]  /*0810*/  @!P3 IMAD.MOV.U32 R74, RZ, RZ, R32 ;  /* 0x000000ffff4ab224 */ /* 0x000fe200078e0020 */
[----:B------:R-:W4:Y:S05]  /*0820*/  @!P4 LDG.E.128 R8, desc[UR4][R72.64] ;  /* 0x000000044808c981 */ /* 0x000f2a000c1e1d00 */
[----:B------:R-:W4:Y:S01]  /*0830*/  LDC.64 R24, c[0x0][0x3b0] ;  /* 0x0000ec00ff187b82 */ /* 0x000f220000000a00 */
[----:B------:R4:W4:Y:S07]  /*0840*/  @!P4 LDG.E.128 R12, desc[UR4][R70.64] ;  /* 0x00000004460cc981 */ /* 0x00092e000c1e1d00 */
[----:B------:R-:W4:Y:S01]  /*0850*/  @!P2 LDC.64 R28, c[0x0][0x380] ;  /* 0x0000e000ff1cab82 */ /* 0x000f220000000a00 */
[----:B--2---:R-:W-:-:S02]  /*0860*/  @!P2 IMAD R39, R39, R18, RZ ;  /* 0x000000122727a224 */ /* 0x004fc400078e02ff */
[----:B------:R-:W-:-:S04]  /*0870*/  @!P3 IMAD.WIDE.U32 R74, R42, R16, R74 ;  /* 0x000000102a4ab225 */ /* 0x000fc800078e004a */
[----:B0-----:R-:W-:Y:S01]  /*0880*/  @!P2 IMAD R43, R43, R20, RZ ;  /* 0x000000142b2ba224 */ /* 0x001fe200078e02ff */
[----:B---3--:R-:W-:Y:S01]  /*0890*/  @!P3 LEA R26, P4, R68, R26, 0x1 ;  /* 0x0000001a441ab211 */ /* 0x008fe200078808ff */
[----:B------:R-:W-:Y:S01]  /*08a0*/  @!P2 IMAD R19, R38, R19, R39 ;  /* 0x000000132613a224 */ /* 0x000fe200078e0227 */
[----:B-1----:R-:W-:Y:S01]  /*08b0*/  @!P3 LEA R42, P5, R74, R22, 0x1 ;  /* 0x000000164a2ab211 */ /* 0x002fe200078a08ff */
[----:B------:R-:W-:Y:S02]  /*08c0*/  @!P3 IMAD.IADD R57, R69, 0x1, R57 ;  /* 0x000000014539b824 */ /* 0x000fe400078e0239 */
[----:B------:R-:W-:Y:S02]  /*08d0*/  @!P3 IMAD.IADD R17, R75, 0x1, R17 ;  /* 0x000000014b11b824 */ /* 0x000fe400078e0211 */
[C---:B------:R-:W-:Y:S02]  /*08e0*/  @!P2 IMAD R21, R36.reuse, R21, R43 ;  /* 0x000000152415a224 */ /* 0x040fe400078e022b */
[----:B------:R-:W-:-:S04]  /*08f0*/  @!P2 IMAD.WIDE.U32 R76, R36, R20, R66 ;  /* 0x00000014244ca225 */ /* 0x000fc800078e0042 */
[----:B------:R-:W-:Y:S01]  /*0900*/  @!P2 IMAD.WIDE.U32 R38, R38, R18, R32 ;  /* 0x000000122626a225 */ /* 0x000fe200078e0020 */
[----:B------:R-:W-:-:S03]  /*0910*/  @!P3 LEA.HI.X R27, R68, R27, R57, 0x1, P4 ;  /* 0x0000001b441bb211 */ /* 0x000fc600020f0c39 */
[----:B----4-:R-:W-:Y:S01]  /*0920*/  @!P1 IMAD R35, R35, R30, RZ ;  /* 0x0000001e23239224 */ /* 0x010fe200078e02ff */
[----:B------:R-:W-:Y:S01]  /*0930*/  @!P3 LEA.HI.X R43, R74, R23, R17, 0x1, P5 ;  /* 0x000000174a2bb211 */ /* 0x000fe200028f0c11 */
[----:B------:R-:W-:Y:S01]  /*0940*/  @!P2 IMAD.IADD R19, R39, 0x1, R19 ;  /* 0x000000012713a824 */ /* 0x000fe200078e0213 */
[----:B------:R-:W-:Y:S01]  /*0950*/  @!P2 IADD3 R21, PT, PT, R77, R21, RZ ;  /* 0x000000154d15a210 */ /* 0x000fe20007ffe0ff */
[----:B------:R-:W-:Y:S01]  /*0960*/  @!P0 IMAD R37, R37, R40, RZ ;  /* 0x0000002825258224 */ /* 0x000fe200078e02ff */
[----:B------:R-:W-:Y:S02]  /*0970*/  @!P2 LEA R68, P4, R76, R28, 0x1 ;  /* 0x0000001c4c44a211 */ /* 0x000fe400078808ff */
[----:B------:R-:W-:Y:S01]  /*0980*/  @!P2 LEA R66, P5, R38, R24, 0x1 ;  /* 0x000000182642a211 */ /* 0x000fe200078a08ff */
[C---:B------:R-:W-:Y:S02]  /*0990*/  @!P1 IMAD R57, R34.reuse, R31, R35 ;  /* 0x0000001f22399224 */ /* 0x040fe400078e0223 */
[----:B------:R-:W-:Y:S01]  /*09a0*/  @!P1 IMAD.WIDE.U32 R70, R34, R30, R44 ;  /* 0x0000001e22469225 */ /* 0x000fe200078e002c */
[----:B------:R-:W-:Y:S01]  /*09b0*/  @!P2 LEA.HI.X R69, R76, R29, R21, 0x1, P4 ;  /* 0x0000001d4c45a211 */ /* 0x000fe200020f0c15 */
[----:B------:R-:W0:Y:S01]  /*09c0*/  LDC.64 R34, c[0x0][0x3b8] ;  /* 0x0000ee00ff227b82 */ /* 0x000e220000000a00 */
[----:B------:R-:W-:Y:S01]  /*09d0*/  @!P2 LEA.HI.X R67, R38, R25, R19, 0x1, P5 ;  /* 0x000000192643a211 */ /* 0x000fe200028f0c13 */
[----:B------:R-:W-:Y:S01]  /*09e0*/  @!P0 IMAD R60, R56, R41, R37 ;  /* 0x00000029383c8224 */ /* 0x000fe200078e0225 */
[----:B------:R-:W-:-:S02]  /*09f0*/  CS2R R20, SRZ ;  /* 0x0000000000147805 */ /* 0x000fc4000001ff00 */
[----:B------:R-:W-:Y:S02]  /*0a00*/  CS2R R22, SRZ ;  /* 0x0000000000167805 */ /* 0x000fe4000001ff00 */
[----:B------:R-:W-:Y:S01]  /*0a10*/  CS2R R16, SRZ ;  /* 0x0000000000107805 */ /* 0x000fe2000001ff00 */
[----:B------:R-:W1:Y:S01]  /*0a20*/  @!P1 LDC.64 R36, c[0x0][0x380] ;  /* 0x0000e000ff249b82 */ /* 0x000e620000000a00 */
[----:B------:R-:W-:Y:S02]  /*0a30*/  CS2R R18, SRZ ;  /* 0x0000000000127805 */ /* 0x000fe4000001ff00 */
[----:B------:R-:W2:Y:S05]  /*0a40*/  @!P3 LDG.E.128 R20, desc[UR4][R42.64] ;  /* 0x000000042a14b981 */ /* 0x000eaa000c1e1d00 */
[----:B------:R-:W3:Y:S01]  /*0a50*/  LDC.64 R38, c[0x0][0x3b8] ;  /* 0x0000ee00ff267b82 */ /* 0x000ee20000000a00 */
[----:B------:R4:W2:Y:S01]  /*0a60*/  @!P3 LDG.E.128 R16, desc[UR4][R26.64] ;  /* 0x000000041a10b981 */ /* 0x0008a2000c1e1d00 */
[----:B------:R-:W-:Y:S01]  /*0a70*/  @!P0 IMAD.WIDE.U32 R58, R56, R40, R58 ;  /* 0x00000028383a8225 */ /* 0x000fe200078e003a */
[----:B------:R-:W-:-:S05]  /*0a80*/  CS2R R24, SRZ ;  /* 0x0000000000187805 */ /* 0x000fca000001ff00 */
[----:B------:R-:W3:Y:S01]  /*0a90*/  @!P0 LDC.64 R44, c[0x0][0x380] ;  /* 0x0000e000ff2c8b82 */ /* 0x000ee20000000a00 */
[----:B------:R-:W-:Y:S02]  /*0aa0*/  CS2R R28, SRZ ;  /* 0x00000000001c7805 */ /* 0x000fe4000001ff00 */
[----:B------:R-:W-:Y:S02]  /*0ab0*/  CS2R R30, SRZ ;  /* 0x00000000001e7805 */ /* 0x000fe4000001ff00 */
[----:B----4-:R-:W-:-:S03]  /*0ac0*/  CS2R R26, SRZ ;  /* 0x00000000001a7805 */ /* 0x010fc6000001ff00 */
[----:B------:R-:W4:Y:S03]  /*0ad0*/  LDC.64 R42, c[0x0][0x3b0] ;  /* 0x0000ec00ff2a7b82 */ /* 0x000f260000000a00 */
[----:B------:R-:W2:Y:S04]  /*0ae0*/  @!P2 LDG.E.128 R24, desc[UR4][R68.64] ;  /* 0x000000044418a981 */ /* 0x000ea8000c1e1d00 */
[----:B------:R3:W2:Y:S01]  /*0af0*/  @!P2 LDG.E.128 R28, desc[UR4][R66.64] ;  /* 0x00000004421ca981 */ /* 0x0006a2000c1e1d00 */
[----:B------:R-:W4:Y:S01]  /*0b00*/  LDC.64 R40, c[0x0][0x3b0] ;  /* 0x0000ec00ff287b82 */ /* 0x000f220000000a00 */
[----:B0-----:R-:W-:Y:S01]  /*0b10*/  @!P1 IMAD R55, R55, R34, RZ ;  /* 0x0000002237379224 */ /* 0x001fe200078e02ff */
[----:B-1----:R-:W-:Y:S01]  /*0b20*/  @!P1 LEA R56, P2, R70, R36, 0x1 ;  /* 0x0000002446389211 */ /* 0x002fe200078408ff */
[----:B------:R-:W-:-:S02]  /*0b30*/  @!P1 IMAD.IADD R57, R71, 0x1, R57 ;  /* 0x0000000147399824 */ /* 0x000fc400078e0239 */
[----:B---3--:R-:W-:Y:S01]  /*0b40*/  @!P0 IMAD R47, R47, R38, RZ ;  /* 0x000000262f2f8224 */ /* 0x008fe200078e02ff */
[----:B------:R-:W-:Y:S01]  /*0b50*/  @!P0 MOV R66, R32 ;  /* 0x0000002000428202 */ /* 0x000fe20000000f00 */
[----:B------:R-:W-:Y:S02]  /*0b60*/  @!P0 IMAD.MOV.U32 R67, RZ, RZ, R33 ;  /* 0x000000ffff438224 */ /* 0x000fe400078e0021 */
[C---:B------:R-:W-:Y:S02]  /*0b70*/  @!P1 IMAD R35, R54.reuse, R35, R55 ;  /* 0x0000002336239224 */ /* 0x040fe400078e0237 */
[----:B------:R-:W-:Y:S01]  /*0b80*/  @!P1 IMAD.WIDE.U32 R32, R54, R34, R32 ;  /* 0x0000002236209225 */ /* 0x000fe200078e0020 */
[----:B------:R-:W-:Y:S02]  /*0b90*/  @!P1 LEA.HI.X R57, R70, R37, R57, 0x1, P2 ;  /* 0x0000002546399211 */ /* 0x000fe400010f0c39 */
[----:B------:R-:W-:Y:S01]  /*0ba0*/  @!P0 LEA R68, P2, R58, R44, 0x1 ;  /* 0x0000002c3a448211 */ /* 0x000fe200078408ff */
[----:B------:R-:W-:-:S02]  /*0bb0*/  @!P0 IMAD.IADD R60, R59, 0x1, R60 ;  /* 0x000000013b3c8824 */ /* 0x000fc400078e023c */
[C---:B------:R-:W-:Y:S02]  /*0bc0*/  @!P0 IMAD R39, R46.reuse, R39, R47 ;  /* 0x000000272e278224 */ /* 0x040fe400078e022f */
[----:B------:R-:W-:Y:S01]  /*0bd0*/  @!P0 IMAD.WIDE.U32 R46, R46, R38, R66 ;  /* 0x000000262e2e8225 */ /* 0x000fe200078e0042 */
[----:B------:R-:W-:Y:S02]  /*0be0*/  @!P1 IADD3 R35, PT, PT, R33, R35, RZ ;  /* 0x0000002321239210 */ /* 0x000fe40007ffe0ff */
[----:B----4-:R-:W-:Y:S01]  /*0bf0*/  @!P1 LEA R54, P3, R32, R42, 0x1 ;  /* 0x0000002a20369211 */ /* 0x010fe200078608ff */
[----:B------:R-:W-:Y:S01]  /*0c00*/  @!P0 IMAD.IADD R42, R47, 0x1, R39 ;  /* 0x000000012f2a8824 */ /* 0x000fe200078e0227 */
[----:B------:R-:W-:Y:S02]  /*0c10*/  @!P0 LEA.HI.X R69, R58, R45, R60, 0x1, P2 ;  /* 0x0000002d3a458211 */ /* 0x000fe400010f0c3c */
[----:B------:R-:W-:Y:S02]  /*0c20*/  @!P0 LEA R66, P2, R46, R40, 0x1 ;  /* 0x000000282e428211 */ /* 0x000fe400078408ff */
[----:B------:R-:W-:-:S02]  /*0c30*/  @!P1 LEA.HI.X R55, R32, R43, R35, 0x1, P3 ;  /* 0x0000002b20379211 */ /* 0x000fc400018f0c23 */
[----:B------:R-:W-:Y:S02]  /*0c40*/  CS2R R32, SRZ ;  /* 0x0000000000207805 */ /* 0x000fe4000001ff00 */
[----:B------:R-:W-:Y:S02]  /*0c50*/  CS2R R34, SRZ ;  /* 0x0000000000227805 */ /* 0x000fe4000001ff00 */
[----:B------:R-:W-:Y:S02]  /*0c60*/  CS2R R36, SRZ ;  /* 0x0000000000247805 */ /* 0x000fe4000001ff00 */
[----:B------:R-:W-:Y:S02]  /*0c70*/  CS2R R38, SRZ ;  /* 0x0000000000267805 */ /* 0x000fe4000001ff00 */
[----:B------:R-:W-:Y:S02]  /*0c80*/  @!P0 LEA.HI.X R67, R46, R41, R42, 0x1, P2 ;  /* 0x000000292e438211 */ /* 0x000fe400010f0c2a */
[----:B------:R-:W-:-:S02]  /*0c90*/  CS2R R40, SRZ ;  /* 0x0000000000287805 */ /* 0x000fc4000001ff00 */
[----:B------:R-:W-:Y:S02]  /*0ca0*/  CS2R R42, SRZ ;  /* 0x00000000002a7805 */ /* 0x000fe4000001ff00 */
[----:B------:R-:W-:Y:S02]  /*0cb0*/  CS2R R44, SRZ ;  /* 0x00000000002c7805 */ /* 0x000fe4000001ff00 */
[----:B------:R-:W-:Y:S01]  /*0cc0*/  CS2R R46, SRZ ;  /* 0x00000000002e7805 */ /* 0x000fe2000001ff00 */
[----:B------:R0:W3:Y:S04]  /*0cd0*/  @!P1 LDG.E.128 R32, desc[UR4][R56.64] ;  /* 0x0000000438209981 */ /* 0x0000e8000c1e1d00 */
[----:B------:R1:W4:Y:S04]  /*0ce0*/  @!P1 LDG.E.128 R36, desc[UR4][R54.64] ;  /* 0x0000000436249981 */ /* 0x000328000c1e1d00 */
[----:B------:R1:W4:Y:S01]  /*0cf0*/  @!P0 LDG.E.128 R40, desc[UR4][R68.64] ;  /* 0x0000000444288981 */ /* 0x000322000c1e1d00 */
[----:B0-----:R-:W0:Y:S03]  /*0d00*/  LDC.64 R56, c[0x0][0x408] ;  /* 0x00010200ff387b82 */ /* 0x001e260000000a00 */
[----:B------:R0:W4:Y:S01]  /*0d10*/  @!P0 LDG.E.128 R44, desc[UR4][R66.64] ;  /* 0x00000004422c8981 */ /* 0x000122000c1e1d00 */
[----:B------:R-:W-:-:S04]  /*0d20*/  ISETP.GE.AND P0, PT, R5, R6, PT ;  /* 0x000000060500720c */ /* 0x000fc80003f06270 */
[----:B------:R-:W-:Y:S01]  /*0d30*/  ISETP.GT.U32.OR P0, PT, R5, 0x4f, P0 ;  /* 0x0000004f0500780c */ /* 0x000fe20000704470 */
[----:B-1----:R-:W1:-:S12]  /*0d40*/  LDC.64 R54, c[0x0][0x400] ;  /* 0x00010000ff367b82 */ /* 0x002e580000000a00 */
[----:B------:R-:W-:Y:S01]  /*0d50*/  @!P0 IADD3 R71, PT, PT, R4, R5, RZ ;  /* 0x0000000504478210 */ /* 0x000fe20007ffe0ff */
[----:B------:R-:W4:Y:S03]  /*0d60*/  @!P0 LDC.64 R58, c[0x0][0x3f8] ;  /* 0x0000fe00ff3a8b82 */ /* 0x000f260000000a00 */
[----:B------:R-:W-:-:S05]  /*0d70*/  @!P0 IADD3 R50, P1, PT, R71, R50, RZ ;  /* 0x0000003247328210 */ /* 0x000fca0007f3e0ff */
[----:B------:R-:W-:Y:S02]  /*0d80*/  @!P0 IMAD.X R51, RZ, RZ, R51, P1 ;  /* 0x000000ffff338224 */ /* 0x000fe400008e0633 */
[----:B-1----:R-:W-:-:S04]  /*0d90*/  @!P0 IMAD.WIDE.U32 R50, R54, UR6, R50 ;  /* 0x0000000636328c25 */ /* 0x002fc8000f8e0032 */
[----:B------:R-:W-:Y:S02]  /*0da0*/  @!P0 IMAD R51, R55, UR6, R51 ;  /* 0x0000000637338c24 */ /* 0x000fe4000f8e0233 */
[----:B0-----:R-:W-:-:S04]  /*0db0*/  @!P0 IMAD.WIDE.U32 R50, R48, R56, R50 ;  /* 0x0000003830328225 */ /* 0x001fc800078e0032 */
[----:B------:R-:W-:Y:S01]  /*0dc0*/  @!P0 IMAD R57, R48, R57, R51 ;  /* 0x0000003930398224 */ /* 0x000fe200078e0233 */
[C---:B------:R-:W-:Y:S02]  /*0dd0*/  LOP3.LUT R60, R8.reuse, 0xffff0000, RZ, 0xc0, !PT ;  /* 0xffff0000083c7812 */ /* 0x040fe400078ec0ff */
[----:B------:R-:W-:Y:S02]  /*0de0*/  SHF.L.U32 R69, R8, 0x10, RZ ;  /* 0x0000001008457819 */ /* 0x000fe400000006ff */
[C---:B------:R-:W-:Y:S01]  /*0df0*/  LOP3.LUT R71, R12.reuse, 0xffff0000, RZ, 0xc0, !PT ;  /* 0xffff00000c477812 */ /* 0x040fe200078ec0ff */
[----:B------:R-:W-:Y:S01]  /*0e00*/  IMAD.U32 R12, R12, 0x10000, RZ ;  /* 0x000100000c0c7824 */ /* 0x000fe200078e00ff */
[----:B------:R-:W-:-:S03]  /*0e10*/  SHF.L.U32 R8, R9, 0x10, RZ ;  /* 0x0000001009087819 */ /* 0x000fc600000006ff */
[----:B------:R-:W-:Y:S01]  /*0e20*/  FMUL.FTZ R60, R60, R71 ;  /* 0x000000473c3c7220 */ /* 0x000fe20000410000 */
[----:B------:R-:W-:-:S03]  /*0e30*/  IMAD.U32 R67, R13, 0x10000, RZ ;  /* 0x000100000d437824 */ /* 0x000fc600078e00ff */
[----:B------:R-:W-:Y:S01]  /*0e40*/  FFMA.FTZ R69, R69, R12, R60 ;  /* 0x0000000c45457223 */ /* 0x000fe2000001003c */
[----:B------:R-:W-:Y:S02]  /*0e50*/  LOP3.LUT R9, R9, 0xffff0000, RZ, 0xc0, !PT ;  /* 0xffff000009097812 */ /* 0x000fe400078ec0ff */
[----:B------:R-:W-:Y:S01]  /*0e60*/  LOP3.LUT R12, R13, 0xffff0000, RZ, 0xc0, !PT ;  /* 0xffff00000d0c7812 */ /* 0x000fe200078ec0ff */
[----:B------:R-:W-:-:S04]  /*0e70*/  FFMA.FTZ R8, R8, R67, R69 ;  /* 0x0000004308087223 */ /* 0x000fc80000010045 */
[----:B------:R-:W-:Y:S01]  /*0e80*/  FFMA.FTZ R55, R9, R12, R8 ;  /* 0x0000000c09377223 */ /* 0x000fe20000010008 */
[----:B------:R-:W-:Y:S01]  /*0e90*/  SHF.L.U32 R8, R10, 0x10, RZ ;  /* 0x000000100a087819 */ /* 0x000fe200000006ff */
[----:B------:R-:W-:Y:S01]  /*0ea0*/  IMAD.U32 R9, R14, 0x10000, RZ ;  /* 0x000100000e097824 */ /* 0x000fe200078e00ff */
[----:B------:R-:W-:Y:S02]  /*0eb0*/  LOP3.LUT R10, R10, 0xffff0000, RZ, 0xc0, !PT ;  /* 0xffff00000a0a7812 */ /* 0x000fe400078ec0ff */
[----:B------:R-:W-:Y:S01]  /*0ec0*/  LOP3.LUT R13, R14, 0xffff0000, RZ, 0xc0, !PT ;  /* 0xffff00000e0d7812 */ /* 0x000fe200078ec0ff */
[----:B------:R-:W-:Y:S01]  /*0ed0*/  FFMA.FTZ R55, R8, R9, R55 ;  /* 0x0000000908377223 */ /* 0x000fe20000010037 */
[----:B------:R-:W-:Y:S01]  /*0ee0*/  SHF.L.U32 R8, R11, 0x10, RZ ;  /* 0x000000100b087819 */ /* 0x000fe200000006ff */
[----:B------:R-:W-:Y:S02]  /*0ef0*/  IMAD.U32 R9, R15, 0x10000, RZ ;  /* 0x000100000f097824 */ /* 0x000fe400078e00ff */
[----:B------:R-:W-:Y:S01]  /*0f00*/  FFMA.FTZ R13, R10, R13, R55 ;  /* 0x0000000d0a0d7223 */ /* 0x000fe20000010037 */
[----:B------:R-:W-:-:S02]  /*0f10*/  LOP3.LUT R11, R11, 0xffff0000, RZ, 0xc0, !PT ;  /* 0xffff00000b0b7812 */ /* 0x000fc400078ec0ff */
[----:B------:R-:W-:Y:S01]  /*0f20*/  LOP3.LUT R10, R15, 0xffff0000, RZ, 0xc0, !PT ;  /* 0xffff00000f0a7812 */ /* 0x000fe200078ec0ff */
[----:B------:R-:W-:-:S04]  /*0f30*/  FFMA.FTZ R8, R8, R9, R13 ;  /* 0x0000000908087223 */ /* 0x000fc8000001000d */
[----:B------:R-:W-:Y:S01]  /*0f40*/  FFMA.FTZ R8, R11, R10, R8 ;  /* 0x0000000a0b087223 */ /* 0x000fe20000010008 */
[C---:B--2---:R-:W-:Y:S01]  /*0f50*/  IMAD.U32 R56, R20.reuse, 0x10000, RZ ;  /* 0x0001000014387824 */ /* 0x044fe200078e00ff */
[----:B------:R-:W-:Y:S02]  /*0f60*/  LOP3.LUT R55, R20, 0xffff0000, RZ, 0xc0, !PT ;  /* 0xffff000014377812 */ /* 0x000fe400078ec0ff */
[C---:B------:R-:W-:Y:S02]  /*0f70*/  SHF.L.U32 R51, R21.reuse, 0x10, RZ ;  /* 0x0000001015337819 */ /* 0x040fe400000006ff */
[----:B------:R-:W-:Y:S01]  /*0f80*/  LOP3.LUT R20, R21, 0xffff0000, RZ, 0xc0, !PT ;  /* 0xffff000015147812 */ /* 0x000fe200078ec0ff */
[C---:B------:R-:W-:Y:S01]  /*0f90*/  IMAD.U32 R15, R16.reuse, 0x10000, RZ ;  /* 0x00010000100f7824 */ /* 0x040fe200078e00ff */
[----:B------:R-:W-:Y:S01]  /*0fa0*/  LOP3.LUT R54, R16, 0xffff0000, RZ, 0xc0, !PT ;  /* 0xffff000010367812 */ /* 0x000fe200078ec0ff */
[C---:B------:R-:W-:Y:S01]  /*0fb0*/  IMAD.U32 R16, R22.reuse, 0x10000, RZ ;  /* 0x0001000016107824 */ /* 0x040fe200078e00ff */
[----:B------:R-:W-:-:S02]  /*0fc0*/  LOP3.LUT R13, R22, 0xffff0000, RZ, 0xc0, !PT ;  /* 0xffff0000160d7812 */ /* 0x000fc400078ec0ff */
[C---:B------:R-:W-:Y:S01]  /*0fd0*/  SHF.L.U32 R14, R23.reuse, 0x10, RZ ;  /* 0x00000010170e7819 */ /* 0x040fe200000006ff */
[----:B------:R-:W-:Y:S01]  /*0fe0*/  FMUL.FTZ R54, R54, R55 ;  /* 0x0000003736367220 */ /* 0x000fe20000410000 */
[----:B------:R-:W-:Y:S02]  /*0ff0*/  LOP3.LUT R10, R23, 0xffff0000, RZ, 0xc0, !PT ;  /* 0xffff0000170a7812 */ /* 0x000fe400078ec0ff */
[----:B------:R-:W-:Y:S02]  /*1000*/  SHF.L.U32 R12, R17, 0x10, RZ ;  /* 0x00000010110c7819 */ /* 0x000fe400000006ff */
[----:B------:R-:W-:Y:S02]  /*1010*/  LOP3.LUT R21, R24, 0xffff0000, RZ, 0xc0, !PT ;  /* 0xffff000018157812 */ /* 0x000fe400078ec0ff */
[----:B------:R-:W-:Y:S01]  /*1020*/  LOP3.LUT R22, R28, 0xffff0000, RZ, 0xc0, !PT ;  /* 0xffff00001c167812 */ /* 0x000fe200078ec0ff */
[----:B------:R-:W-:Y:S01]  /*1030*/  IMAD.U32 R24, R24, 0x10000, RZ ;  /* 0x0001000018187824 */ /* 0x000fe200078e00ff */
[----:B------:R-:W-:-:S03]  /*1040*/  SHF.L.U32 R23, R28, 0x10, RZ ;  /* 0x000000101c177819 */ /* 0x000fc600000006ff */
[----:B------:R-:W-:Y:S01]  /*1050*/  FMUL.FTZ R55, R21, R22 ;  /* 0x0000001615377220 */ /* 0x000fe20000410000 */
        /* <DEDUP_REMOVED lines=8> */
[----:B------:R-:W-:Y:S01]  /*10e0*/  LOP3.LUT R24, R29, 0xffff0000, RZ, 0xc0, !PT ;  /* 0xffff00001d187812 */ /* 0x000fe200078ec0ff */
[----:B------:R-:W-:-:S02]  /*10f0*/  IMAD.U32 R11, R18, 0x10000, RZ ;  /* 0x00010000120b7824 */ /* 0x000fc400078e00ff */
[----:B------:R-:W-:Y:S01]  /*1100*/  FFMA.FTZ R20, R17, R20, R12 ;  /* 0x0000001411147223 */ /* 0x000fe2000001000c */
[----:B------:R-:W-:Y:S01]  /*1110*/  SHF.L.U32 R15, R30, 0x10, RZ ;  /* 0x000000101e0f7819 */ /* 0x000fe200000006ff */
[C---:B------:R-:W-:Y:S02]  /*1120*/  IMAD.U32 R12, R26.reuse, 0x10000, RZ ;  /* 0x000100001a0c7824 */ /* 0x040fe400078e00ff */
[----:B------:R-:W-:Y:S01]  /*1130*/  FFMA.FTZ R25, R25, R24, R22 ;  /* 0x0000001819197223 */ /* 0x000fe20000010016 */
[----:B------:R-:W-:Y:S01]  /*1140*/  FFMA.FTZ R17, R11, R16, R20 ;  /* 0x000000100b117223 */ /* 0x000fe20000010014 */
[----:B------:R-:W-:Y:S02]  /*1150*/  LOP3.LUT R26, R26, 0xffff0000, RZ, 0xc0, !PT ;  /* 0xffff00001a1a7812 */ /* 0x000fe400078ec0ff */
[----:B------:R-:W-:Y:S01]  /*1160*/  LOP3.LUT R11, R30, 0xffff0000, RZ, 0xc0, !PT ;  /* 0xffff00001e0b7812 */ /* 0x000fe200078ec0ff */
[----:B------:R-:W-:Y:S01]  /*1170*/  FFMA.FTZ R15, R12, R15, R25 ;  /* 0x0000000f0c0f7223 */ /* 0x000fe20000010019 */
[----:B------:R-:W-:-:S03]  /*1180*/  LOP3.LUT R18, R18, 0xffff0000, RZ, 0xc0, !PT ;  /* 0xffff000012127812 */ /* 0x000fc600078ec0ff */
[----:B------:R-:W-:Y:S02]  /*1190*/  FFMA.FTZ R11, R26, R11, R15 ;  /* 0x0000000b1a0b7223 */ /* 0x000fe4000001000f */
[----:B------:R-:W-:Y:S01]  /*11a0*/  FFMA.FTZ R18, R18, R13, R17 ;  /* 0x0000000d12127223 */ /* 0x000fe20000010011 */
[C---:B---3--:R-:W-:Y:S01]  /*11b0*/  IMAD.U32 R15, R32.reuse, 0x10000, RZ ;  /* 0x00010000200f7824 */ /* 0x048fe200078e00ff */
[----:B------:R-:W-:Y:S02]  /*11c0*/  LOP3.LUT R32, R32, 0xffff0000, RZ, 0xc0, !PT ;  /* 0xffff000020207812 */ /* 0x000fe400078ec0ff */
[C---:B----4-:R-:W-:Y:S01]  /*11d0*/  LOP3.LUT R23, R36.reuse, 0xffff0000, RZ, 0xc0, !PT ;  /* 0xffff000024177812 */ /* 0x050fe200078ec0ff */
[----:B------:R-:W-:Y:S01]  /*11e0*/  IMAD.U32 R22, R36, 0x10000, RZ ;  /* 0x0001000024167824 */ /* 0x000fe200078e00ff */
[----:B------:R-:W-:-:S03]  /*11f0*/  LOP3.LUT R17, R40, 0xffff0000, RZ, 0xc0, !PT ;  /* 0xffff000028117812 */ /* 0x000fc600078ec0ff */
[----:B------:R-:W-:Y:S01]  /*1200*/  FMUL.FTZ R32, R32, R23 ;  /* 0x0000001720207220 */ /* 0x000fe20000410000 */
[----:B------:R-:W-:Y:S01]  /*1210*/  LOP3.LUT R24, R44, 0xffff0000, RZ, 0xc0, !PT ;  /* 0xffff00002c187812 */ /* 0x000fe200078ec0ff */
[----:B------:R-:W-:Y:S01]  /*1220*/  IMAD.U32 R40, R40, 0x10000, RZ ;  /* 0x0001000028287824 */ /* 0x000fe200078e00ff */
[----:B------:R-:W-:Y:S01]  /*1230*/  SHF.L.U32 R23, R44, 0x10, RZ ;  /* 0x000000102c177819 */ /* 0x000fe200000006ff */
[----:B------:R-:W-:Y:S01]  /*1240*/  FFMA.FTZ R32, R15, R22, R32 ;  /* 0x000000160f207223 */ /* 0x000fe20000010020 */
[----:B------:R-:W-:Y:S01]  /*1250*/  SHF.L.U32 R21, R33, 0x10, RZ ;  /* 0x0000001021157819 */ /* 0x000fe200000006ff */
[----:B------:R-:W-:Y:S01]  /*1260*/  FMUL.FTZ R17, R17, R24 ;  /* 0x0000001811117220 */ /* 0x000fe20000410000 */
[----:B------:R-:W-:Y:S01]  /*1270*/  SHF.L.U32 R26, R37, 0x10, RZ ;  /* 0x00000010251a7819 */ /* 0x000fe200000006ff */
[----:B------:R-:W-:Y:S01]  /*1280*/  IMAD.U32 R15, R41, 0x10000, RZ ;  /* 0x00010000290f7824 */ /* 0x000fe200078e00ff */
[----:B------:R-:W-:Y:S01]  /*1290*/  SHF.L.U32 R22, R45, 0x10, RZ ;  /* 0x000000102d167819 */ /* 0x000fe200000006ff */
[----:B------:R-:W-:Y:S01]  /*12a0*/  FFMA.FTZ R40, R40, R23, R17 ;  /* 0x0000001728287223 */ /* 0x000fe20000010011 */
[----:B------:R-:W-:Y:S01]  /*12b0*/  SHF.L.U32 R13, R31, 0x10, RZ ;  /* 0x000000101f0d7819 */ /* 0x000fe200000006ff */
        /* <DEDUP_REMOVED lines=36> */
[----:B------:R-:W-:Y:S02]  /*1500*/  LOP3.LUT R43, R43, 0xffff0000, RZ, 0xc0, !PT ;  /* 0xffff00002b2b7812 */ /* 0x000fe400078ec0ff */
[----:B------:R-:W-:Y:S01]  /*1510*/  LOP3.LUT R20, R47, 0xffff0000, RZ, 0xc0, !PT ;  /* 0xffff00002f147812 */ /* 0x000fe200078ec0ff */
[----:B------:R-:W-:Y:S01]  /*1520*/  FFMA.FTZ R18, R35, R18, R34 ;  /* 0x0000001223127223 */ /* 0x000fe20000010022 */
[----:B------:R-:W0:Y:S01]  /*1530*/  SHFL.BFLY PT, R11, R14, 0x8, 0x1f ;  /* 0x0d001f000e0b7f89 */ /* 0x000e2200000e0000 */
[----:B------:R-:W-:Y:S02]  /*1540*/  FFMA.FTZ R16, R27, R12, R16 ;  /* 0x0000000c1b107223 */ /* 0x000fe40000010010 */
[----:B------:R-:W-:Y:S01]  /*1550*/  FFMA.FTZ R20, R43, R20, R22 ;  /* 0x000000142b147223 */ /* 0x000fe20000010016 */
[----:B------:R-:W1:Y:S04]  /*1560*/  SHFL.BFLY PT, R9, R8, 0x8, 0x1f ;  /* 0x0d001f0008097f89 */ /* 0x000e6800000e0000 */
[----:B------:R-:W2:Y:S04]  /*1570*/  SHFL.BFLY PT, R15, R18, 0x8, 0x1f ;  /* 0x0d001f00120f7f89 */ /* 0x000ea800000e0000 */
[----:B------:R-:W3:Y:S04]  /*1580*/  SHFL.BFLY PT, R13, R16, 0x8, 0x1f ;  /* 0x0d001f00100d7f89 */ /* 0x000ee800000e0000 */
[----:B------:R-:W4:Y:S01]  /*1590*/  SHFL.BFLY PT, R19, R20, 0x8, 0x1f ;  /* 0x0d001f0014137f89 */ /* 0x000f2200000e0000 */
[----:B0-----:R-:W-:Y:S01]  /*15a0*/  FADD.FTZ R12, R14, R11 ;  /* 0x0000000b0e0c7221 */ /* 0x001fe20000010000 */
[----:B-1----:R-:W-:-:S04]  /*15b0*/  FADD.FTZ R9, R8, R9 ;  /* 0x0000000908097221 */ /* 0x002fc80000010000 */
[----:B------:R-:W0:Y:S01]  /*15c0*/  SHFL.BFLY PT, R11, R12, 0x4, 0x1f ;  /* 0x0c801f000c0b7f89 */ /* 0x000e2200000e0000 */
[----:B--2---:R-:W-:-:S03]  /*15d0*/  FADD.FTZ R17, R18, R15 ;  /* 0x0000000f12117221 */ /* 0x004fc60000010000 */
[----:B------:R-:W1:Y:S01]  /*15e0*/  SHFL.BFLY PT, R10, R9, 0x4, 0x1f ;  /* 0x0c801f00090a7f89 */ /* 0x000e6200000e0000 */
[----:B---3--:R-:W-:Y:S01]  /*15f0*/  FADD.FTZ R13, R16, R13 ;  /* 0x0000000d100d7221 */ /* 0x008fe20000010000 */
[----:B----4-:R-:W-:Y:S02]  /*1600*/  FADD.FTZ R19, R20, R19 ;  /* 0x0000001314137221 */ /* 0x010fe40000010000 */
[----:B------:R-:W2:Y:S04]  /*1610*/  SHFL.BFLY PT, R16, R17, 0x4, 0x1f ;  /* 0x0c801f0011107f89 */ /* 0x000ea800000e0000 */
[----:B------:R-:W3:Y:S04]  /*1620*/  SHFL.BFLY PT, R14, R13, 0x4, 0x1f ;  /* 0x0c801f000d0e7f89 */ /* 0x000ee800000e0000 */
[----:B------:R-:W4:Y:S01]  /*1630*/  SHFL.BFLY PT, R22, R19, 0x4, 0x1f ;  /* 0x0c801f0013167f89 */ /* 0x000f2200000e0000 */
[----:B0-----:R-:W-:Y:S01]  /*1640*/  FADD.FTZ R8, R12, R11 ;  /* 0x0000000b0c087221 */ /* 0x001fe20000010000 */
[----:B-1----:R-:W-:-:S04]  /*1650*/  FADD.FTZ R10, R9, R10 ;  /* 0x0000000a090a7221 */ /* 0x002fc80000010000 */
[----:B------:R-:W0:Y:S04]  /*1660*/  SHFL.BFLY PT, R9, R8, 0x2, 0x1f ;  /* 0x0c401f0008097f89 */ /* 0x000e2800000e0000 */
[----:B------:R-:W1:Y:S01]  /*1670*/  SHFL.BFLY PT, R11, R10, 0x2, 0x1f ;  /* 0x0c401f000a0b7f89 */ /* 0x000e6200000e0000 */
[----:B--2---:R-:W-:Y:S01]  /*1680*/  FADD.FTZ R18, R17, R16 ;  /* 0x0000001011127221 */ /* 0x004fe20000010000 */
[----:B---3--:R-:W-:Y:S01]  /*1690*/  FADD.FTZ R15, R13, R14 ;  /* 0x0000000e0d0f7221 */ /* 0x008fe20000010000 */
[----:B----4-:R-:W-:-:S03]  /*16a0*/  FADD.FTZ R22, R19, R22 ;  /* 0x0000001613167221 */ /* 0x010fc60000010000 */
[----:B------:R-:W2:Y:S04]  /*16b0*/  SHFL.BFLY PT, R13, R18, 0x2, 0x1f ;  /* 0x0c401f00120d7f89 */ /* 0x000ea800000e0000 */
[----:B------:R-:W3:Y:S04]  /*16c0*/  SHFL.BFLY PT, R16, R15, 0x2, 0x1f ;  /* 0x0c401f000f107f89 */ /* 0x000ee800000e0000 */
[----:B------:R-:W4:Y:S01]  /*16d0*/  SHFL.BFLY PT, R17, R22, 0x2, 0x1f ;  /* 0x0c401f0016117f89 */ /* 0x000f2200000e0000 */
[----:B------:R-:W-:Y:S02]  /*16e0*/  VIADD R65, R65, 0x4f ;  /* 0x0000004f41417836 */ /* 0x000fe40000000000 */
[----:B0-----:R-:W-:Y:S01]  /*16f0*/  FADD.FTZ R14, R8, R9 ;  /* 0x00000009080e7221 */ /* 0x001fe20000010000 */
[----:B-1----:R-:W-:Y:S01]  /*1700*/  FADD.FTZ R12, R10, R11 ;  /* 0x0000000b0a0c7221 */ /* 0x002fe20000010000 */
[----:B------:R-:W-:Y:S01]  /*1710*/  IMAD.HI R9, R65, 0x66666667, RZ ;  /* 0x6666666741097827 */ /* 0x000fe200078e02ff */
[----:B------:R-:W-:Y:S01]  /*1720*/  @!P0 LEA R58, P1, R50, R58, 0x2 ;  /* 0x0000003a323a8211 */ /* 0x000fe200078210ff */
[----:B------:R-:W0:Y:S03]  /*1730*/  LDC.64 R10, c[0x0][0x440] ;  /* 0x00011000ff0a7b82 */ /* 0x000e260000000a00 */
[----:B------:R-:W-:Y:S01]  /*1740*/  SHF.R.U32.HI R8, RZ, 0x1f, R9 ;  /* 0x0000001fff087819 */ /* 0x000fe20000011609 */
[----:B--2---:R-:W-:-:S02]  /*1750*/  FADD.FTZ R19, R18, R13 ;  /* 0x0000000d12137221 */ /* 0x004fc40000010000 */
[----:B------:R-:W1:Y:S01]  /*1760*/  SHFL.BFLY PT, R13, R12, 0x1, 0x1f ;  /* 0x0c201f000c0d7f89 */ /* 0x000e6200000e0000 */
[----:B---3--:R-:W-:Y:S01]  /*1770*/  FADD.FTZ R16, R15, R16 ;  /* 0x000000100f107221 */ /* 0x008fe20000010000 */
[----:B------:R-:W-:Y:S01]  /*1780*/  LEA.HI.SX32 R8, R9, R8, 0x1b ;  /* 0x0000000809087211 */ /* 0x000fe200078fdaff */
[----:B----4-:R-:W-:Y:S01]  /*1790*/  FADD.FTZ R20, R22, R17 ;  /* 0x0000001116147221 */ /* 0x010fe20000010000 */
[----:B------:R-:W2:Y:S03]  /*17a0*/  SHFL.BFLY PT, R15, R14, 0x1, 0x1f ;  /* 0x0c201f000e0f7f89 */ /* 0x000ea600000e0000 */
[----:B------:R-:W-:Y:S02]  /*17b0*/  IMAD R65, R8, 0x50, -R65 ;  /* 0x0000005008417824 */ /* 0x000fe400078e0a41 */
[----:B------:R-:W3:Y:S01]  /*17c0*/  LDC.64 R8, c[0x0][0x448] ;  /* 0x00011200ff087b82 */ /* 0x000ee20000000a00 */
[----:B------:R-:W4:Y:S04]  /*17d0*/  SHFL.BFLY PT, R17, R16, 0x1, 0x1f ;  /* 0x0c201f0010117f89 */ /* 0x000f2800000e0000 */
[----:B------:R-:W0:Y:S04]  /*17e0*/  SHFL.BFLY PT, R18, R19, 0x1, 0x1f ;  /* 0x0c201f0013127f89 */ /* 0x000e2800000e0000 */
[----:B------:R-:W0:Y:S01]  /*17f0*/  SHFL.BFLY PT, R21, R20, 0x1, 0x1f ;  /* 0x0c201f0014157f89 */ /* 0x000e2200000e0000 */
[----:B------:R-:W-:-:S02]  /*1800*/  @!P0 LEA.HI.X R59, R50, R59, R57, 0x2, P1 ;  /* 0x0000003b323b8211 */ /* 0x000fc400008f1439 */
[----:B------:R-:W-:Y:S02]  /*1810*/  MOV R50, 0x7f800000 ;  /* 0x7f80000000327802 */ /* 0x000fe40000000f00 */
[----:B------:R-:W-:Y:S02]  /*1820*/  ISETP.NE.AND P1, PT, R52, RZ, PT ;  /* 0x000000ff3400720c */ /* 0x000fe40003f25270 */
[----:B------:R-:W-:Y:S01]  /*1830*/  IADD3 R22, PT, PT, R6, 0x4f, R65 ;  /* 0x0000004f06167810 */ /* 0x000fe20007ffe041 */
[----:B------:R-:W-:Y:S01]  /*1840*/  IMAD R23, R0, 0xa00, R5 ;  /* 0x00000a0000177824 */ /* 0x000fe200078e0205 */
[----:B------:R0:W5:Y:S02]  /*1850*/  @!P0 LDG.E R50, desc[UR4][R58.64] ;  /* 0x000000043a328981 */ /* 0x000164000c1e1900 */
[----:B------:R-:W-:Y:S02]  /*1860*/  ISETP.GE.AND P0, PT, R5, R22, PT ;  /* 0x000000160500720c */ /* 0x000fe40003f06270 */
[----:B------:R-:W-:Y:S01]  /*1870*/  SHF.L.U32 R22, R2, 0x7, RZ ;  /* 0x0000000702167819 */ /* 0x000fe200000006ff */
[----:B-1----:R-:W-:Y:S01]  /*1880*/  FADD.FTZ R24, R12, R13 ;  /* 0x0000000d0c187221 */ /* 0x002fe20000010000 */
[----:B------:R-:W-:Y:S02]  /*1890*/  BSSY.RECONVERGENT B0, `(.L_x_34) ;  /* 0x0000026000007945 */ /* 0x000fe40003800200 */
[----:B------:R-:W-:Y:S01]  /*18a0*/  LEA R12, P2, R23, R22, 0x2 ;  /* 0x00000016170c7211 */ /* 0x000fe200078410ff */
[----:B--2---:R-:W-:Y:S01]  /*18b0*/  FADD.FTZ R25, R14, R15 ;  /* 0x0000000f0e197221 */ /* 0x004fe20000010000 */
[----:B------:R-:W-:Y:S01]  /*18c0*/  ISETP.GT.U32.OR P0, PT, R5, 0x4f, P0 ;  /* 0x0000004f0500780c */ /* 0x000fe20000704470 */
[----:B----4-:R-:W-:Y:S01]  /*18d0*/  FADD.FTZ R23, R16, R17 ;  /* 0x0000001110177221 */ /* 0x010fe20000010000 */
[----:B------:R-:W-:Y:S01]  /*18e0*/  LEA.HI.X.SX32 R13, R22, RZ, 0x1, P2 ;  /* 0x000000ff160d7211 */ /* 0x000fe200010f0eff */
[----:B0-----:R-:W-:Y:S01]  /*18f0*/  FADD.FTZ R18, R19, R18 ;  /* 0x0000001213127221 */ /* 0x001fe20000010000 */
[----:B------:R-:W-:Y:S01]  /*1900*/  SHF.R.S32.HI R22, RZ, 0x1f, R2 ;  /* 0x0000001fff167819 */ /* 0x000fe20000011402 */
[----:B------:R-:W-:Y:S01]  /*1910*/  FADD.FTZ R20, R20, R21 ;  /* 0x0000001514147221 */ /* 0x000fe20000010000 */
[----:B------:R-:W-:Y:S07]  /*1920*/  @P1 BRA `(.L_x_35) ;  /* 0x0000000000701947 */ /* 0x000fee0003800000 */
[----:B------:R-:W0:Y:S01]  /*1930*/  LDC.64 R16, c[0x0][0x3e8] ;  /* 0x0000fa00ff107b82 */ /* 0x000e220000000a00 */
[----:B------:R-:W1:Y:S01]  /*1940*/  LDCU.64 UR8, c[0x0][0x3f0] ;  /* 0x00007e00ff0877ac */ /* 0x000e620008000a00 */
[----:B------:R-:W-:Y:S02]  /*1950*/  IADD3 R14, P1, PT, R4, R2, RZ ;  /* 0x00000002040e7210 */ /* 0x000fe40007f3e0ff */
[-C--:B------:R-:W-:Y:S01]  /*1960*/  ISETP.GE.AND P2, PT, R61, R6.reuse, PT ;  /* 0x000000063d00720c */ /* 0x080fe20003f46270 */
[----:B------:R-:W2:Y:S01]  /*1970*/  LDCU.64 UR10, c[0x0][0x3d0] ;  /* 0x00007a00ff0a77ac */ /* 0x000ea20008000a00 */
[-C--:B------:R-:W-:Y:S01]  /*1980*/  ISETP.GE.AND P5, PT, R7, R6.reuse, PT ;  /* 0x000000060700720c */ /* 0x080fe20003fa6270 */
[----:B------:R-:W-:Y:S01]  /*1990*/  IMAD.X R15, RZ, RZ, R22, P1 ;  /* 0x000000ffff0f7224 */ /* 0x000fe200008e0616 */
[-C--:B------:R-:W-:Y:S02]  /*19a0*/  ISETP.GE.AND P1, PT, R63, R6.reuse, PT ;  /* 0x000000063f00720c */ /* 0x080fe40003f26270 */
[----:B------:R-:W-:-:S02]  /*19b0*/  ISETP.GE.AND P4, PT, R49, R6, PT ;  /* 0x000000063100720c */ /* 0x000fc40003f86270 */
[----:B------:R-:W-:Y:S01]  /*19c0*/  FSEL R21, R18, RZ, !P2 ;  /* 0x000000ff12157208 */ /* 0x000fe20005000000 */
[----:B0-----:R-:W-:-:S04]  /*19d0*/  IMAD.WIDE.U32 R14, R16, UR6, R14 ;  /* 0x00000006100e7c25 */ /* 0x001fc8000f8e000e */
[----:B------:R-:W-:Y:S01]  /*19e0*/  IMAD R15, R17, UR6, R15 ;  /* 0x00000006110f7c24 */ /* 0x000fe2000f8e020f */
[----:B------:R-:W-:Y:S01]  /*19f0*/  FSEL R17, R25, RZ, !P4 ;  /* 0x000000ff19117208 */ /* 0x000fe20006000000 */
[----:B-1----:R-:W-:-:S04]  /*1a00*/  IMAD.WIDE.U32 R14, R48, UR8, R14 ;  /* 0x00000008300e7c25 */ /* 0x002fc8000f8e000e */
[----:B------:R-:W-:Y:S01]  /*1a10*/  IMAD R16, R48, UR9, R15 ;  /* 0x0000000930107c24 */ /* 0x000fe2000f8e020f */
[----:B------:R-:W-:Y:S02]  /*1a20*/  IADD3 R15, P3, PT, R7, R14, RZ ;  /* 0x0000000e070f7210 */ /* 0x000fe40007f7e0ff */
[----:B------:R-:W-:Y:S02]  /*1a30*/  FSEL R7, R24, RZ, !P5 ;  /* 0x000000ff18077208 */ /* 0x000fe40006800000 */
[----:B------:R-:W-:Y:S02]  /*1a40*/  IADD3.X R16, PT, PT, RZ, R16, RZ, P3, !PT ;  /* 0x00000010ff107210 */ /* 0x000fe40001ffe4ff */
[----:B------:R-:W-:Y:S02]  /*1a50*/  ISETP.GE.AND P3, PT, R53, R6, PT ;  /* 0x000000063500720c */ /* 0x000fe40003f66270 */
[----:B--2---:R-:W-:Y:S02]  /*1a60*/  LEA R14, P6, R15, UR10, 0x2 ;  /* 0x0000000a0f0e7c11 */ /* 0x004fe4000f8c10ff */
[----:B------:R-:W-:-:S02]  /*1a70*/  FSEL R19, R23, RZ, !P3 ;  /* 0x000000ff17137208 */ /* 0x000fc40005800000 */
[----:B------:R-:W-:Y:S02]  /*1a80*/  LEA.HI.X R15, R15, UR11, R16, 0x2, P6 ;  /* 0x0000000b0f0f7c11 */ /* 0x000fe4000b0f1410 */
[----:B------:R-:W-:-:S03]  /*1a90*/  FSEL R23, R20, RZ, !P1 ;  /* 0x000000ff14177208 */ /* 0x000fc60004800000 */
[----:B------:R0:W-:Y:S04]  /*1aa0*/  STG.E desc[UR4][R14.64], R7 ;  /* 0x000000070e007986 */ /* 0x0001e8000c101904 */
[----:B------:R0:W-:Y:S04]  /*1ab0*/  STG.E desc[UR4][R14.64+0x40], R17 ;  /* 0x000040110e007986 */ /* 0x0001e8000c101904 */
[----:B------:R0:W-:Y:S04]  /*1ac0*/  STG.E desc[UR4][R14.64+0x80], R19 ;  /* 0x000080130e007986 */ /* 0x0001e8000c101904 */
[----:B------:R0:W-:Y:S04]  /*1ad0*/  STG.E desc[UR4][R14.64+0xc0], R21 ;  /* 0x0000c0150e007986 */ /* 0x0001e8000c101904 */
[----:B------:R0:W-:Y:S02]  /*1ae0*/  STG.E desc[UR4][R14.64+0x100], R23 ;  /* 0x000100170e007986 */ /* 0x0001e4000c101904 */
.L_x_35:
[----:B------:R-:W-:Y:S05]  /*1af0*/  BSYNC.RECONVERGENT B0 ;  /* 0x0000000000007941 */ /* 0x000fea0003800200 */
.L_x_34:
[----:B------:R-:W-:Y:S04]  /*1b00*/  BSSY.RECONVERGENT B0, `(.L_x_36) ;  /* 0x0000012000007945 */ /* 0x000fe80003800200 */
[----:B------:R-:W-:Y:S05]  /*1b10*/  @P0 BRA `(.L_x_37) ;  /* 0x0000000000400947 */ /* 0x000fea0003800000 */
[----:B0-----:R-:W0:Y:S01]  /*1b20*/  LDC.64 R14, c[0x0][0x418] ;  /* 0x00010600ff0e7b82 */ /* 0x001e220000000a00 */
[----:B------:R-:W-:Y:S01]  /*1b30*/  IMAD.IADD R7, R4, 0x1, R5 ;  /* 0x0000000104077824 */ /* 0x000fe200078e0205 */
[----:B------:R-:W1:Y:S04]  /*1b40*/  LDCU.64 UR8, c[0x0][0x420] ;  /* 0x00008400ff0877ac */ /* 0x000e680008000a00 */
[----:B------:R-:W-:Y:S01]  /*1b50*/  IADD3 R6, P0, PT, R7, R2, RZ ;  /* 0x0000000207067210 */ /* 0x000fe20007f1e0ff */
[----:B-----5:R-:W-:Y:S01]  /*1b60*/  FMUL.FTZ R2, R50, 1.4426950216293334961 ;  /* 0x3fb8aa3b32027820 */ /* 0x020fe20000410000 */
[----:B------:R-:W2:Y:S02]  /*1b70*/  LDC.64 R16, c[0x0][0x410] ;  /* 0x00010400ff107b82 */ /* 0x000ea40000000a00 */
[----:B------:R-:W-:-:S02]  /*1b80*/  IADD3.X R7, PT, PT, RZ, R22, RZ, P0, !PT ;  /* 0x00000016ff077210 */ /* 0x000fc400007fe4ff */
[----:B------:R-:W-:Y:S01]  /*1b90*/  FSETP.NEU.FTZ.AND P0, PT, R50, -INF , PT ;  /* 0xff8000003200780b */ /* 0x000fe20003f1d000 */
[----:B0-----:R-:W-:-:S04]  /*1ba0*/  IMAD.WIDE.U32 R6, R14, UR6, R6 ;  /* 0x000000060e067c25 */ /* 0x001fc8000f8e0006 */
[----:B------:R-:W-:Y:S02]  /*1bb0*/  IMAD R7, R15, UR6, R7 ;  /* 0x000000060f077c24 */ /* 0x000fe4000f8e0207 */
[----:B-1----:R-:W-:-:S04]  /*1bc0*/  IMAD.WIDE.U32 R6, R48, UR8, R6 ;  /* 0x0000000830067c25 */ /* 0x002fc8000f8e0006 */
[----:B------:R-:W-:Y:S01]  /*1bd0*/  IMAD R4, R48, UR9, R7 ;  /* 0x0000000930047c24 */ /* 0x000fe2000f8e0207 */
[----:B--2---:R-:W-:Y:S02]  /*1be0*/  LEA R14, P1, R6, R16, 0x2 ;  /* 0x00000010060e7211 */ /* 0x004fe400078210ff */
[----:B------:R-:W-:Y:S02]  /*1bf0*/  FSEL R7, R2, RZ, P0 ;  /* 0x000000ff02077208 */ /* 0x000fe40000000000 */
[----:B------:R-:W-:-:S05]  /*1c00*/  LEA.HI.X R15, R6, R17, R4, 0x2, P1 ;  /* 0x00000011060f7211 */ /* 0x000fca00008f1404 */
[----:B------:R1:W-:Y:S04]  /*1c10*/  STG.E desc[UR4][R14.64], R7 ;  /* 0x000000070e007986 */ /* 0x0003e8000c101904 */
.L_x_37:
[----:B------:R-:W-:Y:S05]  /*1c20*/  BSYNC.RECONVERGENT B0 ;  /* 0x0000000000007941 */ /* 0x000fea0003800200 */
.L_x_36:
[----:B------:R-:W2:Y:S01]  /*1c30*/  LDCU.64 UR10, c[0x0][0x458] ;  /* 0x00008b00ff0a77ac */ /* 0x000ea20008000a00 */
[----:B------:R-:W-:Y:S01]  /*1c40*/  IMAD.WIDE.U32 R12, R10, UR6, R12 ;  /* 0x000000060a0c7c25 */ /* 0x000fe2000f8e000c */
[----:B------:R-:W4:Y:S03]  /*1c50*/  LDCU.64 UR8, c[0x0][0x428] ;  /* 0x00008500ff0877ac */ /* 0x000f260008000a00 */
[----:B------:R-:W-:Y:S02]  /*1c60*/  IMAD R13, R11, UR6, R13 ;  /* 0x000000060b0d7c24 */ /* 0x000fe4000f8e020d */
[----:B01-3--:R-:W-:-:S04]  /*1c70*/  IMAD.WIDE.U32 R6, R48, R8, R12 ;  /* 0x0000000830067225 */ /* 0x00bfc800078e000c */
[----:B------:R-:W-:Y:S01]  /*1c80*/  IMAD R9, R48, R9, R7 ;  /* 0x0000000930097224 */ /* 0x000fe200078e0207 */
[----:B--2---:R-:W-:-:S04]  /*1c90*/  ISETP.NE.U32.AND P0, PT, RZ, UR10, PT ;  /* 0x0000000aff007c0c */ /* 0x004fc8000bf05070 */
[----:B------:R-:W-:Y:S02]  /*1ca0*/  ISETP.NE.AND.EX P0, PT, RZ, UR11, PT, P0 ;  /* 0x0000000bff007c0c */ /* 0x000fe4000bf05300 */
[C---:B----4-:R-:W-:Y:S02]  /*1cb0*/  LEA R8, P1, R6.reuse, UR8, 0x2 ;  /* 0x0000000806087c11 */ /* 0x050fe4000f8210ff */
        /* <DEDUP_REMOVED lines=16> */
[----:B-1----:R-:W-:-:S04]  /*1dc0*/  IMAD R0, R0, R2, R3 ;  /* 0x0000000200007224 */ /* 0x002fc800078e0203 */
[----:B--2---:R-:W-:-:S04]  /*1dd0*/  IMAD R3, R0, R7, UR6 ;  /* 0x0000000600037e24 */ /* 0x004fc8000f8e0207 */
[----:B---3--:R-:W-:-:S05]  /*1de0*/  IMAD.WIDE R2, R3, 0x4, R4 ;  /* 0x0000000403027825 */ /* 0x008fca00078e0204 */
[----:B------:R-:W-:Y:S01]  /*1df0*/  STG.E desc[UR4][R2.64], RZ ;  /* 0x000000ff02007986 */ /* 0x000fe2000c101904 */
[----:B------:R-:W-:Y:S05]  /*1e00*/  EXIT ;  /* 0x000000000000794d */ /* 0x000fea0003800000 */
.L_x_38:
        /* <DEDUP_REMOVED lines=15> */
.L_x_117:


//--------------------- .text._ZN7cutlass13device_kernelIN5flash11enable_sm90INS1_16FlashAttnBwdSm90INS1_25CollectiveMainloopBwdSm90ILi2ELi2ELi2EN4cute5tupleIJNS5_1CILi1EEES8_S8_EEENS6_IJNS7_ILi64EEENS7_ILi128EEESB_EEENS_10bfloat16_tEfNS_4arch4Sm90ELb0ELb1ELb0ELb0ELb0ELb1ELb0ELb0ELi2ELi1ELi2ELi1ELb0EEENS1_21CollectiveEpilogueBwdISC_SD_SF_Li256ELb0ELb0ELi1EEENS1_19SingleTileSchedulerILb0ELb0ELb0ELi128EEEEEEEEEvNT_6ParamsE --------------------------
	.section	.text._ZN7cutlass13device_kernelIN5flash11enable_sm90INS1_16FlashAttnBwdSm90INS1_25CollectiveMainloopBwdSm90ILi2ELi2ELi2EN4cute5tupleIJNS5_1CILi1EEES8_S8_EEENS6_IJNS7_ILi64EEENS7_ILi128EEESB_EEENS_10bfloat16_tEfNS_4arch4Sm90ELb0ELb1ELb0ELb0ELb0ELb1ELb0ELb0ELi2ELi1ELi2ELi1ELb0EEENS1_21CollectiveEpilogueBwdISC_SD_SF_Li256ELb0ELb0ELi1EEENS1_19SingleTileSchedulerILb0ELb0ELb0ELi128EEEEEEEEEvNT_6ParamsE,"ax",@progbits
	.align	128
.text._ZN7cutlass13device_kernelIN5flash11enable_sm90INS1_16FlashAttnBwdSm90INS1_25CollectiveMainloopBwdSm90ILi2ELi2ELi2EN4cute5tupleIJNS5_1CILi1EEES8_S8_EEENS6_IJNS7_ILi64EEENS7_ILi128EEESB_EEENS_10bfloat16_tEfNS_4arch4Sm90ELb0ELb1ELb0ELb0ELb0ELb1ELb0ELb0ELi2ELi1ELi2ELi1ELb0EEENS1_21CollectiveEpilogueBwdISC_SD_SF_Li256ELb0ELb0ELi1EEENS1_19SingleTileSchedulerILb0ELb0ELb0ELi128EEEEEEEEEvNT_6ParamsE:
        .type           _ZN7cutlass13device_kernelIN5flash11enable_sm90INS1_16FlashAttnBwdSm90INS1_25CollectiveMainloopBwdSm90ILi2ELi2ELi2EN4cute5tupleIJNS5_1CILi1EEES8_S8_EEENS6_IJNS7_ILi64EEENS7_ILi128EEESB_EEENS_10bfloat16_tEfNS_4arch4Sm90ELb0ELb1ELb0ELb0ELb0ELb1ELb0ELb0ELi2ELi1ELi2ELi1ELb0EEENS1_21CollectiveEpilogueBwdISC_SD_SF_Li256ELb0ELb0ELi1EEENS1_19SingleTileSchedulerILb0ELb0ELb0ELi128EEEEEEEEEvNT_6ParamsE,@function
        .size           _ZN7cutlass13device_kernelIN5flash11enable_sm90INS1_16FlashAttnBwdSm90INS1_25CollectiveMainloopBwdSm90ILi2ELi2ELi2EN4cute5tupleIJNS5_1CILi1EEES8_S8_EEENS6_IJNS7_ILi64EEENS7_ILi128EEESB_EEENS_10bfloat16_tEfNS_4arch4Sm90ELb0ELb1ELb0ELb0ELb0ELb1ELb0ELb0ELi2ELi1ELi2ELi1ELb0EEENS1_21CollectiveEpilogueBwdISC_SD_SF_Li256ELb0ELb0ELi1EEENS1_19SingleTileSchedulerILb0ELb0ELb0ELi128EEEEEEEEEvNT_6ParamsE,(.L_x_118 - _ZN7cutlass13device_kernelIN5flash11enable_sm90INS1_16FlashAttnBwdSm90INS1_25CollectiveMainloopBwdSm90ILi2ELi2ELi2EN4cute5tupleIJNS5_1CILi1EEES8_S8_EEENS6_IJNS7_ILi64EEENS7_ILi128EEESB_EEENS_10bfloat16_tEfNS_4arch4Sm90ELb0ELb1ELb0ELb0ELb0ELb1ELb0ELb0ELi2ELi1ELi2ELi1ELb0EEENS1_21CollectiveEpilogueBwdISC_SD_SF_Li256ELb0ELb0ELi1EEENS1_19SingleTileSchedulerILb0ELb0ELb0ELi128EEEEEEEEEvNT_6ParamsE)
        .other          _ZN7cutlass13device_kernelIN5flash11enable_sm90INS1_16FlashAttnBwdSm90INS1_25CollectiveMainloopBwdSm90ILi2ELi2ELi2EN4cute5tupleIJNS5_1CILi1EEES8_S8_EEENS6_IJNS7_ILi64EEENS7_ILi128EEESB_EEENS_10bfloat16_tEfNS_4arch4Sm90ELb0ELb1ELb0ELb0ELb0ELb1ELb0ELb0ELi2ELi1ELi2ELi1ELb0EEENS1_21CollectiveEpilogueBwdISC_SD_SF_Li256ELb0ELb0ELi1EEENS1_19SingleTileSchedulerILb0ELb0ELb0ELi128EEEEEEEEEvNT_6ParamsE,@"STO_CUDA_ENTRY STV_DEFAULT"
_ZN7cutlass13device_kernelIN5flash11enable_sm90INS1_16FlashAttnBwdSm90INS1_25CollectiveMainloopBwdSm90ILi2ELi2ELi2EN4cute5tupleIJNS5_1CILi1EEES8_S8_EEENS6_IJNS7_ILi64EEENS7_ILi128EEESB_EEENS_10bfloat16_tEfNS_4arch4Sm90ELb0ELb1ELb0ELb0ELb0ELb1ELb0ELb0ELi2ELi1ELi2ELi1ELb0EEENS1_21CollectiveEpilogueBwdISC_SD_SF_Li256ELb0ELb0ELi1EEENS1_19SingleTileSchedulerILb0ELb0ELb0ELi128EEEEEEEEEvNT_6ParamsE:
[----:B------:R-:W-:Y:S01]  /*0000*/  LDC R1, c[0x0][0x37c] ;  /* 0x0000df00ff017b82 */ /* 0x000fe20000000800 */
[----:B------:R-:W-:Y:S05]  /*0010*/  EXIT ;  /* 0x000000000000794d */ /* 0x000fea0003800000 */
.L_x_39:
        /* <DEDUP_REMOVED lines=14> */
.L_x_118:


//--------------------- .text._ZN7cutlass13device_kernelIN5flash11enable_sm90INS1_16FlashAttnBwdSm90INS1_25CollectiveMainloopBwdSm90ILi2ELi2ELi2EN4cute5tupleIJNS5_1CILi1EEES8_S8_EEENS6_IJNS7_ILi64EEENS7_ILi128EEESB_EEENS_10bfloat16_tEfNS_4arch4Sm90ELb0ELb1ELb0ELb0ELb1ELb1ELb0ELb0ELi2ELi1ELi2ELi1ELb0EEENS1_21CollectiveEpilogueBwdISC_SD_SF_Li256ELb0ELb0ELi1EEENS1_19SingleTileSchedulerILb0ELb0ELb0ELi128EEEEEEEEEvNT_6ParamsE --------------------------
	.section	.text._ZN7cutlass13device_kernelIN5flash11enable_sm90INS1_16FlashAttnBwdSm90INS1_25CollectiveMainloopBwdSm90ILi2ELi2ELi2EN4cute5tupleIJNS5_1CILi1EEES8_S8_EEENS6_IJNS7_ILi64EEENS7_ILi128EEESB_EEENS_10bfloat16_tEfNS_4arch4Sm90ELb0ELb1ELb0ELb0ELb1ELb1ELb0ELb0ELi2ELi1ELi2ELi1ELb0EEENS1_21CollectiveEpilogueBwdISC_SD_SF_Li256ELb0ELb0ELi1EEENS1_19SingleTileSchedulerILb0ELb0ELb0ELi128EEEEEEEEEvNT_6ParamsE,"ax",@progbits
	.align	128
.text._ZN7cutlass13device_kernelIN5flash11enable_sm90INS1_16FlashAttnBwdSm90INS1_25CollectiveMainloopBwdSm90ILi2ELi2ELi2EN4cute5tupleIJNS5_1CILi1EEES8_S8_EEENS6_IJNS7_ILi64EEENS7_ILi128EEESB_EEENS_10bfloat16_tEfNS_4arch4Sm90ELb0ELb1ELb0ELb0ELb1ELb1ELb0ELb0ELi2ELi1ELi2ELi1ELb0EEENS1_21CollectiveEpilogueBwdISC_SD_SF_Li256ELb0ELb0ELi1EEENS1_19SingleTileSchedulerILb0ELb0ELb0ELi128EEEEEEEEEvNT_6ParamsE:
        .type           _ZN7cutlass13device_kernelIN5flash11enable_sm90INS1_16FlashAttnBwdSm90INS1_25CollectiveMainloopBwdSm90ILi2ELi2ELi2EN4cute5tupleIJNS5_1CILi1EEES8_S8_EEENS6_IJNS7_ILi64EEENS7_ILi128EEESB_EEENS_10bfloat16_tEfNS_4arch4Sm90ELb0ELb1ELb0ELb0ELb1ELb1ELb0ELb0ELi2ELi1ELi2ELi1ELb0EEENS1_21CollectiveEpilogueBwdISC_SD_SF_Li256ELb0ELb0ELi1EEENS1_19SingleTileSchedulerILb0ELb0ELb0ELi128EEEEEEEEEvNT_6ParamsE,@function
        .size           _ZN7cutlass13device_kernelIN5flash11enable_sm90INS1_16FlashAttnBwdSm90INS1_25CollectiveMainloopBwdSm90ILi2ELi2ELi2EN4cute5tupleIJNS5_1CILi1EEES8_S8_EEENS6_IJNS7_ILi64EEENS7_ILi128EEESB_EEENS_10bfloat16_tEfNS_4arch4Sm90ELb0ELb1ELb0ELb0ELb1ELb1ELb0ELb0ELi2ELi1ELi2ELi1ELb0EEENS1_21CollectiveEpilogueBwdISC_SD_SF_Li256ELb0ELb0ELi1EEENS1_19SingleTileSchedulerILb0ELb0ELb0ELi128EEEEEEEEEvNT_6ParamsE,(.L_x_119 - _ZN7cutlass13device_kernelIN5flash11enable_sm90INS1_16FlashAttnBwdSm90INS1_25CollectiveMainloopBwdSm90ILi2ELi2ELi2EN4cute5tupleIJNS5_1CILi1EEES8_S8_EEENS6_IJNS7_ILi64EEENS7_ILi128EEESB_EEENS_10bfloat16_tEfNS_4arch4Sm90ELb0ELb1ELb0ELb0ELb1ELb1ELb0ELb0ELi2ELi1ELi2ELi1ELb0EEENS1_21CollectiveEpilogueBwdISC_SD_SF_Li256ELb0ELb0ELi1EEENS1_19SingleTileSchedulerILb0ELb0ELb0ELi128EEEEEEEEEvNT_6ParamsE)
        .other          _ZN7cutlass13device_kernelIN5flash11enable_sm90INS1_16FlashAttnBwdSm90INS1_25CollectiveMainloopBwdSm90ILi2ELi2ELi2EN4cute5tupleIJNS5_1CILi1EEES8_S8_EEENS6_IJNS7_ILi64EEENS7_ILi128EEESB_EEENS_10bfloat16_tEfNS_4arch4Sm90ELb0ELb1ELb0ELb0ELb1ELb1ELb0ELb0ELi2ELi1ELi2ELi1ELb0EEENS1_21CollectiveEpilogueBwdISC_SD_SF_Li256ELb0ELb0ELi1EEENS1_19SingleTileSchedulerILb0ELb0ELb0ELi128EEEEEEEEEvNT_6ParamsE,@"STO_CUDA_ENTRY STV_DEFAULT"
_ZN7cutlass13device_kernelIN5flash11enable_sm90INS1_16FlashAttnBwdSm90INS1_25CollectiveMainloopBwdSm90ILi2ELi2ELi2EN4cute5tupleIJNS5_1CILi1EEES8_S8_EEENS6_IJNS7_ILi64EEENS7_ILi128EEESB_EEENS_10bfloat16_tEfNS_4arch4Sm90ELb0ELb1ELb0ELb0ELb1ELb1ELb0ELb0ELi2ELi1ELi2ELi1ELb0EEENS1_21CollectiveEpilogueBwdISC_SD_SF_Li256ELb0ELb0ELi1EEENS1_19SingleTileSchedulerILb0ELb0ELb0ELi128EEEEEEEEEvNT_6ParamsE:
[----:B------:R-:W-:Y:S01]  /*0000*/  LDC R1, c[0x0][0x37c] ;  /* 0x0000df00ff017b82 */ /* 0x000fe20000000800 */
[----:B------:R-:W-:Y:S05]  /*0010*/  EXIT ;  /* 0x000000000000794d */ /* 0x000fea0003800000 */
.L_x_40:
        /* <DEDUP_REMOVED lines=14> */
.L_x_119:


//--------------------- .text._ZN7cutlass13device_kernelIN5flash11enable_sm90INS1_16FlashAttnBwdSm90INS1_25CollectiveMainloopBwdSm90ILi2ELi2ELi2EN4cute5tupleIJNS5_1CILi1EEES8_S8_EEENS6_IJNS7_ILi64EEENS7_ILi128EEESB_EEENS_10bfloat16_tEfNS_4arch4Sm90ELb0ELb1ELb0ELb0ELb0ELb1ELb0ELb0ELi2ELi1ELi2ELi1ELb0EEENS1_24CollectiveEpilogueBwdGQAISC_fSF_Li256ELb0ELb0EEENS1_19SingleTileSchedulerILb0ELb0ELb0ELi128EEEEEEEEEvNT_6ParamsE --------------------------
	.section	.text._ZN7cutlass13device_kernelIN5flash11enable_sm90INS1_16FlashAttnBwdSm90INS1_25CollectiveMainloopBwdSm90ILi2ELi2ELi2EN4cute5tupleIJNS5_1CILi1EEES8_S8_EEENS6_IJNS7_ILi64EEENS7_ILi128EEESB_EEENS_10bfloat16_tEfNS_4arch4Sm90ELb0ELb1ELb0ELb0ELb0ELb1ELb0ELb0ELi2ELi1ELi2ELi1ELb0EEENS1_24CollectiveEpilogueBwdGQAISC_fSF_Li256ELb0ELb0EEENS1_19SingleTileSchedulerILb0ELb0ELb0ELi128EEEEEEEEEvNT_6ParamsE,"ax",@progbits
	.align	128
.text._ZN7cutlass13device_kernelIN5flash11enable_sm90INS1_16FlashAttnBwdSm90INS1_25CollectiveMainloopBwdSm90ILi2ELi2ELi2EN4cute5tupleIJNS5_1CILi1EEES8_S8_EEENS6_IJNS7_ILi64EEENS7_ILi128EEESB_EEENS_10bfloat16_tEfNS_4arch4Sm90ELb0ELb1ELb0ELb0ELb0ELb1ELb0ELb0ELi2ELi1ELi2ELi1ELb0EEENS1_24CollectiveEpilogueBwdGQAISC_fSF_Li256ELb0ELb0EEENS1_19SingleTileSchedulerILb0ELb0ELb0ELi128EEEEEEEEEvNT_6ParamsE:
        .type           _ZN7cutlass13device_kernelIN5flash11enable_sm90INS1_16FlashAttnBwdSm90INS1_25CollectiveMainloopBwdSm90ILi2ELi2ELi2EN4cute5tupleIJNS5_1CILi1EEES8_S8_EEENS6_IJNS7_ILi64EEENS7_ILi128EEESB_EEENS_10bfloat16_tEfNS_4arch4Sm90ELb0ELb1ELb0ELb0ELb0ELb1ELb0ELb0ELi2ELi1ELi2ELi1ELb0EEENS1_24CollectiveEpilogueBwdGQAISC_fSF_Li256ELb0ELb0EEENS1_19SingleTileSchedulerILb0ELb0ELb0ELi128EEEEEEEEEvNT_6ParamsE,@function
        .size           _ZN7cutlass13device_kernelIN5flash11enable_sm90INS1_16FlashAttnBwdSm90INS1_25CollectiveMainloopBwdSm90ILi2ELi2ELi2EN4cute5tupleIJNS5_1CILi1EEES8_S8_EEENS6_IJNS7_ILi64EEENS7_ILi128EEESB_EEENS_10bfloat16_tEfNS_4arch4Sm90ELb0ELb1ELb0ELb0ELb0ELb1ELb0ELb0ELi2ELi1ELi2ELi1ELb0EEENS1_24CollectiveEpilogueBwdGQAISC_fSF_Li256ELb0ELb0EEENS1_19SingleTileSchedulerILb0ELb0ELb0ELi128EEEEEEEEEvNT_6ParamsE,(.L_x_120 - _ZN7cutlass13device_kernelIN5flash11enable_sm90INS1_16FlashAttnBwdSm90INS1_25CollectiveMainloopBwdSm90ILi2ELi2ELi2EN4cute5tupleIJNS5_1CILi1EEES8_S8_EEENS6_IJNS7_ILi64EEENS7_ILi128EEESB_EEENS_10bfloat16_tEfNS_4arch4Sm90ELb0ELb1ELb0ELb0ELb0ELb1ELb0ELb0ELi2ELi1ELi2ELi1ELb0EEENS1_24CollectiveEpilogueBwdGQAISC_fSF_Li256ELb0ELb0EEENS1_19SingleTileSchedulerILb0ELb0ELb0ELi128EEEEEEEEEvNT_6ParamsE)
        .other          _ZN7cutlass13device_kernelIN5flash11enable_sm90INS1_16FlashAttnBwdSm90INS1_25CollectiveMainloopBwdSm90ILi2ELi2ELi2EN4cute5tupleIJNS5_1CILi1EEES8_S8_EEENS6_IJNS7_ILi64EEENS7_ILi128EEESB_EEENS_10bfloat16_tEfNS_4arch4Sm90ELb0ELb1ELb0ELb0ELb0ELb1ELb0ELb0ELi2ELi1ELi2ELi1ELb0EEENS1_24CollectiveEpilogueBwdGQAISC_fSF_Li256ELb0ELb0EEENS1_19SingleTileSchedulerILb0ELb0ELb0ELi128EEEEEEEEEvNT_6ParamsE,@"STO_CUDA_ENTRY STV_DEFAULT"
_ZN7cutlass13device_kernelIN5flash11enable_sm90INS1_16FlashAttnBwdSm90INS1_25CollectiveMainloopBwdSm90ILi2ELi2ELi2EN4cute5tupleIJNS5_1CILi1EEES8_S8_EEENS6_IJNS7_ILi64EEENS7_ILi128EEESB_EEENS_10bfloat16_tEfNS_4arch4Sm90ELb0ELb1ELb0ELb0ELb0ELb1ELb0ELb0ELi2ELi1ELi2ELi1ELb0EEENS1_24CollectiveEpilogueBwdGQAISC_fSF_Li256ELb0ELb0EEENS1_19SingleTileSchedulerILb0ELb0ELb0ELi128EEEEEEEEEvNT_6ParamsE:
[----:B------:R-:W-:Y:S01]  /*0000*/  LDC R1, c[0x0][0x37c] ;  /* 0x0000df00ff017b82 */ /* 0x000fe20000000800 */
[----:B------:R-:W-:Y:S05]  /*0010*/  EXIT ;  /* 0x000000000000794d */ /* 0x000fea0003800000 */
.L_x_41:
        /* <DEDUP_REMOVED lines=14> */
.L_x_120:


//--------------------- .text._ZN7cutlass13device_kernelIN5flash11enable_sm90INS1_16FlashAttnBwdSm90INS1_25CollectiveMainloopBwdSm90ILi2ELi2ELi2EN4cute5tupleIJNS5_1CILi1EEES8_S8_EEENS6_IJNS7_ILi64EEENS7_ILi128EEESB_EEENS_10bfloat16_tEfNS_4arch4Sm90ELb0ELb1ELb0ELb0ELb1ELb1ELb0ELb0ELi2ELi1ELi2ELi1ELb0EEENS1_24CollectiveEpilogueBwdGQAISC_fSF_Li256ELb0ELb1EEENS1_19SingleTileSchedulerILb0ELb0ELb0ELi128EEEEEEEEEvNT_6ParamsE --------------------------
	.section	.text._ZN7cutlass13device_kernelIN5flash11enable_sm90INS1_16FlashAttnBwdSm90INS1_25CollectiveMainloopBwdSm90ILi2ELi2ELi2EN4cute5tupleIJNS5_1CILi1EEES8_S8_EEENS6_IJNS7_ILi64EEENS7_ILi128EEESB_EEENS_10bfloat16_tEfNS_4arch4Sm90ELb0ELb1ELb0ELb0ELb1ELb1ELb0ELb0ELi2ELi1ELi2ELi1ELb0EEENS1_24CollectiveEpilogueBwdGQAISC_fSF_Li256ELb0ELb1EEENS1_19SingleTileSchedulerILb0ELb0ELb0ELi128EEEEEEEEEvNT_6ParamsE,"ax",@progbits
	.align	128
.text._ZN7cutlass13device_kernelIN5flash11enable_sm90INS1_16FlashAttnBwdSm90INS1_25CollectiveMainloopBwdSm90ILi2ELi2ELi2EN4cute5tupleIJNS5_1CILi1EEES8_S8_EEENS6_IJNS7_ILi64EEENS7_ILi128EEESB_EEENS_10bfloat16_tEfNS_4arch4Sm90ELb0ELb1ELb0ELb0ELb1ELb1ELb0ELb0ELi2ELi1ELi2ELi1ELb0EEENS1_24CollectiveEpilogueBwdGQAISC_fSF_Li256ELb0ELb1EEENS1_19SingleTileSchedulerILb0ELb0ELb0ELi128EEEEEEEEEvNT_6ParamsE:
        .type           _ZN7cutlass13device_kernelIN5flash11enable_sm90INS1_16FlashAttnBwdSm90INS1_25CollectiveMainloopBwdSm90ILi2ELi2ELi2EN4cute5tupleIJNS5_1CILi1EEES8_S8_EEENS6_IJNS7_ILi64EEENS7_ILi128EEESB_EEENS_10bfloat16_tEfNS_4arch4Sm90ELb0ELb1ELb0ELb0ELb1ELb1ELb0ELb0ELi2ELi1ELi2ELi1ELb0EEENS1_24CollectiveEpilogueBwdGQAISC_fSF_Li256ELb0ELb1EEENS1_19SingleTileSchedulerILb0ELb0ELb0ELi128EEEEEEEEEvNT_6ParamsE,@function
        .size           _ZN7cutlass13device_kernelIN5flash11enable_sm90INS1_16FlashAttnBwdSm90INS1_25CollectiveMainloopBwdSm90ILi2ELi2ELi2EN4cute5tupleIJNS5_1CILi1EEES8_S8_EEENS6_IJNS7_ILi64EEENS7_ILi128EEESB_EEENS_10bfloat16_tEfNS_4arch4Sm90ELb0ELb1ELb0ELb0ELb1ELb1ELb0ELb0ELi2ELi1ELi2ELi1ELb0EEENS1_24CollectiveEpilogueBwdGQAISC_fSF_Li256ELb0ELb1EEENS1_19SingleTileSchedulerILb0ELb0ELb0ELi128EEEEEEEEEvNT_6ParamsE,(.L_x_121 - _ZN7cutlass13device_kernelIN5flash11enable_sm90INS1_16FlashAttnBwdSm90INS1_25CollectiveMainloopBwdSm90ILi2ELi2ELi2EN4cute5tupleIJNS5_1CILi1EEES8_S8_EEENS6_IJNS7_ILi64EEENS7_ILi128EEESB_EEENS_10bfloat16_tEfNS_4arch4Sm90ELb0ELb1ELb0ELb0ELb1ELb1ELb0ELb0ELi2ELi1ELi2ELi1ELb0EEENS1_24CollectiveEpilogueBwdGQAISC_fSF_Li256ELb0ELb1EEENS1_19SingleTileSchedulerILb0ELb0ELb0ELi128EEEEEEEEEvNT_6ParamsE)
        .other          _ZN7cutlass13device_kernelIN5flash11enable_sm90INS1_16FlashAttnBwdSm90INS1_25CollectiveMainloopBwdSm90ILi2ELi2ELi2EN4cute5tupleIJNS5_1CILi1EEES8_S8_EEENS6_IJNS7_ILi64EEENS7_ILi128EEESB_EEENS_10bfloat16_tEfNS_4arch4Sm90ELb0ELb1ELb0ELb0ELb1ELb1ELb0ELb0ELi2ELi1ELi2ELi1ELb0EEENS1_24CollectiveEpilogueBwdGQAISC_fSF_Li256ELb0ELb1EEENS1_19SingleTileSchedulerILb0ELb0ELb0ELi128EEEEEEEEEvNT_6ParamsE,@"STO_CUDA_ENTRY STV_DEFAULT"
_ZN7cutlass13device_kernelIN5flash11enable_sm90INS1_16FlashAttnBwdSm90INS1_25CollectiveMainloopBwdSm90ILi2ELi2ELi2EN4cute5tupleIJNS5_1CILi1EEES8_S8_EEENS6_IJNS7_ILi64EEENS7_ILi128EEESB_EEENS_10bfloat16_tEfNS_4arch4Sm90ELb0ELb1ELb0ELb0ELb1ELb1ELb0ELb0ELi2ELi1ELi2ELi1ELb0EEENS1_24CollectiveEpilogueBwdGQAISC_fSF_Li256ELb0ELb1EEENS1_19SingleTileSchedulerILb0ELb0ELb0ELi128EEEEEEEEEvNT_6ParamsE:
[----:B------:R-:W-:Y:S01]  /*0000*/  LDC R1, c[0x0][0x37c] ;  /* 0x0000df00ff017b82 */ /* 0x000fe20000000800 */
[----:B------:R-:W-:Y:S05]  /*0010*/  EXIT ;  /* 0x000000000000794d */ /* 0x000fea0003800000 */
.L_x_42:
        /* <DEDUP_REMOVED lines=14> */
.L_x_121:


//--------------------- .text._ZN7cutlass13device_kernelIN5flash11enable_sm90INS1_16FlashAttnBwdSm90INS1_25CollectiveMainloopBwdSm90ILi2ELi2ELi2EN4cute5tupleIJNS5_1CILi1EEES8_S8_EEENS6_IJNS7_ILi64EEENS7_ILi128EEESB_EEENS_10bfloat16_tEfNS_4arch4Sm90ELb0ELb1ELb0ELb1ELb0ELb1ELb0ELb0ELi2ELi1ELi2ELi1ELb0EEENS1_21CollectiveEpilogueBwdISC_SD_SF_Li256ELb1ELb0ELi1EEENS1_19SingleTileSchedulerILb1ELb0ELb0ELi128EEEEEEEEEvNT_6ParamsE --------------------------
	.section	.text._ZN7cutlass13device_kernelIN5flash11enable_sm90INS1_16FlashAttnBwdSm90INS1_25CollectiveMainloopBwdSm90ILi2ELi2ELi2EN4cute5tupleIJNS5_1CILi1EEES8_S8_EEENS6_IJNS7_ILi64EEENS7_ILi128EEESB_EEENS_10bfloat16_tEfNS_4arch4Sm90ELb0ELb1ELb0ELb1ELb0ELb1ELb0ELb0ELi2ELi1ELi2ELi1ELb0EEENS1_21CollectiveEpilogueBwdISC_SD_SF_Li256ELb1ELb0ELi1EEENS1_19SingleTileSchedulerILb1ELb0ELb0ELi128EEEEEEEEEvNT_6ParamsE,"ax",@progbits
	.align	128
.text._ZN7cutlass13device_kernelIN5flash11enable_sm90INS1_16FlashAttnBwdSm90INS1_25CollectiveMainloopBwdSm90ILi2ELi2ELi2EN4cute5tupleIJNS5_1CILi1EEES8_S8_EEENS6_IJNS7_ILi64EEENS7_ILi128EEESB_EEENS_10bfloat16_tEfNS_4arch4Sm90ELb0ELb1ELb0ELb1ELb0ELb1ELb0ELb0ELi2ELi1ELi2ELi1ELb0EEENS1_21CollectiveEpilogueBwdISC_SD_SF_Li256ELb1ELb0ELi1EEENS1_19SingleTileSchedulerILb1ELb0ELb0ELi128EEEEEEEEEvNT_6ParamsE:
        .type           _ZN7cutlass13device_kernelIN5flash11enable_sm90INS1_16FlashAttnBwdSm90INS1_25CollectiveMainloopBwdSm90ILi2ELi2ELi2EN4cute5tupleIJNS5_1CILi1EEES8_S8_EEENS6_IJNS7_ILi64EEENS7_ILi128EEESB_EEENS_10bfloat16_tEfNS_4arch4Sm90ELb0ELb1ELb0ELb1ELb0ELb1ELb0ELb0ELi2ELi1ELi2ELi1ELb0EEENS1_21CollectiveEpilogueBwdISC_SD_SF_Li256ELb1ELb0ELi1EEENS1_19SingleTileSchedulerILb1ELb0ELb0ELi128EEEEEEEEEvNT_6ParamsE,@function
        .size           _ZN7cutlass13device_kernelIN5flash11enable_sm90INS1_16FlashAttnBwdSm90INS1_25CollectiveMainloopBwdSm90ILi2ELi2ELi2EN4cute5tupleIJNS5_1CILi1EEES8_S8_EEENS6_IJNS7_ILi64EEENS7_ILi128EEESB_EEENS_10bfloat16_tEfNS_4arch4Sm90ELb0ELb1ELb0ELb1ELb0ELb1ELb0ELb0ELi2ELi1ELi2ELi1ELb0EEENS1_21CollectiveEpilogueBwdISC_SD_SF_Li256ELb1ELb0ELi1EEENS1_19SingleTileSchedulerILb1ELb0ELb0ELi128EEEEEEEEEvNT_6ParamsE,(.L_x_122 - _ZN7cutlass13device_kernelIN5flash11enable_sm90INS1_16FlashAttnBwdSm90INS1_25CollectiveMainloopBwdSm90ILi2ELi2ELi2EN4cute5tupleIJNS5_1CILi1EEES8_S8_EEENS6_IJNS7_ILi64EEENS7_ILi128EEESB_EEENS_10bfloat16_tEfNS_4arch4Sm90ELb0ELb1ELb0ELb1ELb0ELb1ELb0ELb0ELi2ELi1ELi2ELi1ELb0EEENS1_21CollectiveEpilogueBwdISC_SD_SF_Li256ELb1ELb0ELi1EEENS1_19SingleTileSchedulerILb1ELb0ELb0ELi128EEEEEEEEEvNT_6ParamsE)
        .other          _ZN7cutlass13device_kernelIN5flash11enable_sm90INS1_16FlashAttnBwdSm90INS1_25CollectiveMainloopBwdSm90ILi2ELi2ELi2EN4cute5tupleIJNS5_1CILi1EEES8_S8_EEENS6_IJNS7_ILi64EEENS7_ILi128EEESB_EEENS_10bfloat16_tEfNS_4arch4Sm90ELb0ELb1ELb0ELb1ELb0ELb1ELb0ELb0ELi2ELi1ELi2ELi1ELb0EEENS1_21CollectiveEpilogueBwdISC_SD_SF_Li256ELb1ELb0ELi1EEENS1_19SingleTileSchedulerILb1ELb0ELb0ELi128EEEEEEEEEvNT_6ParamsE,@"STO_CUDA_ENTRY STV_DEFAULT"
_ZN7cutlass13device_kernelIN5flash11enable_sm90INS1_16FlashAttnBwdSm90INS1_25CollectiveMainloopBwdSm90ILi2ELi2ELi2EN4cute5tupleIJNS5_1CILi1EEES8_S8_EEENS6_IJNS7_ILi64EEENS7_ILi128EEESB_EEENS_10bfloat16_tEfNS_4arch4Sm90ELb0ELb1ELb0ELb1ELb0ELb1ELb0ELb0ELi2ELi1ELi2ELi1ELb0EEENS1_21CollectiveEpilogueBwdISC_SD_SF_Li256ELb1ELb0ELi1EEENS1_19SingleTileSchedulerILb1ELb0ELb0ELi128EEEEEEEEEvNT_6ParamsE:
[----:B------:R-:W-:Y:S01]  /*0000*/  LDC R1, c[0x0][0x37c] ;  /* 0x0000df00ff017b82 */ /* 0x000fe20000000800 */
[----:B------:R-:W-:Y:S05]  /*0010*/  EXIT ;  /* 0x000000000000794d */ /* 0x000fea0003800000 */
.L_x_43:
        /* <DEDUP_REMOVED lines=14> */
.L_x_122:


//--------------------- .text._ZN7cutlass13device_kernelIN5flash11enable_sm90INS1_16FlashAttnBwdSm90INS1_25CollectiveMainloopBwdSm90ILi2ELi2ELi2EN4cute5tupleIJNS5_1CILi1EEES8_S8_EEENS6_IJNS7_ILi64EEENS7_ILi128EEESB_EEENS_10bfloat16_tEfNS_4arch4Sm90ELb0ELb1ELb0ELb1ELb1ELb1ELb0ELb0ELi2ELi1ELi2ELi1ELb0EEENS1_21CollectiveEpilogueBwdISC_SD_SF_Li256ELb1ELb0ELi1EEENS1_19SingleTileSchedulerILb1ELb0ELb0ELi128EEEEEEEEEvNT_6ParamsE --------------------------
	.section	.text._ZN7cutlass13device_kernelIN5flash11enable_sm90INS1_16FlashAttnBwdSm90INS1_25CollectiveMainloopBwdSm90ILi2ELi2ELi2EN4cute5tupleIJNS5_1CILi1EEES8_S8_EEENS6_IJNS7_ILi64EEENS7_ILi128EEESB_EEENS_10bfloat16_tEfNS_4arch4Sm90ELb0ELb1ELb0ELb1ELb1ELb1ELb0ELb0ELi2ELi1ELi2ELi1ELb0EEENS1_21CollectiveEpilogueBwdISC_SD_SF_Li256ELb1ELb0ELi1EEENS1_19SingleTileSchedulerILb1ELb0ELb0ELi128EEEEEEEEEvNT_6ParamsE,"ax",@progbits
	.align	128
.text._ZN7cutlass13device_kernelIN5flash11enable_sm90INS1_16FlashAttnBwdSm90INS1_25CollectiveMainloopBwdSm90ILi2ELi2ELi2EN4cute5tupleIJNS5_1CILi1EEES8_S8_EEENS6_IJNS7_ILi64EEENS7_ILi128EEESB_EEENS_10bfloat16_tEfNS_4arch4Sm90ELb0ELb1ELb0ELb1ELb1ELb1ELb0ELb0ELi2ELi1ELi2ELi1ELb0EEENS1_21CollectiveEpilogueBwdISC_SD_SF_Li256ELb1ELb0ELi1EEENS1_19SingleTileSchedulerILb1ELb0ELb0ELi128EEEEEEEEEvNT_6ParamsE:
        .type           _ZN7cutlass13device_kernelIN5flash11enable_sm90INS1_16FlashAttnBwdSm90INS1_25CollectiveMainloopBwdSm90ILi2ELi2ELi2EN4cute5tupleIJNS5_1CILi1EEES8_S8_EEENS6_IJNS7_ILi64EEENS7_ILi128EEESB_EEENS_10bfloat16_tEfNS_4arch4Sm90ELb0ELb1ELb0ELb1ELb1ELb1ELb0ELb0ELi2ELi1ELi2ELi1ELb0EEENS1_21CollectiveEpilogueBwdISC_SD_SF_Li256ELb1ELb0ELi1EEENS1_19SingleTileSchedulerILb1ELb0ELb0ELi128EEEEEEEEEvNT_6ParamsE,@function
        .size           _ZN7cutlass13device_kernelIN5flash11enable_sm90INS1_16FlashAttnBwdSm90INS1_25CollectiveMainloopBwdSm90ILi2ELi2ELi2EN4cute5tupleIJNS5_1CILi1EEES8_S8_EEENS6_IJNS7_ILi64EEENS7_ILi128EEESB_EEENS_10bfloat16_tEfNS_4arch4Sm90ELb0ELb1ELb0ELb1ELb1ELb1ELb0ELb0ELi2ELi1ELi2ELi1ELb0EEENS1_21CollectiveEpilogueBwdISC_SD_SF_Li256ELb1ELb0ELi1EEENS1_19SingleTileSchedulerILb1ELb0ELb0ELi128EEEEEEEEEvNT_6ParamsE,(.L_x_123 - _ZN7cutlass13device_kernelIN5flash11enable_sm90INS1_16FlashAttnBwdSm90INS1_25CollectiveMainloopBwdSm90ILi2ELi2ELi2EN4cute5tupleIJNS5_1CILi1EEES8_S8_EEENS6_IJNS7_ILi64EEENS7_ILi128EEESB_EEENS_10bfloat16_tEfNS_4arch4Sm90ELb0ELb1ELb0ELb1ELb1ELb1ELb0ELb0ELi2ELi1ELi2ELi1ELb0EEENS1_21CollectiveEpilogueBwdISC_SD_SF_Li256ELb1ELb0ELi1EEENS1_19SingleTileSchedulerILb1ELb0ELb0ELi128EEEEEEEEEvNT_6ParamsE)
        .other          _ZN7cutlass13device_kernelIN5flash11enable_sm90INS1_16FlashAttnBwdSm90INS1_25CollectiveMainloopBwdSm90ILi2ELi2ELi2EN4cute5tupleIJNS5_1CILi1EEES8_S8_EEENS6_IJNS7_ILi64EEENS7_ILi128EEESB_EEENS_10bfloat16_tEfNS_4arch4Sm90ELb0ELb1ELb0ELb1ELb1ELb1ELb0ELb0ELi2ELi1ELi2ELi1ELb0EEENS1_21CollectiveEpilogueBwdISC_SD_SF_Li256ELb1ELb0ELi1EEENS1_19SingleTileSchedulerILb1ELb0ELb0ELi128EEEEEEEEEvNT_6ParamsE,@"STO_CUDA_ENTRY STV_DEFAULT"
_ZN7cutlass13device_kernelIN5flash11enable_sm90INS1_16FlashAttnBwdSm90INS1_25CollectiveMainloopBwdSm90ILi2ELi2ELi2EN4cute5tupleIJNS5_1CILi1EEES8_S8_EEENS6_IJNS7_ILi64EEENS7_ILi128EEESB_EEENS_10bfloat16_tEfNS_4arch4Sm90ELb0ELb1ELb0ELb1ELb1ELb1ELb0ELb0ELi2ELi1ELi2ELi1ELb0EEENS1_21CollectiveEpilogueBwdISC_SD_SF_Li256ELb1ELb0ELi1EEENS1_19SingleTileSchedulerILb1ELb0ELb0ELi128EEEEEEEEEvNT_6ParamsE:
[----:B------:R-:W-:Y:S01]  /*0000*/  LDC R1, c[0x0][0x37c] ;  /* 0x0000df00ff017b82 */ /* 0x000fe20000000800 */
[----:B------:R-:W-:Y:S05]  /*0010*/  EXIT ;  /* 0x000000000000794d */ /* 0x000fea0003800000 */
.L_x_44:
        /* <DEDUP_REMOVED lines=14> */
.L_x_123:


//--------------------- .text._ZN7cutlass13device_kernelIN5flash11enable_sm90INS1_16FlashAttnBwdSm90INS1_25CollectiveMainloopBwdSm90ILi2ELi2ELi2EN4cute5tupleIJNS5_1CILi1EEES8_S8_EEENS6_IJNS7_ILi64EEENS7_ILi128EEESB_EEENS_10bfloat16_tEfNS_4arch4Sm90ELb0ELb1ELb0ELb1ELb0ELb1ELb0ELb0ELi2ELi1ELi2ELi1ELb0EEENS1_24CollectiveEpilogueBwdGQAISC_fSF_Li256ELb1ELb0EEENS1_19SingleTileSchedulerILb1ELb0ELb0ELi128EEEEEEEEEvNT_6ParamsE --------------------------
	.section	.text._ZN7cutlass13device_kernelIN5flash11enable_sm90INS1_16FlashAttnBwdSm90INS1_25CollectiveMainloopBwdSm90ILi2ELi2ELi2EN4cute5tupleIJNS5_1CILi1EEES8_S8_EEENS6_IJNS7_ILi64EEENS7_ILi128EEESB_EEENS_10bfloat16_tEfNS_4arch4Sm90ELb0ELb1ELb0ELb1ELb0ELb1ELb0ELb0ELi2ELi1ELi2ELi1ELb0EEENS1_24CollectiveEpilogueBwdGQAISC_fSF_Li256ELb1ELb0EEENS1_19SingleTileSchedulerILb1ELb0ELb0ELi128EEEEEEEEEvNT_6ParamsE,"ax",@progbits
	.align	128
.text._ZN7cutlass13device_kernelIN5flash11enable_sm90INS1_16FlashAttnBwdSm90INS1_25CollectiveMainloopBwdSm90ILi2ELi2ELi2EN4cute5tupleIJNS5_1CILi1EEES8_S8_EEENS6_IJNS7_ILi64EEENS7_ILi128EEESB_EEENS_10bfloat16_tEfNS_4arch4Sm90ELb0ELb1ELb0ELb1ELb0ELb1ELb0ELb0ELi2ELi1ELi2ELi1ELb0EEENS1_24CollectiveEpilogueBwdGQAISC_fSF_Li256ELb1ELb0EEENS1_19SingleTileSchedulerILb1ELb0ELb0ELi128EEEEEEEEEvNT_6ParamsE:
        .type           _ZN7cutlass13device_kernelIN5flash11enable_sm90INS1_16FlashAttnBwdSm90INS1_25CollectiveMainloopBwdSm90ILi2ELi2ELi2EN4cute5tupleIJNS5_1CILi1EEES8_S8_EEENS6_IJNS7_ILi64EEENS7_ILi128EEESB_EEENS_10bfloat16_tEfNS_4arch4Sm90ELb0ELb1ELb0ELb1ELb0ELb1ELb0ELb0ELi2ELi1ELi2ELi1ELb0EEENS1_24CollectiveEpilogueBwdGQAISC_fSF_Li256ELb1ELb0EEENS1_19SingleTileSchedulerILb1ELb0ELb0ELi128EEEEEEEEEvNT_6ParamsE,@function
        .size           _ZN7cutlass13device_kernelIN5flash11enable_sm90INS1_16FlashAttnBwdSm90INS1_25CollectiveMainloopBwdSm90ILi2ELi2ELi2EN4cute5tupleIJNS5_1CILi1EEES8_S8_EEENS6_IJNS7_ILi64EEENS7_ILi128EEESB_EEENS_10bfloat16_tEfNS_4arch4Sm90ELb0ELb1ELb0ELb1ELb0ELb1ELb0ELb0ELi2ELi1ELi2ELi1ELb0EEENS1_24CollectiveEpilogueBwdGQAISC_fSF_Li256ELb1ELb0EEENS1_19SingleTileSchedulerILb1ELb0ELb0ELi128EEEEEEEEEvNT_6ParamsE,(.L_x_124 - _ZN7cutlass13device_kernelIN5flash11enable_sm90INS1_16FlashAttnBwdSm90INS1_25CollectiveMainloopBwdSm90ILi2ELi2ELi2EN4cute5tupleIJNS5_1CILi1EEES8_S8_EEENS6_IJNS7_ILi64EEENS7_ILi128EEESB_EEENS_10bfloat16_tEfNS_4arch4Sm90ELb0ELb1ELb0ELb1ELb0ELb1ELb0ELb0ELi2ELi1ELi2ELi1ELb0EEENS1_24CollectiveEpilogueBwdGQAISC_fSF_Li256ELb1ELb0EEENS1_19SingleTileSchedulerILb1ELb0ELb0ELi128EEEEEEEEEvNT_6ParamsE)
        .other          _ZN7cutlass13device_kernelIN5flash11enable_sm90INS1_16FlashAttnBwdSm90INS1_25CollectiveMainloopBwdSm90ILi2ELi2ELi2EN4cute5tupleIJNS5_1CILi1EEES8_S8_EEENS6_IJNS7_ILi64EEENS7_ILi128EEESB_EEENS_10bfloat16_tEfNS_4arch4Sm90ELb0ELb1ELb0ELb1ELb0ELb1ELb0ELb0ELi2ELi1ELi2ELi1ELb0EEENS1_24CollectiveEpilogueBwdGQAISC_fSF_Li256ELb1ELb0EEENS1_19SingleTileSchedulerILb1ELb0ELb0ELi128EEEEEEEEEvNT_6ParamsE,@"STO_CUDA_ENTRY STV_DEFAULT"
_ZN7cutlass13device_kernelIN5flash11enable_sm90INS1_16FlashAttnBwdSm90INS1_25CollectiveMainloopBwdSm90ILi2ELi2ELi2EN4cute5tupleIJNS5_1CILi1EEES8_S8_EEENS6_IJNS7_ILi64EEENS7_ILi128EEESB_EEENS_10bfloat16_tEfNS_4arch4Sm90ELb0ELb1ELb0ELb1ELb0ELb1ELb0ELb0ELi2ELi1ELi2ELi1ELb0EEENS1_24CollectiveEpilogueBwdGQAISC_fSF_Li256ELb1ELb0EEENS1_19SingleTileSchedulerILb1ELb0ELb0ELi128EEEEEEEEEvNT_6ParamsE:
[----:B------:R-:W-:Y:S01]  /*0000*/  LDC R1, c[0x0][0x37c] ;  /* 0x0000df00ff017b82 */ /* 0x000fe20000000800 */
[----:B------:R-:W-:Y:S05]  /*0010*/  EXIT ;  /* 0x000000000000794d */ /* 0x000fea0003800000 */
.L_x_45:
        /* <DEDUP_REMOVED lines=14> */
.L_x_124:


//--------------------- .text._ZN7cutlass13device_kernelIN5flash11enable_sm90INS1_16FlashAttnBwdSm90INS1_25CollectiveMainloopBwdSm90ILi2ELi2ELi2EN4cute5tupleIJNS5_1CILi1EEES8_S8_EEENS6_IJNS7_ILi64EEENS7_ILi128EEESB_EEENS_10bfloat16_tEfNS_4arch4Sm90ELb0ELb1ELb0ELb1ELb1ELb1ELb0ELb0ELi2ELi1ELi2ELi1ELb0EEENS1_24CollectiveEpilogueBwdGQAISC_fSF_Li256ELb1ELb1EEENS1_19SingleTileSchedulerILb1ELb0ELb0ELi128EEEEEEEEEvNT_6ParamsE --------------------------
	.section	.text._ZN7cutlass13device_kernelIN5flash11enable_sm90INS1_16FlashAttnBwdSm90INS1_25CollectiveMainloopBwdSm90ILi2ELi2ELi2EN4cute5tupleIJNS5_1CILi1EEES8_S8_EEENS6_IJNS7_ILi64EEENS7_ILi128EEESB_EEENS_10bfloat16_tEfNS_4arch4Sm90ELb0ELb1ELb0ELb1ELb1ELb1ELb0ELb0ELi2ELi1ELi2ELi1ELb0EEENS1_24CollectiveEpilogueBwdGQAISC_fSF_Li256ELb1ELb1EEENS1_19SingleTileSchedulerILb1ELb0ELb0ELi128EEEEEEEEEvNT_6ParamsE,"ax",@progbits
	.align	128
.text._ZN7cutlass13device_kernelIN5flash11enable_sm90INS1_16FlashAttnBwdSm90INS1_25CollectiveMainloopBwdSm90ILi2ELi2ELi2EN4cute5tupleIJNS5_1CILi1EEES8_S8_EEENS6_IJNS7_ILi64EEENS7_ILi128EEESB_EEENS_10bfloat16_tEfNS_4arch4Sm90ELb0ELb1ELb0ELb1ELb1ELb1ELb0ELb0ELi2ELi1ELi2ELi1ELb0EEENS1_24CollectiveEpilogueBwdGQAISC_fSF_Li256ELb1ELb1EEENS1_19SingleTileSchedulerILb1ELb0ELb0ELi128EEEEEEEEEvNT_6ParamsE:
        .type           _ZN7cutlass13device_kernelIN5flash11enable_sm90INS1_16FlashAttnBwdSm90INS1_25CollectiveMainloopBwdSm90ILi2ELi2ELi2EN4cute5tupleIJNS5_1CILi1EEES8_S8_EEENS6_IJNS7_ILi64EEENS7_ILi128EEESB_EEENS_10bfloat16_tEfNS_4arch4Sm90ELb0ELb1ELb0ELb1ELb1ELb1ELb0ELb0ELi2ELi1ELi2ELi1ELb0EEENS1_24CollectiveEpilogueBwdGQAISC_fSF_Li256ELb1ELb1EEENS1_19SingleTileSchedulerILb1ELb0ELb0ELi128EEEEEEEEEvNT_6ParamsE,@function
        .size           _ZN7cutlass13device_kernelIN5flash11enable_sm90INS1_16FlashAttnBwdSm90INS1_25CollectiveMainloopBwdSm90ILi2ELi2ELi2EN4cute5tupleIJNS5_1CILi1EEES8_S8_EEENS6_IJNS7_ILi64EEENS7_ILi128EEESB_EEENS_10bfloat16_tEfNS_4arch4Sm90ELb0ELb1ELb0ELb1ELb1ELb1ELb0ELb0ELi2ELi1ELi2ELi1ELb0EEENS1_24CollectiveEpilogueBwdGQAISC_fSF_Li256ELb1ELb1EEENS1_19SingleTileSchedulerILb1ELb0ELb0ELi128EEEEEEEEEvNT_6ParamsE,(.L_x_125 - _ZN7cutlass13device_kernelIN5flash11enable_sm90INS1_16FlashAttnBwdSm90INS1_25CollectiveMainloopBwdSm90ILi2ELi2ELi2EN4cute5tupleIJNS5_1CILi1EEES8_S8_EEENS6_IJNS7_ILi64EEENS7_ILi128EEESB_EEENS_10bfloat16_tEfNS_4arch4Sm90ELb0ELb1ELb0ELb1ELb1ELb1ELb0ELb0ELi2ELi1ELi2ELi1ELb0EEENS1_24CollectiveEpilogueBwdGQAISC_fSF_Li256ELb1ELb1EEENS1_19SingleTileSchedulerILb1ELb0ELb0ELi128EEEEEEEEEvNT_6ParamsE)
        .other          _ZN7cutlass13device_kernelIN5flash11enable_sm90INS1_16FlashAttnBwdSm90INS1_25CollectiveMainloopBwdSm90ILi2ELi2ELi2EN4cute5tupleIJNS5_1CILi1EEES8_S8_EEENS6_IJNS7_ILi64EEENS7_ILi128EEESB_EEENS_10bfloat16_tEfNS_4arch4Sm90ELb0ELb1ELb0ELb1ELb1ELb1ELb0ELb0ELi2ELi1ELi2ELi1ELb0EEENS1_24CollectiveEpilogueBwdGQAISC_fSF_Li256ELb1ELb1EEENS1_19SingleTileSchedulerILb1ELb0ELb0ELi128EEEEEEEEEvNT_6ParamsE,@"STO_CUDA_ENTRY STV_DEFAULT"
_ZN7cutlass13device_kernelIN5flash11enable_sm90INS1_16FlashAttnBwdSm90INS1_25CollectiveMainloopBwdSm90ILi2ELi2ELi2EN4cute5tupleIJNS5_1CILi1EEES8_S8_EEENS6_IJNS7_ILi64EEENS7_ILi128EEESB_EEENS_10bfloat16_tEfNS_4arch4Sm90ELb0ELb1ELb0ELb1ELb1ELb1ELb0ELb0ELi2ELi1ELi2ELi1ELb0EEENS1_24CollectiveEpilogueBwdGQAISC_fSF_Li256ELb1ELb1EEENS1_19SingleTileSchedulerILb1ELb0ELb0ELi128EEEEEEEEEvNT_6ParamsE:
[----:B------:R-:W-:Y:S01]  /*0000*/  LDC R1, c[0x0][0x37c] ;  /* 0x0000df00ff017b82 */ /* 0x000fe20000000800 */
[----:B------:R-:W-:Y:S05]  /*0010*/  EXIT ;  /* 0x000000000000794d */ /* 0x000fea0003800000 */
.L_x_46:
        /* <DEDUP_REMOVED lines=14> */
.L_x_125:


//--------------------- .text._ZN7cutlass13device_kernelIN5flash11enable_sm90INS1_16FlashAttnBwdSm90INS1_25CollectiveMainloopBwdSm90ILi2ELi2ELi2EN4cute5tupleIJNS5_1CILi1EEES8_S8_EEENS6_IJNS7_ILi64EEENS7_ILi128EEESB_EEENS_10bfloat16_tEfNS_4arch4Sm90ELb1ELb0ELb0ELb0ELb0ELb1ELb0ELb0ELi2ELi1ELi2ELi1ELb0EEENS1_21CollectiveEpilogueBwdISC_SD_SF_Li256ELb0ELb0ELi1EEENS1_25SingleTileBwdLPTSchedulerILb0ELi128ELb0EEEEEEEEEvNT_6ParamsE --------------------------
	.section	.text._ZN7cutlass13device_kernelIN5flash11enable_sm90INS1_16FlashAttnBwdSm90INS1_25CollectiveMainloopBwdSm90ILi2ELi2ELi2EN4cute5tupleIJNS5_1CILi1EEES8_S8_EEENS6_IJNS7_ILi64EEENS7_ILi128EEESB_EEENS_10bfloat16_tEfNS_4arch4Sm90ELb1ELb0ELb0ELb0ELb0ELb1ELb0ELb0ELi2ELi1ELi2ELi1ELb0EEENS1_21CollectiveEpilogueBwdISC_SD_SF_Li256ELb0ELb0ELi1EEENS1_25SingleTileBwdLPTSchedulerILb0ELi128ELb0EEEEEEEEEvNT_6ParamsE,"ax",@progbits
	.align	128
.text._ZN7cutlass13device_kernelIN5flash11enable_sm90INS1_16FlashAttnBwdSm90INS1_25CollectiveMainloopBwdSm90ILi2ELi2ELi2EN4cute5tupleIJNS5_1CILi1EEES8_S8_EEENS6_IJNS7_ILi64EEENS7_ILi128EEESB_EEENS_10bfloat16_tEfNS_4arch4Sm90ELb1ELb0ELb0ELb0ELb0ELb1ELb0ELb0ELi2ELi1ELi2ELi1ELb0EEENS1_21CollectiveEpilogueBwdISC_SD_SF_Li256ELb0ELb0ELi1EEENS1_25SingleTileBwdLPTSchedulerILb0ELi128ELb0EEEEEEEEEvNT_6ParamsE:
        .type           _ZN7cutlass13device_kernelIN5flash11enable_sm90INS1_16FlashAttnBwdSm90INS1_25CollectiveMainloopBwdSm90ILi2ELi2ELi2EN4cute5tupleIJNS5_1CILi1EEES8_S8_EEENS6_IJNS7_ILi64EEENS7_ILi128EEESB_EEENS_10bfloat16_tEfNS_4arch4Sm90ELb1ELb0ELb0ELb0ELb0ELb1ELb0ELb0ELi2ELi1ELi2ELi1ELb0EEENS1_21CollectiveEpilogueBwdISC_SD_SF_Li256ELb0ELb0ELi1EEENS1_25SingleTileBwdLPTSchedulerILb0ELi128ELb0EEEEEEEEEvNT_6ParamsE,@function
        .size           _ZN7cutlass13device_kernelIN5flash11enable_sm90INS1_16FlashAttnBwdSm90INS1_25CollectiveMainloopBwdSm90ILi2ELi2ELi2EN4cute5tupleIJNS5_1CILi1EEES8_S8_EEENS6_IJNS7_ILi64EEENS7_ILi128EEESB_EEENS_10bfloat16_tEfNS_4arch4Sm90ELb1ELb0ELb0ELb0ELb0ELb1ELb0ELb0ELi2ELi1ELi2ELi1ELb0EEENS1_21CollectiveEpilogueBwdISC_SD_SF_Li256ELb0ELb0ELi1EEENS1_25SingleTileBwdLPTSchedulerILb0ELi128ELb0EEEEEEEEEvNT_6ParamsE,(.L_x_126 - _ZN7cutlass13device_kernelIN5flash11enable_sm90INS1_16FlashAttnBwdSm90INS1_25CollectiveMainloopBwdSm90ILi2ELi2ELi2EN4cute5tupleIJNS5_1CILi1EEES8_S8_EEENS6_IJNS7_ILi64EEENS7_ILi128EEESB_EEENS_10bfloat16_tEfNS_4arch4Sm90ELb1ELb0ELb0ELb0ELb0ELb1ELb0ELb0ELi2ELi1ELi2ELi1ELb0EEENS1_21CollectiveEpilogueBwdISC_SD_SF_Li256ELb0ELb0ELi1EEENS1_25SingleTileBwdLPTSchedulerILb0ELi128ELb0EEEEEEEEEvNT_6ParamsE)
        .other          _ZN7cutlass13device_kernelIN5flash11enable_sm90INS1_16FlashAttnBwdSm90INS1_25CollectiveMainloopBwdSm90ILi2ELi2ELi2EN4cute5tupleIJNS5_1CILi1EEES8_S8_EEENS6_IJNS7_ILi64EEENS7_ILi128EEESB_EEENS_10bfloat16_tEfNS_4arch4Sm90ELb1ELb0ELb0ELb0ELb0ELb1ELb0ELb0ELi2ELi1ELi2ELi1ELb0EEENS1_21CollectiveEpilogueBwdISC_SD_SF_Li256ELb0ELb0ELi1EEENS1_25SingleTileBwdLPTSchedulerILb0ELi128ELb0EEEEEEEEEvNT_6ParamsE,@"STO_CUDA_ENTRY STV_DEFAULT"
_ZN7cutlass13device_kernelIN5flash11enable_sm90INS1_16FlashAttnBwdSm90INS1_25CollectiveMainloopBwdSm90ILi2ELi2ELi2EN4cute5tupleIJNS5_1CILi1EEES8_S8_EEENS6_IJNS7_ILi64EEENS7_ILi128EEESB_EEENS_10bfloat16_tEfNS_4arch4Sm90ELb1ELb0ELb0ELb0ELb0ELb1ELb0ELb0ELi2ELi1ELi2ELi1ELb0EEENS1_21CollectiveEpilogueBwdISC_SD_SF_Li256ELb0ELb0ELi1EEENS1_25SingleTileBwdLPTSchedulerILb0ELi128ELb0EEEEEEEEEvNT_6ParamsE:
[----:B------:R-:W-:Y:S01]  /*0000*/  LDC R1, c[0x0][0x37c] ;  /* 0x0000df00ff017b82 */ /* 0x000fe20000000800 */
[----:B------:R-:W-:Y:S05]  /*0010*/  EXIT ;  /* 0x000000000000794d */ /* 0x000fea0003800000 */
.L_x_47:
        /* <DEDUP_REMOVED lines=14> */
.L_x_126:


//--------------------- .text._ZN7cutlass13device_kernelIN5flash11enable_sm90INS1_16FlashAttnBwdSm90INS1_25CollectiveMainloopBwdSm90ILi2ELi2ELi2EN4cute5tupleIJNS5_1CILi1EEES8_S8_EEENS6_IJNS7_ILi64EEENS7_ILi128EEESB_EEENS_10bfloat16_tEfNS_4arch4Sm90ELb1ELb0ELb0ELb0ELb1ELb1ELb0ELb0ELi2ELi1ELi2ELi1ELb0EEENS1_21CollectiveEpilogueBwdISC_SD_SF_Li256ELb0ELb0ELi1EEENS1_25SingleTileBwdLPTSchedulerILb0ELi128ELb1EEEEEEEEEvNT_6ParamsE --------------------------
	.section	.text._ZN7cutlass13device_kernelIN5flash11enable_sm90INS1_16FlashAttnBwdSm90INS1_25CollectiveMainloopBwdSm90ILi2ELi2ELi2EN4cute5tupleIJNS5_1CILi1EEES8_S8_EEENS6_IJNS7_ILi64EEENS7_ILi128EEESB_EEENS_10bfloat16_tEfNS_4arch4Sm90ELb1ELb0ELb0ELb0ELb1ELb1ELb0ELb0ELi2ELi1ELi2ELi1ELb0EEENS1_21CollectiveEpilogueBwdISC_SD_SF_Li256ELb0ELb0ELi1EEENS1_25SingleTileBwdLPTSchedulerILb0ELi128ELb1EEEEEEEEEvNT_6ParamsE,"ax",@progbits
	.align	128
.text._ZN7cutlass13device_kernelIN5flash11enable_sm90INS1_16FlashAttnBwdSm90INS1_25CollectiveMainloopBwdSm90ILi2ELi2ELi2EN4cute5tupleIJNS5_1CILi1EEES8_S8_EEENS6_IJNS7_ILi64EEENS7_ILi128EEESB_EEENS_10bfloat16_tEfNS_4arch4Sm90ELb1ELb0ELb0ELb0ELb1ELb1ELb0ELb0ELi2ELi1ELi2ELi1ELb0EEENS1_21CollectiveEpilogueBwdISC_SD_SF_Li256ELb0ELb0ELi1EEENS1_25SingleTileBwdLPTSchedulerILb0ELi128ELb1EEEEEEEEEvNT_6ParamsE:
        .type           _ZN7cutlass13device_kernelIN5flash11enable_sm90INS1_16FlashAttnBwdSm90INS1_25CollectiveMainloopBwdSm90ILi2ELi2ELi2EN4cute5tupleIJNS5_1CILi1EEES8_S8_EEENS6_IJNS7_ILi64EEENS7_ILi128EEESB_EEENS_10bfloat16_tEfNS_4arch4Sm90ELb1ELb0ELb0ELb0ELb1ELb1ELb0ELb0ELi2ELi1ELi2ELi1ELb0EEENS1_21CollectiveEpilogueBwdISC_SD_SF_Li256ELb0ELb0ELi1EEENS1_25SingleTileBwdLPTSchedulerILb0ELi128ELb1EEEEEEEEEvNT_6ParamsE,@function
        .size           _ZN7cutlass13device_kernelIN5flash11enable_sm90INS1_16FlashAttnBwdSm90INS1_25CollectiveMainloopBwdSm90ILi2ELi2ELi2EN4cute5tupleIJNS5_1CILi1EEES8_S8_EEENS6_IJNS7_ILi64EEENS7_ILi128EEESB_EEENS_10bfloat16_tEfNS_4arch4Sm90ELb1ELb0ELb0ELb0ELb1ELb1ELb0ELb0ELi2ELi1ELi2ELi1ELb0EEENS1_21CollectiveEpilogueBwdISC_SD_SF_Li256ELb0ELb0ELi1EEENS1_25SingleTileBwdLPTSchedulerILb0ELi128ELb1EEEEEEEEEvNT_6ParamsE,(.L_x_127 - _ZN7cutlass13device_kernelIN5flash11enable_sm90INS1_16FlashAttnBwdSm90INS1_25CollectiveMainloopBwdSm90ILi2ELi2ELi2EN4cute5tupleIJNS5_1CILi1EEES8_S8_EEENS6_IJNS7_ILi64EEENS7_ILi128EEESB_EEENS_10bfloat16_tEfNS_4arch4Sm90ELb1ELb0ELb0ELb0ELb1ELb1ELb0ELb0ELi2ELi1ELi2ELi1ELb0EEENS1_21CollectiveEpilogueBwdISC_SD_SF_Li256ELb0ELb0ELi1EEENS1_25SingleTileBwdLPTSchedulerILb0ELi128ELb1EEEEEEEEEvNT_6ParamsE)
        .other          _ZN7cutlass13device_kernelIN5flash11enable_sm90INS1_16FlashAttnBwdSm90INS1_25CollectiveMainloopBwdSm90ILi2ELi2ELi2EN4cute5tupleIJNS5_1CILi1EEES8_S8_EEENS6_IJNS7_ILi64EEENS7_ILi128EEESB_EEENS_10bfloat16_tEfNS_4arch4Sm90ELb1ELb0ELb0ELb0ELb1ELb1ELb0ELb0ELi2ELi1ELi2ELi1ELb0EEENS1_21CollectiveEpilogueBwdISC_SD_SF_Li256ELb0ELb0ELi1EEENS1_25SingleTileBwdLPTSchedulerILb0ELi128ELb1EEEEEEEEEvNT_6ParamsE,@"STO_CUDA_ENTRY STV_DEFAULT"
_ZN7cutlass13device_kernelIN5flash11enable_sm90INS1_16FlashAttnBwdSm90INS1_25CollectiveMainloopBwdSm90ILi2ELi2ELi2EN4cute5tupleIJNS5_1CILi1EEES8_S8_EEENS6_IJNS7_ILi64EEENS7_ILi128EEESB_EEENS_10bfloat16_tEfNS_4arch4Sm90ELb1ELb0ELb0ELb0ELb1ELb1ELb0ELb0ELi2ELi1ELi2ELi1ELb0EEENS1_21CollectiveEpilogueBwdISC_SD_SF_Li256ELb0ELb0ELi1EEENS1_25SingleTileBwdLPTSchedulerILb0ELi128ELb1EEEEEEEEEvNT_6ParamsE:
[----:B------:R-:W-:Y:S01]  /*0000*/  LDC R1, c[0x0][0x37c] ;  /* 0x0000df00ff017b82 */ /* 0x000fe20000000800 */
[----:B------:R-:W-:Y:S05]  /*0010*/  EXIT ;  /* 0x000000000000794d */ /* 0x000fea0003800000 */
.L_x_48:
        /* <DEDUP_REMOVED lines=14> */
.L_x_127:


//--------------------- .text._ZN7cutlass13device_kernelIN5flash11enable_sm90INS1_16FlashAttnBwdSm90INS1_25CollectiveMainloopBwdSm90ILi2ELi2ELi2EN4cute5tupleIJNS5_1CILi1EEES8_S8_EEENS6_IJNS7_ILi64EEENS7_ILi128EEESB_EEENS_10bfloat16_tEfNS_4arch4Sm90ELb1ELb0ELb0ELb0ELb0ELb1ELb0ELb0ELi2ELi1ELi2ELi1ELb0EEENS1_24CollectiveEpilogueBwdGQAISC_fSF_Li256ELb0ELb0EEENS1_25SingleTileBwdLPTSchedulerILb0ELi128ELb0EEEEEEEEEvNT_6ParamsE --------------------------
	.section	.text._ZN7cutlass13device_kernelIN5flash11enable_sm90INS1_16FlashAttnBwdSm90INS1_25CollectiveMainloopBwdSm90ILi2ELi2ELi2EN4cute5tupleIJNS5_1CILi1EEES8_S8_EEENS6_IJNS7_ILi64EEENS7_ILi128EEESB_EEENS_10bfloat16_tEfNS_4arch4Sm90ELb1ELb0ELb0ELb0ELb0ELb1ELb0ELb0ELi2ELi1ELi2ELi1ELb0EEENS1_24CollectiveEpilogueBwdGQAISC_fSF_Li256ELb0ELb0EEENS1_25SingleTileBwdLPTSchedulerILb0ELi128ELb0EEEEEEEEEvNT_6ParamsE,"ax",@progbits
	.align	128
.text._ZN7cutlass13device_kernelIN5flash11enable_sm90INS1_16FlashAttnBwdSm90INS1_25CollectiveMainloopBwdSm90ILi2ELi2ELi2EN4cute5tupleIJNS5_1CILi1EEES8_S8_EEENS6_IJNS7_ILi64EEENS7_ILi128EEESB_EEENS_10bfloat16_tEfNS_4arch4Sm90ELb1ELb0ELb0ELb0ELb0ELb1ELb0ELb0ELi2ELi1ELi2ELi1ELb0EEENS1_24CollectiveEpilogueBwdGQAISC_fSF_Li256ELb0ELb0EEENS1_25SingleTileBwdLPTSchedulerILb0ELi128ELb0EEEEEEEEEvNT_6ParamsE:
        .type           _ZN7cutlass13device_kernelIN5flash11enable_sm90INS1_16FlashAttnBwdSm90INS1_25CollectiveMainloopBwdSm90ILi2ELi2ELi2EN4cute5tupleIJNS5_1CILi1EEES8_S8_EEENS6_IJNS7_ILi64EEENS7_ILi128EEESB_EEENS_10bfloat16_tEfNS_4arch4Sm90ELb1ELb0ELb0ELb0ELb0ELb1ELb0ELb0ELi2ELi1ELi2ELi1ELb0EEENS1_24CollectiveEpilogueBwdGQAISC_fSF_Li256ELb0ELb0EEENS1_25SingleTileBwdLPTSchedulerILb0ELi128ELb0EEEEEEEEEvNT_6ParamsE,@function
        .size           _ZN7cutlass13device_kernelIN5flash11enable_sm90INS1_16FlashAttnBwdSm90INS1_25CollectiveMainloopBwdSm90ILi2ELi2ELi2EN4cute5tupleIJNS5_1CILi1EEES8_S8_EEENS6_IJNS7_ILi64EEENS7_ILi128EEESB_EEENS_10bfloat16_tEfNS_4arch4Sm90ELb1ELb0ELb0ELb0ELb0ELb1ELb0ELb0ELi2ELi1ELi2ELi1ELb0EEENS1_24CollectiveEpilogueBwdGQAISC_fSF_Li256ELb0ELb0EEENS1_25SingleTileBwdLPTSchedulerILb0ELi128ELb0EEEEEEEEEvNT_6ParamsE,(.L_x_128 - _ZN7cutlass13device_kernelIN5flash11enable_sm90INS1_16FlashAttnBwdSm90INS1_25CollectiveMainloopBwdSm90ILi2ELi2ELi2EN4cute5tupleIJNS5_1CILi1EEES8_S8_EEENS6_IJNS7_ILi64EEENS7_ILi128EEESB_EEENS_10bfloat16_tEfNS_4arch4Sm90ELb1ELb0ELb0ELb0ELb0ELb1ELb0ELb0ELi2ELi1ELi2ELi1ELb0EEENS1_24CollectiveEpilogueBwdGQAISC_fSF_Li256ELb0ELb0EEENS1_25SingleTileBwdLPTSchedulerILb0ELi128ELb0EEEEEEEEEvNT_6ParamsE)
        .other          _ZN7cutlass13device_kernelIN5flash11enable_sm90INS1_16FlashAttnBwdSm90INS1_25CollectiveMainloopBwdSm90ILi2ELi2ELi2EN4cute5tupleIJNS5_1CILi1EEES8_S8_EEENS6_IJNS7_ILi64EEENS7_ILi128EEESB_EEENS_10bfloat16_tEfNS_4arch4Sm90ELb1ELb0ELb0ELb0ELb0ELb1ELb0ELb0ELi2ELi1ELi2ELi1ELb0EEENS1_24CollectiveEpilogueBwdGQAISC_fSF_Li256ELb0ELb0EEENS1_25SingleTileBwdLPTSchedulerILb0ELi128ELb0EEEEEEEEEvNT_6ParamsE,@"STO_CUDA_ENTRY STV_DEFAULT"
_ZN7cutlass13device_kernelIN5flash11enable_sm90INS1_16FlashAttnBwdSm90INS1_25CollectiveMainloopBwdSm90ILi2ELi2ELi2EN4cute5tupleIJNS5_1CILi1EEES8_S8_EEENS6_IJNS7_ILi64EEENS7_ILi128EEESB_EEENS_10bfloat16_tEfNS_4arch4Sm90ELb1ELb0ELb0ELb0ELb0ELb1ELb0ELb0ELi2ELi1ELi2ELi1ELb0EEENS1_24CollectiveEpilogueBwdGQAISC_fSF_Li256ELb0ELb0EEENS1_25SingleTileBwdLPTSchedulerILb0ELi128ELb0EEEEEEEEEvNT_6ParamsE:
[----:B------:R-:W-:Y:S01]  /*0000*/  LDC R1, c[0x0][0x37c] ;  /* 0x0000df00ff017b82 */ /* 0x000fe20000000800 */
[----:B------:R-:W-:Y:S05]  /*0010*/  EXIT ;  /* 0x000000000000794d */ /* 0x000fea0003800000 */
.L_x_49:
        /* <DEDUP_REMOVED lines=14> */
.L_x_128:


//--------------------- .text._ZN7cutlass13device_kernelIN5flash11enable_sm90INS1_16FlashAttnBwdSm90INS1_25CollectiveMainloopBwdSm90ILi2ELi2ELi2EN4cute5tupleIJNS5_1CILi1EEES8_S8_EEENS6_IJNS7_ILi64EEENS7_ILi128EEESB_EEENS_10bfloat16_tEfNS_4arch4Sm90ELb1ELb0ELb0ELb0ELb1ELb1ELb0ELb0ELi2ELi1ELi2ELi1ELb0EEENS1_24CollectiveEpilogueBwdGQAISC_fSF_Li256ELb0ELb1EEENS1_25SingleTileBwdLPTSchedulerILb0ELi128ELb1EEEEEEEEEvNT_6ParamsE --------------------------
	.section	.text._ZN7cutlass13device_kernelIN5flash11enable_sm90INS1_16FlashAttnBwdSm90INS1_25CollectiveMainloopBwdSm90ILi2ELi2ELi2EN4cute5tupleIJNS5_1CILi1EEES8_S8_EEENS6_IJNS7_ILi64EEENS7_ILi128EEESB_EEENS_10bfloat16_tEfNS_4arch4Sm90ELb1ELb0ELb0ELb0ELb1ELb1ELb0ELb0ELi2ELi1ELi2ELi1ELb0EEENS1_24CollectiveEpilogueBwdGQAISC_fSF_Li256ELb0ELb1EEENS1_25SingleTileBwdLPTSchedulerILb0ELi128ELb1EEEEEEEEEvNT_6ParamsE,"ax",@progbits
	.align	128
.text._ZN7cutlass13device_kernelIN5flash11enable_sm90INS1_16FlashAttnBwdSm90INS1_25CollectiveMainloopBwdSm90ILi2ELi2ELi2EN4cute5tupleIJNS5_1CILi1EEES8_S8_EEENS6_IJNS7_ILi64EEENS7_ILi128EEESB_EEENS_10bfloat16_tEfNS_4arch4Sm90ELb1ELb0ELb0ELb0ELb1ELb1ELb0ELb0ELi2ELi1ELi2ELi1ELb0EEENS1_24CollectiveEpilogueBwdGQAISC_fSF_Li256ELb0ELb1EEENS1_25SingleTileBwdLPTSchedulerILb0ELi128ELb1EEEEEEEEEvNT_6ParamsE:
        .type           _ZN7cutlass13device_kernelIN5flash11enable_sm90INS1_16FlashAttnBwdSm90INS1_25CollectiveMainloopBwdSm90ILi2ELi2ELi2EN4cute5tupleIJNS5_1CILi1EEES8_S8_EEENS6_IJNS7_ILi64EEENS7_ILi128EEESB_EEENS_10bfloat16_tEfNS_4arch4Sm90ELb1ELb0ELb0ELb0ELb1ELb1ELb0ELb0ELi2ELi1ELi2ELi1ELb0EEENS1_24CollectiveEpilogueBwdGQAISC_fSF_Li256ELb0ELb1EEENS1_25SingleTileBwdLPTSchedulerILb0ELi128ELb1EEEEEEEEEvNT_6ParamsE,@function
        .size           _ZN7cutlass13device_kernelIN5flash11enable_sm90INS1_16FlashAttnBwdSm90INS1_25CollectiveMainloopBwdSm90ILi2ELi2ELi2EN4cute5tupleIJNS5_1CILi1EEES8_S8_EEENS6_IJNS7_ILi64EEENS7_ILi128EEESB_EEENS_10bfloat16_tEfNS_4arch4Sm90ELb1ELb0ELb0ELb0ELb1ELb1ELb0ELb0ELi2ELi1ELi2ELi1ELb0EEENS1_24CollectiveEpilogueBwdGQAISC_fSF_Li256ELb0ELb1EEENS1_25SingleTileBwdLPTSchedulerILb0ELi128ELb1EEEEEEEEEvNT_6ParamsE,(.L_x_129 - _ZN7cutlass13device_kernelIN5flash11enable_sm90INS1_16FlashAttnBwdSm90INS1_25CollectiveMainloopBwdSm90ILi2ELi2ELi2EN4cute5tupleIJNS5_1CILi1EEES8_S8_EEENS6_IJNS7_ILi64EEENS7_ILi128EEESB_EEENS_10bfloat16_tEfNS_4arch4Sm90ELb1ELb0ELb0ELb0ELb1ELb1ELb0ELb0ELi2ELi1ELi2ELi1ELb0EEENS1_24CollectiveEpilogueBwdGQAISC_fSF_Li256ELb0ELb1EEENS1_25SingleTileBwdLPTSchedulerILb0ELi128ELb1EEEEEEEEEvNT_6ParamsE)
        .other          _ZN7cutlass13device_kernelIN5flash11enable_sm90INS1_16FlashAttnBwdSm90INS1_25CollectiveMainloopBwdSm90ILi2ELi2ELi2EN4cute5tupleIJNS5_1CILi1EEES8_S8_EEENS6_IJNS7_ILi64EEENS7_ILi128EEESB_EEENS_10bfloat16_tEfNS_4arch4Sm90ELb1ELb0ELb0ELb0ELb1ELb1ELb0ELb0ELi2ELi1ELi2ELi1ELb0EEENS1_24CollectiveEpilogueBwdGQAISC_fSF_Li256ELb0ELb1EEENS1_25SingleTileBwdLPTSchedulerILb0ELi128ELb1EEEEEEEEEvNT_6ParamsE,@"STO_CUDA_ENTRY STV_DEFAULT"
_ZN7cutlass13device_kernelIN5flash11enable_sm90INS1_16FlashAttnBwdSm90INS1_25CollectiveMainloopBwdSm90ILi2ELi2ELi2EN4cute5tupleIJNS5_1CILi1EEES8_S8_EEENS6_IJNS7_ILi64EEENS7_ILi128EEESB_EEENS_10bfloat16_tEfNS_4arch4Sm90ELb1ELb0ELb0ELb0ELb1ELb1ELb0ELb0ELi2ELi1ELi2ELi1ELb0EEENS1_24CollectiveEpilogueBwdGQAISC_fSF_Li256ELb0ELb1EEENS1_25SingleTileBwdLPTSchedulerILb0ELi128ELb1EEEEEEEEEvNT_6ParamsE:
[----:B------:R-:W-:Y:S01]  /*0000*/  LDC R1, c[0x0][0x37c] ;  /* 0x0000df00ff017b82 */ /* 0x000fe20000000800 */
[----:B------:R-:W-:Y:S05]  /*0010*/  EXIT ;  /* 0x000000000000794d */ /* 0x000fea0003800000 */
.L_x_50:
        /* <DEDUP_REMOVED lines=14> */
.L_x_129:


//--------------------- .text._ZN7cutlass13device_kernelIN5flash22FlashAttnBwdPreprocessIN4cute5tupleIJNS3_1CILi64EEENS5_ILi128EEEEEENS_10bfloat16_tEfNS_4arch4Sm90ELb1ELb0EEEEEvNT_6ParamsE --------------------------
	.section	.text._ZN7cutlass13device_kernelIN5flash22FlashAttnBwdPreprocessIN4cute5tupleIJNS3_1CILi64EEENS5_ILi128EEEEEENS_10bfloat16_tEfNS_4arch4Sm90ELb1ELb0EEEEEvNT_6ParamsE,"ax",@progbits
	.align	128
.text._ZN7cutlass13device_kernelIN5flash22FlashAttnBwdPreprocessIN4cute5tupleIJNS3_1CILi64EEENS5_ILi128EEEEEENS_10bfloat16_tEfNS_4arch4Sm90ELb1ELb0EEEEEvNT_6ParamsE:
        .type           _ZN7cutlass13device_kernelIN5flash22FlashAttnBwdPreprocessIN4cute5tupleIJNS3_1CILi64EEENS5_ILi128EEEEEENS_10bfloat16_tEfNS_4arch4Sm90ELb1ELb0EEEEEvNT_6ParamsE,@function
        .size           _ZN7cutlass13device_kernelIN5flash22FlashAttnBwdPreprocessIN4cute5tupleIJNS3_1CILi64EEENS5_ILi128EEEEEENS_10bfloat16_tEfNS_4arch4Sm90ELb1ELb0EEEEEvNT_6ParamsE,(.L_x_130 - _ZN7cutlass13device_kernelIN5flash22FlashAttnBwdPreprocessIN4cute5tupleIJNS3_1CILi64EEENS5_ILi128EEEEEENS_10bfloat16_tEfNS_4arch4Sm90ELb1ELb0EEEEEvNT_6ParamsE)
        .other          _ZN7cutlass13device_kernelIN5flash22FlashAttnBwdPreprocessIN4cute5tupleIJNS3_1CILi64EEENS5_ILi128EEEEEENS_10bfloat16_tEfNS_4arch4Sm90ELb1ELb0EEEEEvNT_6ParamsE,@"STO_CUDA_ENTRY STV_DEFAULT"
_ZN7cutlass13device_kernelIN5flash22FlashAttnBwdPreprocessIN4cute5tupleIJNS3_1CILi64EEENS5_ILi128EEEEEENS_10bfloat16_tEfNS_4arch4Sm90ELb1ELb0EEEEEvNT_6ParamsE:
[----:B------:R-:W-:Y:S01]  /*0000*/  LDC R1, c[0x0][0x37c] ;  /* 0x0000df00ff017b82 */ /* 0x000fe20000000800 */
[----:B------:R-:W0:Y:S07]  /*0010*/  S2R R0, SR_TID.X ;  /* 0x0000000000007919 */ /* 0x000e2e0000002100 */
[----:B------:R-:W1:Y:S01]  /*0020*/  S2UR UR11, SR_CTAID.X ;  /* 0x00000000000b79c3 */ /* 0x000e620000002500 */
[----:B------:R-:W2:Y:S01]  /*0030*/  LDCU UR7, c[0x0][0x388] ;  /* 0x00007100ff0777ac */ /* 0x000ea20008000800 */
[----:B------:R-:W-:Y:S01]  /*0040*/  HFMA2 R41, -RZ, RZ, 0, 0 ;  /* 0x00000000ff297431 */ /* 0x000fe200000001ff */
[----:B------:R-:W3:Y:S01]  /*0050*/  S2R R4, SR_CTAID.Z ;  /* 0x0000000000047919 */ /* 0x000ee20000002700 */
[----:B------:R-:W4:Y:S04]  /*0060*/  LDCU UR4, c[0x0][0x38c] ;  /* 0x00007180ff0477ac */ /* 0x000f280008000800 */
[----:B------:R-:W3:Y:S01]  /*0070*/  S2UR UR14, SR_CTAID.Y ;  /* 0x00000000000e79c3 */ /* 0x000ee20000002600 */
[----:B------:R-:W3:Y:S07]  /*0080*/  LDCU.64 UR12, c[0x0][0x358] ;  /* 0x00006b00ff0c77ac */ /* 0x000eee0008000a00 */
[----:B------:R-:W3:Y:S01]  /*0090*/  LDC.64 R14, c[0x0][0x3a0] ;  /* 0x0000e800ff0e7b82 */ /* 0x000ee20000000a00 */
[----:B-1----:R-:W-:-:S07]  /*00a0*/  USHF.L.U32 UR6, UR11, 0x6, URZ ;  /* 0x000000060b067899 */ /* 0x002fce00080006ff */
[----:B------:R-:W1:Y:S01]  /*00b0*/  LDC.64 R22, c[0x0][0x3a8] ;  /* 0x0000ea00ff167b82 */ /* 0x000e620000000a00 */
[----:B--2---:R-:W-:Y:S01]  /*00c0*/  UIADD3 UR10, UPT, UPT, -UR6, UR7, URZ ;  /* 0x00000007060a7290 */ /* 0x004fe2000fffe1ff */
[----:B0-----:R-:W-:Y:S01]  /*00d0*/  IMAD.SHL.U32 R40, R0, 0x8, RZ ;  /* 0x0000000800287824 */ /* 0x001fe200078e00ff */
[----:B------:R-:W-:-:S05]  /*00e0*/  SHF.R.U32.HI R2, RZ, 0x4, R0 ;  /* 0x00000004ff027819 */ /* 0x000fca0000011600 */
[----:B------:R-:W0:Y:S01]  /*00f0*/  LDC.64 R20, c[0x0][0x3c0] ;  /* 0x0000f000ff147b82 */ /* 0x000e220000000a00 */
[----:B------:R-:W-:Y:S01]  /*0100*/  LOP3.LUT R40, R40, 0x78, RZ, 0xc0, !PT ;  /* 0x0000007828287812 */ /* 0x000fe200078ec0ff */
[C---:B------:R-:W-:Y:S01]  /*0110*/  VIADD R3, R2.reuse, 0x10 ;  /* 0x0000001002037836 */ /* 0x040fe20000000000 */
[----:B------:R-:W-:Y:S02]  /*0120*/  IADD3 R6, PT, PT, R2, 0x30, RZ ;  /* 0x0000003002067810 */ /* 0x000fe40007ffe0ff */
[----:B----4-:R-:W-:Y:S01]  /*0130*/  ISETP.GE.AND P0, PT, R40, UR4, PT ;  /* 0x0000000428007c0c */ /* 0x010fe2000bf06270 */
[----:B------:R-:W-:Y:S02]  /*0140*/  UIMAD.WIDE.U32 UR4, UR11, 0x40, URZ ;  /* 0x000000400b0478a5 */ /* 0x000fe4000f8e00ff */
[----:B------:R-:W2:Y:S01]  /*0150*/  LDC.64 R12, c[0x0][0x3c8] ;  /* 0x0000f200ff0c7b82 */ /* 0x000ea20000000a00 */
[----:B---3--:R-:W-:Y:S01]  /*0160*/  IMAD.WIDE.U32 R8, R14, UR14, R40 ;  /* 0x0000000e0e087c25 */ /* 0x008fe2000f8e0028 */
[----:B------:R-:W-:-:S02]  /*0170*/  ISETP.GE.OR P1, PT, R3, UR10, P0 ;  /* 0x0000000a03007c0c */ /* 0x000fc40008726670 */
[C---:B------:R-:W-:Y:S01]  /*0180*/  ISETP.GE.OR P2, PT, R2.reuse, UR10, P0 ;  /* 0x0000000a02007c0c */ /* 0x040fe20008746670 */
[----:B------:R-:W-:Y:S01]  /*0190*/  IMAD R9, R15, UR14, R9 ;  /* 0x0000000e0f097c24 */ /* 0x000fe2000f8e0209 */
[----:B------:R-:W-:Y:S02]  /*01a0*/  LOP3.LUT R7, R2, UR4, RZ, 0xfc, !PT ;  /* 0x0000000402077c12 */ /* 0x000fe4000f8efcff */
[----:B------:R-:W3:Y:S01]  /*01b0*/  LDC.64 R14, c[0x0][0x3b8] ;  /* 0x0000ee00ff0e7b82 */ /* 0x000ee20000000a00 */
[----:B-1----:R-:W-:-:S04]  /*01c0*/  IMAD.WIDE.U32 R28, R4, R22, R8 ;  /* 0x00000016041c7225 */ /* 0x002fc800078e0008 */
[----:B------:R-:W-:Y:S02]  /*01d0*/  IMAD R29, R4, R23, R29 ;  /* 0x00000017041d7224 */ /* 0x000fe400078e021d */
[C---:B------:R-:W-:Y:S01]  /*01e0*/  @!P1 IADD3 R19, P3, PT, R7.reuse, 0x10, RZ ;  /* 0x0000001007139810 */ /* 0x040fe20007f7e0ff */
[----:B------:R-:W1:Y:S01]  /*01f0*/  @!P1 LDC.64 R16, c[0x0][0x398] ;  /* 0x0000e600ff109b82 */ /* 0x000e620000000a00 */
[----:B0-----:R-:W-:Y:S01]  /*0200*/  IMAD.WIDE.U32 R10, R20, UR14, R40 ;  /* 0x0000000e140a7c25 */ /* 0x001fe2000f8e0028 */
[----:B------:R-:W-:-:S03]  /*0210*/  @!P1 IADD3 R25, P4, PT, R7, 0x10, RZ ;  /* 0x0000001007199810 */ /* 0x000fc60007f9e0ff */
[----:B------:R-:W-:Y:S02]  /*0220*/  @!P1 IMAD.X R5, RZ, RZ, UR5, P3 ;  /* 0x00000005ff059e24 */ /* 0x000fe400098e06ff */
[----:B------:R-:W-:Y:S01]  /*0230*/  IMAD R11, R21, UR14, R11 ;  /* 0x0000000e150b7c24 */ /* 0x000fe2000f8e020b */
[----:B------:R-:W0:Y:S01]  /*0240*/  @!P1 LDC.64 R52, c[0x0][0x380] ;  /* 0x0000e000ff349b82 */ /* 0x000e220000000a00 */
[----:B------:R-:W-:Y:S02]  /*0250*/  @!P1 IMAD.X R23, RZ, RZ, UR5, P4 ;  /* 0x00000005ff179e24 */ /* 0x000fe4000a0e06ff */
[----:B--2---:R-:W-:-:S04]  /*0260*/  IMAD.WIDE.U32 R26, R4, R12, R10 ;  /* 0x0000000c041a7225 */ /* 0x004fc800078e000a */
[----:B------:R-:W-:Y:S01]  /*0270*/  IMAD R27, R4, R13, R27 ;  /* 0x0000000d041b7224 */ /* 0x000fe200078e021b */
[----:B------:R-:W2:Y:S01]  /*0280*/  LDC.64 R50, c[0x0][0x3b0] ;  /* 0x0000ec00ff327b82 */ /* 0x000ea20000000a00 */
[----:B---3--:R-:W-:Y:S01]  /*0290*/  @!P1 IMAD R18, R23, R14, RZ ;  /* 0x0000000e17129224 */ /* 0x008fe200078e02ff */
[----:B------:R-:W-:Y:S01]  /*02a0*/  @!P2 MOV R13, R29 ;  /* 0x0000001d000da202 */ /* 0x000fe20000000f00 */
[----:B------:R-:W-:Y:S02]  /*02b0*/  @!P2 IMAD.MOV.U32 R12, RZ, RZ, R28 ;  /* 0x000000ffff0ca224 */ /* 0x000fe400078e001c */
[----:B-1----:R-:W-:-:S03]  /*02c0*/  @!P1 IMAD R8, R5, R16, RZ ;  /* 0x0000001005089224 */ /* 0x002fc600078e02ff */
[----:B------:R-:W1:Y:S01]  /*02d0*/  LDC.64 R10, c[0x0][0x3b8] ;  /* 0x0000ee00ff0a7b82 */ /* 0x000e620000000a00 */
[----:B------:R-:W-:Y:S02]  /*02e0*/  VIADD R5, R2, 0x20 ;  /* 0x0000002002057836 */ /* 0x000fe40000000000 */
[C---:B------:R-:W-:Y:S02]  /*02f0*/  @!P1 IMAD R21, R19.reuse, R17, R8 ;  /* 0x0000001113159224 */ /* 0x040fe400078e0208 */
[----:B------:R-:W-:Y:S01]  /*0300*/  @!P1 IMAD.WIDE.U32 R16, R19, R16, R28 ;  /* 0x0000001013109225 */ /* 0x000fe200078e001c */
[----:B------:R-:W-:Y:S02]  /*0310*/  ISETP.GE.OR P3, PT, R5, UR10, P0 ;  /* 0x0000000a05007c0c */ /* 0x000fe40008766670 */
[----:B------:R-:W3:Y:S01]  /*0320*/  @!P2 LDC.64 R8, c[0x0][0x398] ;  /* 0x0000e600ff08ab82 */ /* 0x000ee20000000a00 */
[----:B------:R-:W-:Y:S01]  /*0330*/  ISETP.GE.OR P0, PT, R6, UR10, P0 ;  /* 0x0000000a06007c0c */ /* 0x000fe20008706670 */
[----:B------:R-:W-:Y:S01]  /*0340*/  @!P1 IMAD R19, R25, R15, R18 ;  /* 0x0000000f19139224 */ /* 0x000fe200078e0212 */
[----:B------:R-:W-:Y:S01]  /*0350*/  @!P1 IADD3 R17, PT, PT, R17, R21, RZ ;  /* 0x0000001511119210 */ /* 0x000fe20007ffe0ff */
[----:B------:R-:W-:Y:S01]  /*0360*/  @!P1 IMAD.WIDE.U32 R14, R25, R14, R26 ;  /* 0x0000000e190e9225 */ /* 0x000fe200078e001a */
[----:B0-----:R-:W-:-:S03]  /*0370*/  @!P1 LEA R52, P4, R16, R52, 0x1 ;  /* 0x0000003410349211 */ /* 0x001fc600078808ff */
[----:B------:R-:W0:Y:S01]  /*0380*/  @!P2 LDC.64 R44, c[0x0][0x380] ;  /* 0x0000e000ff2cab82 */ /* 0x000e220000000a00 */
[----:B------:R-:W-:Y:S01]  /*0390*/  @!P1 LEA.HI.X R53, R16, R53, R17, 0x1, P4 ;  /* 0x0000003510359211 */ /* 0x000fe200020f0c11 */
[----:B------:R-:W-:Y:S01]  /*03a0*/  @!P2 IMAD.MOV.U32 R16, RZ, RZ, R26 ;  /* 0x000000ffff10a224 */ /* 0x000fe200078e001a */
[----:B------:R-:W-:Y:S01]  /*03b0*/  @!P1 IADD3 R15, PT, PT, R15, R19, RZ ;  /* 0x000000130f0f9210 */ /* 0x000fe20007ffe0ff */
[----:B------:R-:W-:Y:S01]  /*03c0*/  @!P2 IMAD.MOV.U32 R17, RZ, RZ, R27 ;  /* 0x000000ffff11a224 */ /* 0x000fe200078e001b */
[C---:B--2---:R-:W-:Y:S01]  /*03d0*/  @!P1 LEA R50, P4, R14.reuse, R50, 0x1 ;  /* 0x000000320e329211 */ /* 0x044fe200078808ff */
[----:B------:R-:W-:Y:S01]  /*03e0*/  @!P3 IMAD.MOV.U32 R32, RZ, RZ, R28 ;  /* 0x000000ffff20b224 */ /* 0x000fe200078e001c */
[----:B------:R-:W-:Y:S01]  /*03f0*/  @!P3 MOV R25, R27 ;  /* 0x0000001b0019b202 */ /* 0x000fe20000000f00 */
[----:B------:R-:W2:Y:S01]  /*0400*/  LDC.64 R22, c[0x0][0x3b0] ;  /* 0x0000ec00ff167b82 */ /* 0x000ea20000000a00 */
[----:B------:R-:W-:Y:S01]  /*0410*/  @!P1 LEA.HI.X R51, R14, R51, R15, 0x1, P4 ;  /* 0x000000330e339211 */ /* 0x000fe200020f0c0f */
[----:B-1----:R-:W-:Y:S01]  /*0420*/  @!P2 IMAD R20, R10, UR5, RZ ;  /* 0x000000050a14ac24 */ /* 0x002fe2000f8e02ff */
[C---:B------:R-:W-:Y:S01]  /*0430*/  @!P3 IADD3 R15, P4, PT, R7.reuse, 0x20, RZ ;  /* 0x00000020070fb810 */ /* 0x040fe20007f9e0ff */
[----:B------:R-:W-:-:S04]  /*0440*/  @!P2 IMAD.WIDE.U32 R16, R7, R10, R16 ;  /* 0x0000000a0710a225 */ /* 0x000fc800078e0010 */
[----:B------:R-:W1:Y:S01]  /*0450*/  @!P3 LDC.64 R38, c[0x0][0x398] ;  /* 0x0000e600ff26bb82 */ /* 0x000e620000000a00 */
[----:B---3--:R-:W-:Y:S02]  /*0460*/  @!P2 IMAD R18, R8, UR5, RZ ;  /* 0x000000050812ac24 */ /* 0x008fe4000f8e02ff */
[----:B------:R-:W-:-:S04]  /*0470*/  @!P2 IMAD.WIDE.U32 R12, R7, R8, R12 ;  /* 0x00000008070ca225 */ /* 0x000fc800078e000c */
[C---:B------:R-:W-:Y:S01]  /*0480*/  @!P2 IMAD R21, R7.reuse, R9, R18 ;  /* 0x000000090715a224 */ /* 0x040fe200078e0212 */
[----:B------:R-:W3:Y:S01]  /*0490*/  @!P0 LDC.64 R36, c[0x0][0x398] ;  /* 0x0000e600ff248b82 */ /* 0x000ee20000000a00 */
[C---:B------:R-:W-:Y:S01]  /*04a0*/  @!P0 IADD3 R9, P5, PT, R7.reuse, 0x30, RZ ;  /* 0x0000003007098810 */ /* 0x040fe20007fbe0ff */
[----:B------:R-:W-:Y:S02]  /*04b0*/  @!P2 IMAD R31, R7, R11, R20 ;  /* 0x0000000b071fa224 */ /* 0x000fe400078e0214 */
[----:B------:R-:W-:Y:S01]  /*04c0*/  @!P3 IMAD.X R19, RZ, RZ, UR5, P4 ;  /* 0x00000005ff13be24 */ /* 0x000fe2000a0e06ff */
[----:B------:R-:W-:Y:S01]  /*04d0*/  @!P0 IADD3.X R11, PT, PT, RZ, UR5, RZ, P5, !PT ;  /* 0x00000005ff0b8c10 */ /* 0x000fe2000affe4ff */
[----:B------:R-:W-:Y:S01]  /*04e0*/  @!P2 IMAD.IADD R10, R13, 0x1, R21 ;  /* 0x000000010d0aa824 */ /* 0x000fe200078e0215 */
[C---:B0-----:R-:W-:Y:S01]  /*04f0*/  @!P2 LEA R44, P4, R12.reuse, R44, 0x1 ;  /* 0x0000002c0c2ca211 */ /* 0x041fe200078808ff */
[----:B------:R-:W0:Y:S01]  /*0500*/  @!P3 LDC.64 R46, c[0x0][0x380] ;  /* 0x0000e000ff2ebb82 */ /* 0x000e220000000a00 */
[----:B------:R-:W-:Y:S01]  /*0510*/  @!P3 IMAD.MOV.U32 R33, RZ, RZ, R29 ;  /* 0x000000ffff21b224 */ /* 0x000fe200078e001d */
[----:B------:R-:W-:Y:S01]  /*0520*/  @!P2 IADD3 R8, PT, PT, R17, R31, RZ ;  /* 0x0000001f1108a210 */ /* 0x000fe20007ffe0ff */
[----:B------:R-:W-:Y:S01]  /*0530*/  @!P3 IMAD.MOV.U32 R24, RZ, RZ, R26 ;  /* 0x000000ffff18b224 */ /* 0x000fe200078e001a */
[----:B------:R-:W-:-:S02]  /*0540*/  @!P2 LEA.HI.X R45, R12, R45, R10, 0x1, P4 ;  /* 0x0000002d0c2da211 */ /* 0x000fc400020f0c0a */
[----:B------:R-:W-:Y:S02]  /*0550*/  CS2R R12, SRZ ;  /* 0x00000000000c7805 */ /* 0x000fe4000001ff00 */
[C---:B--2---:R-:W-:Y:S01]  /*0560*/  @!P2 LEA R22, P5, R16.reuse, R22, 0x1 ;  /* 0x000000161016a211 */ /* 0x044fe200078a08ff */
[-C--:B-1----:R-:W-:Y:S01]  /*0570*/  @!P3 IMAD R14, R19, R38.reuse, RZ ;  /* 0x00000026130eb224 */ /* 0x082fe200078e02ff */
[----:B------:R-:W1:Y:S02]  /*0580*/  LDC.64 R34, c[0x0][0x3b8] ;  /* 0x0000ee00ff227b82 */ /* 0x000e640000000a00 */
[----:B------:R-:W-:Y:S01]  /*0590*/  @!P2 LEA.HI.X R23, R16, R23, R8, 0x1, P5 ;  /* 0x000000171017a211 */ /* 0x000fe200028f0c08 */
[----:B------:R-:W-:-:S04]  /*05a0*/  @!P3 IMAD.WIDE.U32 R32, R15, R38, R32 ;  /* 0x000000260f20b225 */ /* 0x000fc800078e0020 */
[----:B------:R-:W-:Y:S01]  /*05b0*/  @!P3 IMAD R39, R15, R39, R14 ;  /* 0x000000270f27b224 */ /* 0x000fe200078e020e */
[----:B------:R-:W-:Y:S01]  /*05c0*/  CS2R R14, SRZ ;  /* 0x00000000000e7805 */ /* 0x000fe2000001ff00 */
[-C--:B---3--:R-:W-:Y:S01]  /*05d0*/  @!P0 IMAD R10, R11, R36.reuse, RZ ;  /* 0x000000240b0a8224 */ /* 0x088fe200078e02ff */
[----:B------:R-:W2:Y:S01]  /*05e0*/  LDC.64 R30, c[0x0][0x3b8] ;  /* 0x0000ee00ff1e7b82 */ /* 0x000ea20000000a00 */
[----:B------:R-:W-:-:S03]  /*05f0*/  @!P0 IMAD.WIDE.U32 R28, R9, R36, R28 ;  /* 0x00000024091c8225 */ /* 0x000fc600078e001c */
[----:B------:R3:W4:Y:S01]  /*0600*/  @!P2 LDG.E.128 R12, desc[UR12][R22.64] ;  /* 0x0000000c160ca981 */ /* 0x000722000c1e1d00 */
[----:B------:R-:W-:Y:S01]  /*0610*/  @!P0 IMAD R37, R9, R37, R10 ;  /* 0x0000002509258224 */ /* 0x000fe200078e020a */
[----:B------:R-:W-:Y:S02]  /*0620*/  CS2R R8, SRZ ;  /* 0x0000000000087805 */ /* 0x000fe4000001ff00 */
[----:B------:R-:W-:Y:S01]  /*0630*/  CS2R R10, SRZ ;  /* 0x00000000000a7805 */ /* 0x000fe2000001ff00 */
[----:B------:R-:W2:Y:S01]  /*0640*/  @!P0 LDC.64 R42, c[0x0][0x380] ;  /* 0x0000e000ff2a8b82 */ /* 0x000ea20000000a00 */
[----:B------:R-:W-:-:S04]  /*0650*/  CS2R R16, SRZ ;  /* 0x0000000000107805 */ /* 0x000fc8000001ff00 */
[----:B------:R0:W4:Y:S01]  /*0660*/  @!P2 LDG.E.128 R8, desc[UR12][R44.64] ;  /* 0x0000000c2c08a981 */ /* 0x000122000c1e1d00 */
[C---:B------:R-:W-:Y:S02]  /*0670*/  @!P3 IADD3 R41, P2, PT, R7.reuse, 0x20, RZ ;  /* 0x000000200729b810 */ /* 0x040fe40007f5e0ff */
[----:B------:R-:W2:Y:S01]  /*0680*/  LDC.64 R48, c[0x0][0x3b0] ;  /* 0x0000ec00ff307b82 */ /* 0x000ea20000000a00 */
[----:B------:R-:W-:Y:S02]  /*0690*/  CS2R R18, SRZ ;  /* 0x0000000000127805 */ /* 0x000fe4000001ff00 */
[----:B------:R-:W-:Y:S02]  /*06a0*/  CS2R R20, SRZ ;  /* 0x0000000000147805 */ /* 0x000fe4000001ff00 */
[----:B---3--:R-:W-:Y:S01]  /*06b0*/  CS2R R22, SRZ ;  /* 0x0000000000167805 */ /* 0x008fe2000001ff00 */
[----:B------:R-:W-:Y:S02]  /*06c0*/  @!P3 IMAD.X R36, RZ, RZ, UR5, P2 ;  /* 0x00000005ff24be24 */ /* 0x000fe400090e06ff */
[----:B0-----:R-:W0:Y:S01]  /*06d0*/  LDC.64 R44, c[0x0][0x3b0] ;  /* 0x0000ec00ff2c7b82 */ /* 0x001e220000000a00 */
[----:B------:R-:W-:Y:S01]  /*06e0*/  @!P0 IADD3 R7, P2, PT, R7, 0x30, RZ ;  /* 0x0000003007078810 */ /* 0x000fe20007f5e0ff */
[----:B------:R-:W3:Y:S01]  /*06f0*/  @!P1 LDG.E.128 R16, desc[UR12][R52.64] ;  /* 0x0000000c34109981 */ /* 0x000ee2000c1e1d00 */
[----:B------:R-:W-:-:S03]  /*0700*/  @!P3 IADD3 R33, PT, PT, R33, R39, RZ ;  /* 0x000000272121b210 */ /* 0x000fc60007ffe0ff */
[----:B------:R2:W3:Y:S01]  /*0710*/  @!P1 LDG.E.128 R20, desc[UR12][R50.64] ;  /* 0x0000000c32149981 */ /* 0x0004e2000c1e1d00 */
[----:B------:R-:W-:Y:S01]  /*0720*/  @!P3 LEA R46, P1, R32, R46, 0x1 ;  /* 0x0000002e202eb211 */ /* 0x000fe200078208ff */
[----:B------:R-:W-:Y:S02]  /*0730*/  @!P0 IMAD.X R39, RZ, RZ, UR5, P2 ;  /* 0x00000005ff278e24 */ /* 0x000fe400090e06ff */
[----:B-1----:R-:W-:Y:S01]  /*0740*/  @!P3 IMAD R36, R36, R34, RZ ;  /* 0x000000222424b224 */ /* 0x002fe200078e02ff */
[----:B------:R-:W-:Y:S01]  /*0750*/  @!P3 LEA.HI.X R47, R32, R47, R33, 0x1, P1 ;  /* 0x0000002f202fb211 */ /* 0x000fe200008f0c21 */
[----:B--2---:R-:W-:Y:S02]  /*0760*/  @!P0 IMAD R32, R39, R30, RZ ;  /* 0x0000001e27208224 */ /* 0x004fe400078e02ff */
[C---:B------:R-:W-:Y:S02]  /*0770*/  @!P3 IMAD R35, R41.reuse, R35, R36 ;  /* 0x000000232923b224 */ /* 0x040fe400078e0224 */
[----:B------:R-:W-:Y:S01]  /*0780*/  @!P3 IMAD.WIDE.U32 R24, R41, R34, R24 ;  /* 0x000000222918b225 */ /* 0x000fe200078e0018 */
[----:B------:R-:W-:Y:S01]  /*0790*/  @!P0 IADD3 R37, PT, PT, R29, R37, RZ ;  /* 0x000000251d258210 */ /* 0x000fe20007ffe0ff */
[----:B------:R-:W1:Y:S01]  /*07a0*/  LDC.64 R50, c[0x0][0x400] ;  /* 0x00010000ff327b82 */ /* 0x000e620000000a00 */
[----:B------:R-:W-:Y:S01]  /*07b0*/  @!P0 LEA R42, P1, R28, R42, 0x1 ;  /* 0x0000002a1c2a8211 */ /* 0x000fe200078208ff */
[----:B------:R-:W-:-:S02]  /*07c0*/  @!P0 IMAD R31, R7, R31, R32 ;  /* 0x0000001f071f8224 */ /* 0x000fc400078e0220 */
[----:B------:R-:W-:Y:S01]  /*07d0*/  @!P0 IMAD.WIDE.U32 R32, R7, R30, R26 ;  /* 0x0000001e07208225 */ /* 0x000fe200078e001a */
[----:B------:R-:W-:-:S03]  /*07e0*/  @!P3 LEA R48, P2, R24, R48, 0x1 ;  /* 0x000000301830b211 */ /* 0x000fc600078408ff */
[----:B------:R-:W-:Y:S01]  /*07f0*/  @!P3 IMAD.IADD R35, R25, 0x1, R35 ;  /* 0x000000011923b824 */ /* 0x000fe200078e0223 */
[----:B------:R-:W-:Y:S02]  /*0800*/  @!P0 LEA.HI.X R43, R28, R43, R37, 0x1, P1 ;  /* 0x0000002b1c2b8211 */ /* 0x000fe400008f0c25 */
[----:B------:R-:W-:Y:S02]  /*0810*/  @!P0 IADD3 R7, PT, PT, R33, R31, RZ ;  /* 0x0000001f21078210 */ /* 0x000fe40007ffe0ff */
[----:B0-----:R-:W-:Y:S02]  /*0820*/  @!P0 LEA R44, P1, R32, R44, 0x1 ;  /* 0x0000002c202c8211 */ /* 0x001fe400078208ff */
[----:B------:R-:W-:Y:S02]  /*0830*/  CS2R R26, SRZ ;  /* 0x00000000001a7805 */ /* 0x000fe4000001ff00 */
        /* <DEDUP_REMOVED lines=9> */
[----:B------:R-:W2:Y:S04]  /*08d0*/  @!P3 LDG.E.128 R24, desc[UR12][R46.64] ;  /* 0x0000000c2e18b981 */ /* 0x000ea8000c1e1d00 */
[----:B------:R0:W2:Y:S04]  /*08e0*/  @!P3 LDG.E.128 R28, desc[UR12][R48.64] ;  /* 0x0000000c301cb981 */ /* 0x0000a8000c1e1d00 */
[----:B------:R1:W2:Y:S04]  /*08f0*/  @!P0 LDG.E.128 R32, desc[UR12][R42.64] ;  /* 0x0000000c2a208981 */ /* 0x0002a8000c1e1d00 */
[----:B------:R4:W2:Y:S01]  /*0900*/  @!P0 LDG.E.128 R36, desc[UR12][R44.64] ;  /* 0x0000000c2c248981 */ /* 0x0008a2000c1e1d00 */
[C---:B------:R-:W-:Y:S01]  /*0910*/  ISETP.GE.AND P0, PT, R0.reuse, UR10, PT ;  /* 0x0000000a00007c0c */ /* 0x040fe2000bf06270 */
[----:B0-----:R-:W0:Y:S03]  /*0920*/  LDC.64 R48, c[0x0][0x408] ;  /* 0x00010200ff307b82 */ /* 0x001e260000000a00 */
[----:B------:R-:W-:-:S13]  /*0930*/  ISETP.GT.U32.OR P0, PT, R0, 0x3f, P0 ;  /* 0x0000003f0000780c */ /* 0x000fda0000704470 */
[----:B------:R-:W0:Y:S01]  /*0940*/  @!P0 LDC.64 R46, c[0x0][0x3f8] ;  /* 0x0000fe00ff2e8b82 */ /* 0x000e220000000a00 */
[----:B------:R-:W-:Y:S01]  /*0950*/  @!P0 MOV R53, RZ ;  /* 0x000000ff00358202 */ /* 0x000fe20000000f00 */
[----:B------:R-:W-:-:S04]  /*0960*/  @!P0 VIADD R52, R0, UR6 ;  /* 0x0000000600348c36 */ /* 0x000fc80008000000 */
[----:B-1----:R-:W-:-:S04]  /*0970*/  @!P0 IMAD.WIDE.U32 R52, R50, UR14, R52 ;  /* 0x0000000e32348c25 */ /* 0x002fc8000f8e0034 */
[----:B------:R-:W-:Y:S02]  /*0980*/  @!P0 IMAD R53, R51, UR14, R53 ;  /* 0x0000000e33358c24 */ /* 0x000fe4000f8e0235 */
[----:B0-----:R-:W-:-:S04]  /*0990*/  @!P0 IMAD.WIDE.U32 R42, R4, R48, R52 ;  /* 0x00000030042a8225 */ /* 0x001fc800078e0034 */
[----:B------:R-:W-:Y:S02]  /*09a0*/  @!P0 IMAD R49, R4, R49, R43 ;  /* 0x0000003104318224 */ /* 0x000fe400078e022b */
[----:B------:R-:W-:Y:S01]  /*09b0*/  IMAD.MOV.U32 R48, RZ, RZ, 0x7f800000 ;  /* 0x7f800000ff307424 */ /* 0x000fe200078e00ff */
[----:B------:R-:W-:-:S04]  /*09c0*/  @!P0 LEA R46, P1, R42, R46, 0x2 ;  /* 0x0000002e2a2e8211 */ /* 0x000fc800078210ff */
[----:B------:R-:W-:-:S05]  /*09d0*/  @!P0 LEA.HI.X R47, R42, R47, R49, 0x2, P1 ;  /* 0x0000002f2a2f8211 */ /* 0x000fca00008f1431 */
[----:B------:R0:W5:Y:S01]  /*09e0*/  @!P0 LDG.E R48, desc[UR12][R46.64] ;  /* 0x0000000c2e308981 */ /* 0x000162000c1e1900 */
[----:B------:R-:W-:Y:S01]  /*09f0*/  ISETP.NE.AND P0, PT, R40, RZ, PT ;  /* 0x000000ff2800720c */ /* 0x000fe20003f05270 */
[----:B------:R-:W-:Y:S01]  /*0a00*/  BSSY.RECONVERGENT B0, `(.L_x_51) ;  /* 0x000009b000007945 */ /* 0x000fe20003800200 */
[C---:B----4-:R-:W-:Y:S02]  /*0a10*/  LOP3.LUT R45, R12.reuse, 0xffff0000, RZ, 0xc0, !PT ;  /* 0xffff00000c2d7812 */ /* 0x050fe400078ec0ff */
[----:B------:R-:W-:Y:S02]  /*0a20*/  SHF.L.U32 R44, R12, 0x10, RZ ;  /* 0x000000100c2c7819 */ /* 0x000fe400000006ff */
[C---:B------:R-:W-:Y:S02]  /*0a30*/  SHF.L.U32 R7, R8.reuse, 0x10, RZ ;  /* 0x0000001008077819 */ /* 0x040fe400000006ff */
[----:B------:R-:W-:Y:S01]  /*0a40*/  LOP3.LUT R8, R8, 0xffff0000, RZ, 0xc0, !PT ;  /* 0xffff000008087812 */ /* 0x000fe200078ec0ff */
[----:B0-----:R-:W-:Y:S01]  /*0a50*/  IMAD.U32 R47, R15, 0x10000, RZ ;  /* 0x000100000f2f7824 */ /* 0x001fe200078e00ff */
[----:B------:R-:W-:-:S02]  /*0a60*/  SHF.L.U32 R46, R14, 0x10, RZ ;  /* 0x000000100e2e7819 */ /* 0x000fc400000006ff */
[----:B------:R-:W-:Y:S01]  /*0a70*/  LOP3.LUT R50, R14, 0xffff0000, RZ, 0xc0, !PT ;  /* 0xffff00000e327812 */ /* 0x000fe200078ec0ff */
[----:B------:R-:W-:Y:S01]  /*0a80*/  FMUL.FTZ R8, R8, R45 ;  /* 0x0000002d08087220 */ /* 0x000fe20000410000 */
[----:B------:R-:W-:Y:S02]  /*0a90*/  LOP3.LUT R14, R15, 0xffff0000, RZ, 0xc0, !PT ;  /* 0xffff00000f0e7812 */ /* 0x000fe400078ec0ff */
[----:B---3--:R-:W-:Y:S02]  /*0aa0*/  LOP3.LUT R49, R16, 0xffff0000, RZ, 0xc0, !PT ;  /* 0xffff000010317812 */ /* 0x008fe400078ec0ff */
[C---:B------:R-:W-:Y:S01]  /*0ab0*/  LOP3.LUT R52, R20.reuse, 0xffff0000, RZ, 0xc0, !PT ;  /* 0xffff000014347812 */ /* 0x040fe200078ec0ff */
[----:B------:R-:W-:Y:S01]  /*0ac0*/  IMAD.U32 R15, R20, 0x10000, RZ ;  /* 0x00010000140f7824 */ /* 0x000fe200078e00ff */
[----:B------:R-:W-:Y:S01]  /*0ad0*/  SHF.L.U32 R16, R16, 0x10, RZ ;  /* 0x0000001010107819 */ /* 0x000fe200000006ff */
[----:B------:R-:W-:Y:S02]  /*0ae0*/  IMAD.U32 R41, R9, 0x10000, RZ ;  /* 0x0001000009297824 */ /* 0x000fe400078e00ff */
[----:B------:R-:W-:Y:S01]  /*0af0*/  FMUL.FTZ R49, R49, R52 ;  /* 0x0000003431317220 */ /* 0x000fe20000410000 */
[----:B------:R-:W-:-:S02]  /*0b00*/  IMAD.U32 R12, R13, 0x10000, RZ ;  /* 0x000100000d0c7824 */ /* 0x000fc400078e00ff */
        /* <DEDUP_REMOVED lines=12> */
[----:B------:R-:W-:Y:S01]  /*0bd0*/  IMAD.U32 R8, R22, 0x10000, RZ ;  /* 0x0001000016087824 */ /* 0x000fe200078e00ff */
[----:B------:R-:W-:Y:S01]  /*0be0*/  SHF.L.U32 R7, R18, 0x10, RZ ;  /* 0x0000001012077819 */ /* 0x000fe200000006ff */
[----:B------:R-:W-:Y:S01]  /*0bf0*/  FFMA.FTZ R12, R17, R12, R16 ;  /* 0x0000000c110c7223 */ /* 0x000fe20000010010 */
[----:B------:R-:W-:Y:S01]  /*0c00*/  LOP3.LUT R43, R10, 0xffff0000, RZ, 0xc0, !PT ;  /* 0xffff00000a2b7812 */ /* 0x000fe200078ec0ff */
[----:B------:R-:W-:-:S02]  /*0c10*/  FFMA.FTZ R42, R9, R46, R42 ;  /* 0x0000002e092a7223 */ /* 0x000fc4000001002a */
[----:B------:R-:W-:Y:S01]  /*0c20*/  FFMA.FTZ R13, R7, R8, R12 ;  /* 0x00000008070d7223 */ /* 0x000fe2000001000c */
[C---:B------:R-:W-:Y:S01]  /*0c30*/  IMAD.U32 R7, R23.reuse, 0x10000, RZ ;  /* 0x0001000017077824 */ /* 0x040fe200078e00ff */
[----:B------:R-:W-:Y:S01]  /*0c40*/  LOP3.LUT R8, R23, 0xffff0000, RZ, 0xc0, !PT ;  /* 0xffff000017087812 */ /* 0x000fe200078ec0ff */
[----:B------:R-:W-:Y:S01]  /*0c50*/  FFMA.FTZ R43, R43, R50, R42 ;  /* 0x000000322b2b7223 */ /* 0x000fe2000001002a */
[C---:B--2---:R-:W-:Y:S02]  /*0c60*/  SHF.L.U32 R17, R24.reuse, 0x10, RZ ;  /* 0x0000001018117819 */ /* 0x044fe400000006ff */
[----:B------:R-:W-:Y:S02]  /*0c70*/  LOP3.LUT R24, R24, 0xffff0000, RZ, 0xc0, !PT ;  /* 0xffff000018187812 */ /* 0x000fe400078ec0ff */
[C---:B------:R-:W-:Y:S02]  /*0c80*/  LOP3.LUT R23, R28.reuse, 0xffff0000, RZ, 0xc0, !PT ;  /* 0xffff00001c177812 */ /* 0x040fe400078ec0ff */
[----:B------:R-:W-:-:S02]  /*0c90*/  SHF.L.U32 R42, R28, 0x10, RZ ;  /* 0x000000101c2a7819 */ /* 0x000fc400000006ff */
[----:B------:R-:W-:Y:S01]  /*0ca0*/  LOP3.LUT R21, R32, 0xffff0000, RZ, 0xc0, !PT ;  /* 0xffff000020157812 */ /* 0x000fe200078ec0ff */
[----:B------:R-:W-:Y:S01]  /*0cb0*/  FMUL.FTZ R24, R24, R23 ;  /* 0x0000001718187220 */ /* 0x000fe20000410000 */
[C---:B------:R-:W-:Y:S01]  /*0cc0*/  LOP3.LUT R28, R36.reuse, 0xffff0000, RZ, 0xc0, !PT ;  /* 0xffff0000241c7812 */ /* 0x040fe200078ec0ff */
[----:B------:R-:W-:Y:S01]  /*0cd0*/  IMAD.U32 R23, R36, 0x10000, RZ ;  /* 0x0001000024177824 */ /* 0x000fe200078e00ff */
[----:B------:R-:W-:Y:S02]  /*0ce0*/  LOP3.LUT R18, R18, 0xffff0000, RZ, 0xc0, !PT ;  /* 0xffff000012127812 */ /* 0x000fe400078ec0ff */
[----:B------:R-:W-:Y:S01]  /*0cf0*/  LOP3.LUT R9, R22, 0xffff0000, RZ, 0xc0, !PT ;  /* 0xffff000016097812 */ /* 0x000fe200078ec0ff */
[----:B------:R-:W-:Y:S01]  /*0d00*/  FMUL.FTZ R21, R21, R28 ;  /* 0x0000001c15157220 */ /* 0x000fe20000410000 */
[----:B------:R-:W-:Y:S01]  /*0d10*/  SHF.L.U32 R32, R32, 0x10, RZ ;  /* 0x0000001020207819 */ /* 0x000fe200000006ff */
[----:B------:R-:W-:Y:S02]  /*0d20*/  IMAD.U32 R15, R25, 0x10000, RZ ;  /* 0x00010000190f7824 */ /* 0x000fe400078e00ff */
[----:B------:R-:W-:Y:S01]  /*0d30*/  FFMA.FTZ R42, R17, R42, R24 ;  /* 0x0000002a112a7223 */ /* 0x000fe20000010018 */
[----:B------:R-:W-:Y:S01]  /*0d40*/  IMAD.U32 R44, R29, 0x10000, RZ ;  /* 0x000100001d2c7824 */ /* 0x000fe200078e00ff */
[----:B------:R-:W-:Y:S01]  /*0d50*/  SHF.L.U32 R12, R19, 0x10, RZ ;  /* 0x00000010130c7819 */ /* 0x000fe200000006ff */
[----:B------:R-:W-:Y:S01]  /*0d60*/  FFMA.FTZ R9, R18, R9, R13 ;  /* 0x0000000912097223 */ /* 0x000fe2000001000d */
[----:B------:R-:W-:Y:S01]  /*0d70*/  SHF.L.U32 R17, R33, 0x10, RZ ;  /* 0x0000001021117819 */ /* 0x000fe200000006ff */
[----:B------:R-:W-:-:S02]  /*0d80*/  IMAD.U32 R24, R37, 0x10000, RZ ;  /* 0x0001000025187824 */ /* 0x000fc400078e00ff */
[----:B------:R-:W-:Y:S01]  /*0d90*/  FFMA.FTZ R32, R32, R23, R21 ;  /* 0x0000001720207223 */ /* 0x000fe20000010015 */
[----:B------:R-:W-:Y:S01]  /*0da0*/  LOP3.LUT R25, R25, 0xffff0000, RZ, 0xc0, !PT ;  /* 0xffff000019197812 */ /* 0x000fe200078ec0ff */
[----:B------:R-:W-:Y:S01]  /*0db0*/  FFMA.FTZ R42, R15, R44, R42 ;  /* 0x0000002c0f2a7223 */ /* 0x000fe2000001002a */
[----:B------:R-:W-:Y:S01]  /*0dc0*/  LOP3.LUT R22, R29, 0xffff0000, RZ, 0xc0, !PT ;  /* 0xffff00001d167812 */ /* 0x000fe200078ec0ff */
[----:B------:R-:W-:Y:S01]  /*0dd0*/  FFMA.FTZ R12, R12, R7, R9 ;  /* 0x000000070c0c7223 */ /* 0x000fe20000010009 */
[----:B------:R-:W-:Y:S01]  /*0de0*/  LOP3.LUT R33, R33, 0xffff0000, RZ, 0xc0, !PT ;  /* 0xffff000021217812 */ /* 0x000fe200078ec0ff */
[----:B------:R-:W-:Y:S01]  /*0df0*/  FFMA.FTZ R24, R17, R24, R32 ;  /* 0x0000001811187223 */ /* 0x000fe20000010020 */
        /* <DEDUP_REMOVED lines=11> */
[----:B------:R-:W-:-:S02]  /*0eb0*/  LOP3.LUT R34, R34, 0xffff0000, RZ, 0xc0, !PT ;  /* 0xffff000022227812 */ /* 0x000fc400078ec0ff */
[----:B------:R-:W-:Y:S01]  /*0ec0*/  LOP3.LUT R17, R38, 0xffff0000, RZ, 0xc0, !PT ;  /* 0xffff000026117812 */ /* 0x000fe200078ec0ff */
[----:B------:R-:W-:Y:S02]  /*0ed0*/  IMAD.U32 R7, R27, 0x10000, RZ ;  /* 0x000100001b077824 */ /* 0x000fe400078e00ff */
[----:B------:R-:W-:Y:S01]  /*0ee0*/  FFMA.FTZ R26, R26, R13, R9 ;  /* 0x0000000d1a1a7223 */ /* 0x000fe20000010009 */
[----:B------:R-:W-:Y:S01]  /*0ef0*/  IMAD.U32 R18, R31, 0x10000, RZ ;  /* 0x000100001f127824 */ /* 0x000fe200078e00ff */
[----:B------:R-:W-:Y:S01]  /*0f00*/  SHF.L.U32 R9, R35, 0x10, RZ ;  /* 0x0000001023097819 */ /* 0x000fe200000006ff */
[----:B------:R-:W-:Y:S02]  /*0f10*/  IMAD.U32 R10, R11, 0x10000, RZ ;  /* 0x000100000b0a7824 */ /* 0x000fe400078e00ff */
[----:B------:R-:W-:Y:S01]  /*0f20*/  FFMA.FTZ R34, R34, R17, R15 ;  /* 0x0000001122227223 */ /* 0x000fe2000001000f */
[----:B------:R-:W-:Y:S02]  /*0f30*/  IMAD.U32 R20, R39, 0x10000, RZ ;  /* 0x0001000027147824 */ /* 0x000fe400078e00ff */
[----:B------:R-:W-:Y:S01]  /*0f40*/  FFMA.FTZ R26, R7, R18, R26 ;  /* 0x00000012071a7223 */ /* 0x000fe2000001001a */
[----:B------:R-:W-:Y:S01]  /*0f50*/  LOP3.LUT R11, R11, 0xffff0000, RZ, 0xc0, !PT ;  /* 0xffff00000b0b7812 */ /* 0x000fe200078ec0ff */
[----:B------:R-:W-:Y:S01]  /*0f60*/  FFMA.FTZ R10, R10, R47, R43 ;  /* 0x0000002f0a0a7223 */ /* 0x000fe2000001002b */
[----:B------:R-:W-:Y:S01]  /*0f70*/  LOP3.LUT R19, R19, 0xffff0000, RZ, 0xc0, !PT ;  /* 0xffff000013137812 */ /* 0x000fe200078ec0ff */
[----:B------:R-:W-:Y:S01]  /*0f80*/  FFMA.FTZ R20, R9, R20, R34 ;  /* 0x0000001409147223 */ /* 0x000fe20000010022 */
[----:B------:R-:W-:-:S02]  /*0f90*/  LOP3.LUT R27, R27, 0xffff0000, RZ, 0xc0, !PT ;  /* 0xffff00001b1b7812 */ /* 0x000fc400078ec0ff */
[----:B------:R-:W-:Y:S02]  /*0fa0*/  LOP3.LUT R16, R31, 0xffff0000, RZ, 0xc0, !PT ;  /* 0xffff00001f107812 */ /* 0x000fe400078ec0ff */
[----:B------:R-:W-:Y:S02]  /*0fb0*/  LOP3.LUT R35, R35, 0xffff0000, RZ, 0xc0, !PT ;  /* 0xffff000023237812 */ /* 0x000fe400078ec0ff */
[----:B------:R-:W-:Y:S01]  /*0fc0*/  LOP3.LUT R18, R39, 0xffff0000, RZ, 0xc0, !PT ;  /* 0xffff000027127812 */ /* 0x000fe200078ec0ff */
[----:B------:R-:W-:Y:S01]  /*0fd0*/  FFMA.FTZ R10, R11, R14, R10 ;  /* 0x0000000e0b0a7223 */ /* 0x000fe2000001000a */
[----:B------:R-:W-:Y:S01]  /*0fe0*/  FFMA.FTZ R12, R19, R8, R12 ;  /* 0x00000008130c7223 */ /* 0x000fe2000001000c */
[----:B------:R-:W-:Y:S02]  /*0ff0*/  FFMA.FTZ R16, R27, R16, R26 ;  /* 0x000000101b107223 */ /* 0x000fe4000001001a */
[----:B------:R-:W-:Y:S01]  /*1000*/  FFMA.FTZ R20, R35, R18, R20 ;  /* 0x0000001223147223 */ /* 0x000fe20000010014 */
[----:B------:R-:W0:Y:S04]  /*1010*/  SHFL.BFLY PT, R7, R10, 0x8, 0x1f ;  /* 0x0d001f000a077f89 */ /* 0x000e2800000e0000 */
[----:B------:R-:W1:Y:S04]  /*1020*/  SHFL.BFLY PT, R9, R12, 0x8, 0x1f ;  /* 0x0d001f000c097f89 */ /* 0x000e6800000e0000 */
[----:B------:R-:W2:Y:S04]  /*1030*/  SHFL.BFLY PT, R13, R16, 0x8, 0x1f ;  /* 0x0d001f00100d7f89 */ /* 0x000ea800000e0000 */
[----:B------:R-:W3:Y:S01]  /*1040*/  SHFL.BFLY PT, R17, R20, 0x8, 0x1f ;  /* 0x0d001f0014117f89 */ /* 0x000ee200000e0000 */
[----:B0-----:R-:W-:Y:S01]  /*1050*/  FADD.FTZ R7, R10, R7 ;  /* 0x000000070a077221 */ /* 0x001fe20000010000 */
[----:B-1----:R-:W-:Y:S01]  /*1060*/  FADD.FTZ R11, R12, R9 ;  /* 0x000000090c0b7221 */ /* 0x002fe20000010000 */
[----:B--2---:R-:W-:Y:S01]  /*1070*/  FADD.FTZ R15, R16, R13 ;  /* 0x0000000d100f7221 */ /* 0x004fe20000010000 */
[----:B---3--:R-:W-:-:S02]  /*1080*/  FADD.FTZ R19, R20, R17 ;  /* 0x0000001114137221 */ /* 0x008fc40000010000 */
        /* <DEDUP_REMOVED lines=23> */
[----:B---3--:R-:W-:Y:S01]  /*1200*/  FADD.FTZ R15, R7, R8 ;  /* 0x00000008070f7221 */ /* 0x008fe20000010000 */
[----:B------:R-:W-:Y:S06]  /*1210*/  @P0 BRA `(.L_x_52) ;  /* 0x0000000000640947 */ /* 0x000fec0003800000 */
[----:B------:R-:W0:Y:S01]  /*1220*/  LDCU.64 UR8, c[0x0][0x3e8] ;  /* 0x00007d00ff0877ac */ /* 0x000e220008000a00 */
[----:B------:R-:W1:Y:S01]  /*1230*/  LDC.64 R10, c[0x0][0x3f0] ;  /* 0x0000fc00ff0a7b82 */ /* 0x000e620000000a00 */
[----:B------:R-:W-:Y:S01]  /*1240*/  ISETP.GE.AND P0, PT, R6, UR10, PT ;  /* 0x0000000a06007c0c */ /* 0x000fe2000bf06270 */
[----:B------:R-:W-:Y:S01]  /*1250*/  UMOV UR4, UR6 ;  /* 0x0000000600047c82 */ /* 0x000fe20008000000 */
[----:B------:R-:W-:Y:S01]  /*1260*/  UMOV UR5, URZ ;  /* 0x000000ff00057c82 */ /* 0x000fe20008000000 */
[----:B------:R-:W2:Y:S01]  /*1270*/  LDCU.64 UR16, c[0x0][0x3d0] ;  /* 0x00007a00ff1077ac */ /* 0x000ea20008000a00 */
[----:B------:R-:W-:Y:S02]  /*1280*/  ISETP.GE.AND P3, PT, R2, UR10, PT ;  /* 0x0000000a02007c0c */ /* 0x000fe4000bf66270 */
[----:B------:R-:W-:Y:S02]  /*1290*/  ISETP.GE.AND P2, PT, R3, UR10, PT ;  /* 0x0000000a03007c0c */ /* 0x000fe4000bf46270 */
[----:B------:R-:W-:Y:S01]  /*12a0*/  FSEL R3, R14, RZ, !P3 ;  /* 0x000000ff0e037208 */ /* 0x000fe20005800000 */
[----:B0-----:R-:W-:-:S04]  /*12b0*/  UIMAD.WIDE.U32 UR4, UR14, UR8, UR4 ;  /* 0x000000080e0472a5 */ /* 0x001fc8000f8e0004 */
[----:B------:R-:W-:-:S06]  /*12c0*/  UIMAD UR5, UR14, UR9, UR5 ;  /* 0x000000090e0572a4 */ /* 0x000fcc000f8e0205 */
[----:B-1----:R-:W-:-:S04]  /*12d0*/  IMAD.WIDE.U32 R8, R4, R10, UR4 ;  /* 0x0000000404087e25 */ /* 0x002fc8000f8e000a */
[----:B------:R-:W-:Y:S01]  /*12e0*/  IMAD R7, R4, R11, R9 ;  /* 0x0000000b04077224 */ /* 0x000fe200078e0209 */
[----:B------:R-:W-:Y:S02]  /*12f0*/  IADD3 R8, P1, PT, R2, R8, RZ ;  /* 0x0000000802087210 */ /* 0x000fe40007f3e0ff */
[----:B------:R-:W-:Y:S02]  /*1300*/  FSEL R11, R15, RZ, !P0 ;  /* 0x000000ff0f0b7208 */ /* 0x000fe40004000000 */
[----:B------:R-:W-:Y:S02]  /*1310*/  IADD3.X R7, PT, PT, RZ, R7, RZ, P1, !PT ;  /* 0x00000007ff077210 */ /* 0x000fe40000ffe4ff */
[C---:B--2---:R-:W-:Y:S02]  /*1320*/  LEA R6, P4, R8.reuse, UR16, 0x2 ;  /* 0x0000001008067c11 */ /* 0x044fe4000f8810ff */
[----:B------:R-:W-:Y:S02]  /*1330*/  ISETP.GE.AND P1, PT, R5, UR10, PT ;  /* 0x0000000a05007c0c */ /* 0x000fe4000bf26270 */
[----:B------:R-:W-:-:S02]  /*1340*/  LEA.HI.X R7, R8, UR17, R7, 0x2, P4 ;  /* 0x0000001108077c11 */ /* 0x000fc4000a0f1407 */
[----:B------:R-:W-:Y:S02]  /*1350*/  FSEL R5, R12, RZ, !P2 ;  /* 0x000000ff0c057208 */ /* 0x000fe40005000000 */
[----:B------:R-:W-:Y:S01]  /*1360*/  FSEL R9, R16, RZ, !P1 ;  /* 0x000000ff10097208 */ /* 0x000fe20004800000 */
[----:B------:R0:W-:Y:S04]  /*1370*/  STG.E desc[UR12][R6.64], R3 ;  /* 0x0000000306007986 */ /* 0x0001e8000c10190c */
[----:B------:R0:W-:Y:S04]  /*1380*/  STG.E desc[UR12][R6.64+0x40], R5 ;  /* 0x0000400506007986 */ /* 0x0001e8000c10190c */
[----:B------:R0:W-:Y:S04]  /*1390*/  STG.E desc[UR12][R6.64+0x80], R9 ;  /* 0x0000800906007986 */ /* 0x0001e8000c10190c */
[----:B------:R0:W-:Y:S02]  /*13a0*/  STG.E desc[UR12][R6.64+0xc0], R11 ;  /* 0x0000c00b06007986 */ /* 0x0001e4000c10190c */
.L_x_52:
[----:B------:R-:W-:Y:S05]  /*13b0*/  BSYNC.RECONVERGENT B0 ;  /* 0x0000000000007941 */ /* 0x000fea0003800200 */
.L_x_51:
[----:B------:R-:W-:Y:S01]  /*13c0*/  UIADD3 UR4, UPT, UPT, UR7, 0x3f, URZ ;  /* 0x0000003f07047890 */ /* 0x000fe2000fffe0ff */
[----:B0-----:R-:W0:Y:S01]  /*13d0*/  LDC.64 R10, c[0x0][0x440] ;  /* 0x00011000ff0a7b82 */ /* 0x001e220000000a00 */
[----:B------:R-:W-:Y:S02]  /*13e0*/  BSSY.RECONVERGENT B0, `(.L_x_53) ;  /* 0x0000019000007945 */ /* 0x000fe40003800200 */
[----:B------:R-:W-:-:S04]  /*13f0*/  USHF.R.S32.HI UR5, URZ, 0x1f, UR4 ;  /* 0x0000001fff057899 */ /* 0x000fc80008011404 */
[----:B------:R-:W-:Y:S01]  /*1400*/  ULEA.HI UR5, UR5, UR4, URZ, 0x6 ;  /* 0x0000000405057291 */ /* 0x000fe2000f8f30ff */
[----:B------:R-:W1:Y:S03]  /*1410*/  LDC.64 R12, c[0x0][0x448] ;  /* 0x00011200ff0c7b82 */ /* 0x000e660000000a00 */
[----:B------:R-:W-:-:S04]  /*1420*/  ULOP3.LUT UR5, UR5, 0xffffffc0, URZ, 0xc0, !UPT ;  /* 0xffffffc005057892 */ /* 0x000fc8000f8ec0ff */
[----:B------:R-:W-:-:S04]  /*1430*/  UIADD3 UR5, UPT, UPT, UR6, UR4, -UR5 ;  /* 0x0000000406057290 */ /* 0x000fc8000fffe805 */
[----:B------:R-:W-:-:S06]  /*1440*/  UIADD3 UR5, UPT, UPT, UR4, -UR5, URZ ;  /* 0x8000000504057290 */ /* 0x000fcc000fffe0ff */
[----:B------:R-:W-:-:S04]  /*1450*/  ISETP.GE.AND P0, PT, R0, UR5, PT ;  /* 0x0000000500007c0c */ /* 0x000fc8000bf06270 */
[----:B------:R-:W-:-:S13]  /*1460*/  ISETP.GT.U32.OR P0, PT, R0, 0x3f, P0 ;  /* 0x0000003f0000780c */ /* 0x000fda0000704470 */
[----:B------:R-:W-:Y:S05]  /*1470*/  @P0 BRA `(.L_x_54) ;  /* 0x00000000003c0947 */ /* 0x000fea0003800000 */
[----:B------:R-:W2:Y:S01]  /*1480*/  LDC.64 R6, c[0x0][0x418] ;  /* 0x00010600ff067b82 */ /* 0x000ea20000000a00 */
[----:B------:R-:W3:Y:S01]  /*1490*/  LDCU.64 UR4, c[0x0][0x420] ;  /* 0x00008400ff0477ac */ /* 0x000ee20008000a00 */
[----:B------:R-:W-:Y:S02]  /*14a0*/  HFMA2 R3, -RZ, RZ, 0, 0 ;  /* 0x00000000ff037431 */ /* 0x000fe400000001ff */
[----:B------:R-:W-:Y:S02]  /*14b0*/  VIADD R2, R0, UR6 ;  /* 0x0000000600027c36 */ /* 0x000fe40008000000 */
[C---:B-----5:R-:W-:Y:S01]  /*14c0*/  FMUL.FTZ R5, R48.reuse, 1.4426950216293334961 ;  /* 0x3fb8aa3b30057820 */ /* 0x060fe20000410000 */
[----:B------:R-:W-:Y:S01]  /*14d0*/  FSETP.NEU.FTZ.AND P0, PT, R48, -INF , PT ;  /* 0xff8000003000780b */ /* 0x000fe20003f1d000 */
[----:B------:R-:W4:Y:S03]  /*14e0*/  LDC.64 R8, c[0x0][0x410] ;  /* 0x00010400ff087b82 */ /* 0x000f260000000a00 */
[----:B------:R-:W-:Y:S01]  /*14f0*/  FSEL R5, R5, RZ, P0 ;  /* 0x000000ff05057208 */ /* 0x000fe20000000000 */
[----:B--2---:R-:W-:-:S04]  /*1500*/  IMAD.WIDE.U32 R2, R6, UR14, R2 ;  /* 0x0000000e06027c25 */ /* 0x004fc8000f8e0002 */
[----:B------:R-:W-:Y:S02]  /*1510*/  IMAD R3, R7, UR14, R3 ;  /* 0x0000000e07037c24 */ /* 0x000fe4000f8e0203 */
[----:B---3--:R-:W-:-:S04]  /*1520*/  IMAD.WIDE.U32 R2, R4, UR4, R2 ;  /* 0x0000000404027c25 */ /* 0x008fc8000f8e0002 */
[----:B------:R-:W-:Y:S01]  /*1530*/  IMAD R3, R4, UR5, R3 ;  /* 0x0000000504037c24 */ /* 0x000fe2000f8e0203 */
[----:B----4-:R-:W-:-:S04]  /*1540*/  LEA R6, P1, R2, R8, 0x2 ;  /* 0x0000000802067211 */ /* 0x010fc800078210ff */
[----:B------:R-:W-:-:S05]  /*1550*/  LEA.HI.X R7, R2, R9, R3, 0x2, P1 ;  /* 0x0000000902077211 */ /* 0x000fca00008f1403 */
[----:B------:R2:W-:Y:S04]  /*1560*/  STG.E desc[UR12][R6.64], R5 ;  /* 0x0000000506007986 */ /* 0x0005e8000c10190c */
.L_x_54:
[----:B------:R-:W-:Y:S05]  /*1570*/  BSYNC.RECONVERGENT B0 ;  /* 0x0000000000007941 */ /* 0x000fea0003800200 */
.L_x_53:
[----:B------:R-:W-:Y:S01]  /*1580*/  USHF.L.U32 UR4, UR11, 0xd, URZ ;  /* 0x0000000d0b047899 */ /* 0x000fe200080006ff */
[----:B------:R-:W-:Y:S01]  /*1590*/  IMAD.SHL.U32 R2, R0, 0x4, RZ ;  /* 0x0000000400027824 */ /* 0x000fe200078e00ff */
[----:B------:R-:W3:Y:S01]  /*15a0*/  LDCU.64 UR8, c[0x0][0x458] ;  /* 0x00008b00ff0877ac */ /* 0x000ee20008000a00 */
[----:B------:R-:W-:-:S03]  /*15b0*/  MOV R3, RZ ;  /* 0x000000ff00037202 */ /* 0x000fc60000000f00 */
[----:B------:R-:W-:-:S05]  /*15c0*/  LOP3.LUT R2, R2, UR4, RZ, 0xfc, !PT ;  /* 0x0000000402027c12 */ /* 0x000fca000f8efcff */
[----:B------:R-:W2:Y:S01]  /*15d0*/  LDCU.64 UR4, c[0x0][0x428] ;  /* 0x00008500ff0477ac */ /* 0x000ea20008000a00 */
[----:B0-----:R-:W-:-:S04]  /*15e0*/  IMAD.WIDE.U32 R2, R10, UR14, R2 ;  /* 0x0000000e0a027c25 */ /* 0x001fc8000f8e0002 */
[----:B------:R-:W-:Y:S01]  /*15f0*/  IMAD R3, R11, UR14, R3 ;  /* 0x0000000e0b037c24 */ /* 0x000fe2000f8e0203 */
[----:B---3--:R-:W-:Y:S01]  /*1600*/  ISETP.NE.U32.AND P0, PT, RZ, UR8, PT ;  /* 0x00000008ff007c0c */ /* 0x008fe2000bf05070 */
[----:B-1----:R-:W-:-:S03]  /*1610*/  IMAD.WIDE.U32 R2, R4, R12, R2 ;  /* 0x0000000c04027225 */ /* 0x002fc600078e0002 */
[----:B------:R-:W-:Y:S01]  /*1620*/  ISETP.NE.AND.EX P0, PT, RZ, UR9, PT, P0 ;  /* 0x00000009ff007c0c */ /* 0x000fe2000bf05300 */
[----:B------:R-:W-:-:S03]  /*1630*/  IMAD R3, R4, R13, R3 ;  /* 0x0000000d04037224 */ /* 0x000fc600078e0203 */
[----:B------:R-:W-:Y:S02]  /*1640*/  ISETP.NE.OR P0, PT, R0, RZ, !P0 ;  /* 0x000000ff0000720c */ /* 0x000fe40004705670 */
[----:B--2---:R-:W-:-:S04]  /*1650*/  LEA R6, P1, R2, UR4, 0x2 ;  /* 0x0000000402067c11 */ /* 0x004fc8000f8210ff */
        /* <DEDUP_REMOVED lines=11> */
[----:B0-----:R-:W0:Y:S08]  /*1710*/  LDC R7, c[0x0][0x390] ;  /* 0x0000e400ff077b82 */ /* 0x001e300000000800 */
[----:B------:R-:W2:Y:S01]  /*1720*/  LDC.64 R2, c[0x0][0x458] ;  /* 0x00011600ff027b82 */ /* 0x000ea20000000a00 */
[----:B-1----:R-:W-:-:S04]  /*1730*/  IMAD R4, R5, UR11, R4 ;  /* 0x0000000b05047c24 */ /* 0x002fc8000f8e0204 */
[----:B0-----:R-:W-:-:S04]  /*1740*/  IMAD R5, R4, R7, UR14 ;  /* 0x0000000e04057e24 */ /* 0x001fc8000f8e0207 */
[----:B--2---:R-:W-:-:S05]  /*1750*/  IMAD.WIDE R2, R5, 0x4, R2 ;  /* 0x0000000405027825 */ /* 0x004fca00078e0202 */
[----:B------:R-:W-:Y:S01]  /*1760*/  STG.E desc[UR12][R2.64], RZ ;  /* 0x000000ff02007986 */ /* 0x000fe2000c10190c */
[----:B------:R-:W-:Y:S05]  /*1770*/  EXIT ;  /* 0x000000000000794d */ /* 0x000fea0003800000 */
.L_x_55:
        /* <DEDUP_REMOVED lines=16> */
.L_x_130:


//--------------------- .text._ZN7cutlass13device_kernelIN5flash11enable_sm90INS1_16FlashAttnBwdSm90INS1_25CollectiveMainloopBwdSm90ILi2ELi2ELi2EN4cute5tupleIJNS5_1CILi1EEES8_S8_EEENS6_IJNS7_ILi64EEENS7_ILi128EEESB_EEENS_10bfloat16_tEfNS_4arch4Sm90ELb1ELb0ELb0ELb1ELb0ELb1ELb0ELb0ELi2ELi1ELi2ELi1ELb0EEENS1_21CollectiveEpilogueBwdISC_SD_SF_Li256ELb1ELb0ELi1EEENS1_25SingleTileBwdLPTSchedulerILb1ELi128ELb0EEEEEEEEEvNT_6ParamsE --------------------------
	.section	.text._ZN7cutlass13device_kernelIN5flash11enable_sm90INS1_16FlashAttnBwdSm90INS1_25CollectiveMainloopBwdSm90ILi2ELi2ELi2EN4cute5tupleIJNS5_1CILi1EEES8_S8_EEENS6_IJNS7_ILi64EEENS7_ILi128EEESB_EEENS_10bfloat16_tEfNS_4arch4Sm90ELb1ELb0ELb0ELb1ELb0ELb1ELb0ELb0ELi2ELi1ELi2ELi1ELb0EEENS1_21CollectiveEpilogueBwdISC_SD_SF_Li256ELb1ELb0ELi1EEENS1_25SingleTileBwdLPTSchedulerILb1ELi128ELb0EEEEEEEEEvNT_6ParamsE,"ax",@progbits
	.align	128
.text._ZN7cutlass13device_kernelIN5flash11enable_sm90INS1_16FlashAttnBwdSm90INS1_25CollectiveMainloopBwdSm90ILi2ELi2ELi2EN4cute5tupleIJNS5_1CILi1EEES8_S8_EEENS6_IJNS7_ILi64EEENS7_ILi128EEESB_EEENS_10bfloat16_tEfNS_4arch4Sm90ELb1ELb0ELb0ELb1ELb0ELb1ELb0ELb0ELi2ELi1ELi2ELi1ELb0EEENS1_21CollectiveEpilogueBwdISC_SD_SF_Li256ELb1ELb0ELi1EEENS1_25SingleTileBwdLPTSchedulerILb1ELi128ELb0EEEEEEEEEvNT_6ParamsE:
        .type           _ZN7cutlass13device_kernelIN5flash11enable_sm90INS1_16FlashAttnBwdSm90INS1_25CollectiveMainloopBwdSm90ILi2ELi2ELi2EN4cute5tupleIJNS5_1CILi1EEES8_S8_EEENS6_IJNS7_ILi64EEENS7_ILi128EEESB_EEENS_10bfloat16_tEfNS_4arch4Sm90ELb1ELb0ELb0ELb1ELb0ELb1ELb0ELb0ELi2ELi1ELi2ELi1ELb0EEENS1_21CollectiveEpilogueBwdISC_SD_SF_Li256ELb1ELb0ELi1EEENS1_25SingleTileBwdLPTSchedulerILb1ELi128ELb0EEEEEEEEEvNT_6ParamsE,@function
        .size           _ZN7cutlass13device_kernelIN5flash11enable_sm90INS1_16FlashAttnBwdSm90INS1_25CollectiveMainloopBwdSm90ILi2ELi2ELi2EN4cute5tupleIJNS5_1CILi1EEES8_S8_EEENS6_IJNS7_ILi64EEENS7_ILi128EEESB_EEENS_10bfloat16_tEfNS_4arch4Sm90ELb1ELb0ELb0ELb1ELb0ELb1ELb0ELb0ELi2ELi1ELi2ELi1ELb0EEENS1_21CollectiveEpilogueBwdISC_SD_SF_Li256ELb1ELb0ELi1EEENS1_25SingleTileBwdLPTSchedulerILb1ELi128ELb0EEEEEEEEEvNT_6ParamsE,(.L_x_131 - _ZN7cutlass13device_kernelIN5flash11enable_sm90INS1_16FlashAttnBwdSm90INS1_25CollectiveMainloopBwdSm90ILi2ELi2ELi2EN4cute5tupleIJNS5_1CILi1EEES8_S8_EEENS6_IJNS7_ILi64EEENS7_ILi128EEESB_EEENS_10bfloat16_tEfNS_4arch4Sm90ELb1ELb0ELb0ELb1ELb0ELb1ELb0ELb0ELi2ELi1ELi2ELi1ELb0EEENS1_21CollectiveEpilogueBwdISC_SD_SF_Li256ELb1ELb0ELi1EEENS1_25SingleTileBwdLPTSchedulerILb1ELi128ELb0EEEEEEEEEvNT_6ParamsE)
        .other          _ZN7cutlass13device_kernelIN5flash11enable_sm90INS1_16FlashAttnBwdSm90INS1_25CollectiveMainloopBwdSm90ILi2ELi2ELi2EN4cute5tupleIJNS5_1CILi1EEES8_S8_EEENS6_IJNS7_ILi64EEENS7_ILi128EEESB_EEENS_10bfloat16_tEfNS_4arch4Sm90ELb1ELb0ELb0ELb1ELb0ELb1ELb0ELb0ELi2ELi1ELi2ELi1ELb0EEENS1_21CollectiveEpilogueBwdISC_SD_SF_Li256ELb1ELb0ELi1EEENS1_25SingleTileBwdLPTSchedulerILb1ELi128ELb0EEEEEEEEEvNT_6ParamsE,@"STO_CUDA_ENTRY STV_DEFAULT"
_ZN7cutlass13device_kernelIN5flash11enable_sm90INS1_16FlashAttnBwdSm90INS1_25CollectiveMainloopBwdSm90ILi2ELi2ELi2EN4cute5tupleIJNS5_1CILi1EEES8_S8_EEENS6_IJNS7_ILi64EEENS7_ILi128EEESB_EEENS_10bfloat16_tEfNS_4arch4Sm90ELb1ELb0ELb0ELb1ELb0ELb1ELb0ELb0ELi2ELi1ELi2ELi1ELb0EEENS1_21CollectiveEpilogueBwdISC_SD_SF_Li256ELb1ELb0ELi1EEENS1_25SingleTileBwdLPTSchedulerILb1ELi128ELb0EEEEEEEEEvNT_6ParamsE:
[----:B------:R-:W-:Y:S01]  /*0000*/  LDC R1, c[0x0][0x37c] ;  /* 0x0000df00ff017b82 */ /* 0x000fe20000000800 */
[----:B------:R-:W-:Y:S05]  /*0010*/  EXIT ;  /* 0x000000000000794d */ /* 0x000fea0003800000 */
.L_x_56:
        /* <DEDUP_REMOVED lines=14> */
.L_x_131:


//--------------------- .text._ZN7cutlass13device_kernelIN5flash11enable_sm90INS1_16FlashAttnBwdSm90INS1_25CollectiveMainloopBwdSm90ILi2ELi2ELi2EN4cute5tupleIJNS5_1CILi1EEES8_S8_EEENS6_IJNS7_ILi64EEENS7_ILi128EEESB_EEENS_10bfloat16_tEfNS_4arch4Sm90ELb1ELb0ELb0ELb1ELb1ELb1ELb0ELb0ELi2ELi1ELi2ELi1ELb0EEENS1_21CollectiveEpilogueBwdISC_SD_SF_Li256ELb1ELb0ELi1EEENS1_25SingleTileBwdLPTSchedulerILb1ELi128ELb1EEEEEEEEEvNT_6ParamsE --------------------------
	.section	.text._ZN7cutlass13device_kernelIN5flash11enable_sm90INS1_16FlashAttnBwdSm90INS1_25CollectiveMainloopBwdSm90ILi2ELi2ELi2EN4cute5tupleIJNS5_1CILi1EEES8_S8_EEENS6_IJNS7_ILi64EEENS7_ILi128EEESB_EEENS_10bfloat16_tEfNS_4arch4Sm90ELb1ELb0ELb0ELb1ELb1ELb1ELb0ELb0ELi2ELi1ELi2ELi1ELb0EEENS1_21CollectiveEpilogueBwdISC_SD_SF_Li256ELb1ELb0ELi1EEENS1_25SingleTileBwdLPTSchedulerILb1ELi128ELb1EEEEEEEEEvNT_6ParamsE,"ax",@progbits
	.align	128
.text._ZN7cutlass13device_kernelIN5flash11enable_sm90INS1_16FlashAttnBwdSm90INS1_25CollectiveMainloopBwdSm90ILi2ELi2ELi2EN4cute5tupleIJNS5_1CILi1EEES8_S8_EEENS6_IJNS7_ILi64EEENS7_ILi128EEESB_EEENS_10bfloat16_tEfNS_4arch4Sm90ELb1ELb0ELb0ELb1ELb1ELb1ELb0ELb0ELi2ELi1ELi2ELi1ELb0EEENS1_21CollectiveEpilogueBwdISC_SD_SF_Li256ELb1ELb0ELi1EEENS1_25SingleTileBwdLPTSchedulerILb1ELi128ELb1EEEEEEEEEvNT_6ParamsE:
        .type           _ZN7cutlass13device_kernelIN5flash11enable_sm90INS1_16FlashAttnBwdSm90INS1_25CollectiveMainloopBwdSm90ILi2ELi2ELi2EN4cute5tupleIJNS5_1CILi1EEES8_S8_EEENS6_IJNS7_ILi64EEENS7_ILi128EEESB_EEENS_10bfloat16_tEfNS_4arch4Sm90ELb1ELb0ELb0ELb1ELb1ELb1ELb0ELb0ELi2ELi1ELi2ELi1ELb0EEENS1_21CollectiveEpilogueBwdISC_SD_SF_Li256ELb1ELb0ELi1EEENS1_25SingleTileBwdLPTSchedulerILb1ELi128ELb1EEEEEEEEEvNT_6ParamsE,@function
        .size           _ZN7cutlass13device_kernelIN5flash11enable_sm90INS1_16FlashAttnBwdSm90INS1_25CollectiveMainloopBwdSm90ILi2ELi2ELi2EN4cute5tupleIJNS5_1CILi1EEES8_S8_EEENS6_IJNS7_ILi64EEENS7_ILi128EEESB_EEENS_10bfloat16_tEfNS_4arch4Sm90ELb1ELb0ELb0ELb1ELb1ELb1ELb0ELb0ELi2ELi1ELi2ELi1ELb0EEENS1_21CollectiveEpilogueBwdISC_SD_SF_Li256ELb1ELb0ELi1EEENS1_25SingleTileBwdLPTSchedulerILb1ELi128ELb1EEEEEEEEEvNT_6ParamsE,(.L_x_132 - _ZN7cutlass13device_kernelIN5flash11enable_sm90INS1_16FlashAttnBwdSm90INS1_25CollectiveMainloopBwdSm90ILi2ELi2ELi2EN4cute5tupleIJNS5_1CILi1EEES8_S8_EEENS6_IJNS7_ILi64EEENS7_ILi128EEESB_EEENS_10bfloat16_tEfNS_4arch4Sm90ELb1ELb0ELb0ELb1ELb1ELb1ELb0ELb0ELi2ELi1ELi2ELi1ELb0EEENS1_21CollectiveEpilogueBwdISC_SD_SF_Li256ELb1ELb0ELi1EEENS1_25SingleTileBwdLPTSchedulerILb1ELi128ELb1EEEEEEEEEvNT_6ParamsE)
        .other          _ZN7cutlass13device_kernelIN5flash11enable_sm90INS1_16FlashAttnBwdSm90INS1_25CollectiveMainloopBwdSm90ILi2ELi2ELi2EN4cute5tupleIJNS5_1CILi1EEES8_S8_EEENS6_IJNS7_ILi64EEENS7_ILi128EEESB_EEENS_10bfloat16_tEfNS_4arch4Sm90ELb1ELb0ELb0ELb1ELb1ELb1ELb0ELb0ELi2ELi1ELi2ELi1ELb0EEENS1_21CollectiveEpilogueBwdISC_SD_SF_Li256ELb1ELb0ELi1EEENS1_25SingleTileBwdLPTSchedulerILb1ELi128ELb1EEEEEEEEEvNT_6ParamsE,@"STO_CUDA_ENTRY STV_DEFAULT"
_ZN7cutlass13device_kernelIN5flash11enable_sm90INS1_16FlashAttnBwdSm90INS1_25CollectiveMainloopBwdSm90ILi2ELi2ELi2EN4cute5tupleIJNS5_1CILi1EEES8_S8_EEENS6_IJNS7_ILi64EEENS7_ILi128EEESB_EEENS_10bfloat16_tEfNS_4arch4Sm90ELb1ELb0ELb0ELb1ELb1ELb1ELb0ELb0ELi2ELi1ELi2ELi1ELb0EEENS1_21CollectiveEpilogueBwdISC_SD_SF_Li256ELb1ELb0ELi1EEENS1_25SingleTileBwdLPTSchedulerILb1ELi128ELb1EEEEEEEEEvNT_6ParamsE:
[----:B------:R-:W-:Y:S01]  /*0000*/  LDC R1, c[0x0][0x37c] ;  /* 0x0000df00ff017b82 */ /* 0x000fe20000000800 */
[----:B------:R-:W-:Y:S05]  /*0010*/  EXIT ;  /* 0x000000000000794d */ /* 0x000fea0003800000 */
.L_x_57:
        /* <DEDUP_REMOVED lines=14> */
.L_x_132:


//--------------------- .text._ZN7cutlass13device_kernelIN5flash11enable_sm90INS1_16FlashAttnBwdSm90INS1_25CollectiveMainloopBwdSm90ILi2ELi2ELi2EN4cute5tupleIJNS5_1CILi1EEES8_S8_EEENS6_IJNS7_ILi64EEENS7_ILi128EEESB_EEENS_10bfloat16_tEfNS_4arch4Sm90ELb1ELb0ELb0ELb1ELb0ELb1ELb0ELb0ELi2ELi1ELi2ELi1ELb0EEENS1_24CollectiveEpilogueBwdGQAISC_fSF_Li256ELb1ELb0EEENS1_25SingleTileBwdLPTSchedulerILb1ELi128ELb0EEEEEEEEEvNT_6ParamsE --------------------------
	.section	.text._ZN7cutlass13device_kernelIN5flash11enable_sm90INS1_16FlashAttnBwdSm90INS1_25CollectiveMainloopBwdSm90ILi2ELi2ELi2EN4cute5tupleIJNS5_1CILi1EEES8_S8_EEENS6_IJNS7_ILi64EEENS7_ILi128EEESB_EEENS_10bfloat16_tEfNS_4arch4Sm90ELb1ELb0ELb0ELb1ELb0ELb1ELb0ELb0ELi2ELi1ELi2ELi1ELb0EEENS1_24CollectiveEpilogueBwdGQAISC_fSF_Li256ELb1ELb0EEENS1_25SingleTileBwdLPTSchedulerILb1ELi128ELb0EEEEEEEEEvNT_6ParamsE,"ax",@progbits
	.align	128
.text._ZN7cutlass13device_kernelIN5flash11enable_sm90INS1_16FlashAttnBwdSm90INS1_25CollectiveMainloopBwdSm90ILi2ELi2ELi2EN4cute5tupleIJNS5_1CILi1EEES8_S8_EEENS6_IJNS7_ILi64EEENS7_ILi128EEESB_EEENS_10bfloat16_tEfNS_4arch4Sm90ELb1ELb0ELb0ELb1ELb0ELb1ELb0ELb0ELi2ELi1ELi2ELi1ELb0EEENS1_24CollectiveEpilogueBwdGQAISC_fSF_Li256ELb1ELb0EEENS1_25SingleTileBwdLPTSchedulerILb1ELi128ELb0EEEEEEEEEvNT_6ParamsE:
        .type           _ZN7cutlass13device_kernelIN5flash11enable_sm90INS1_16FlashAttnBwdSm90INS1_25CollectiveMainloopBwdSm90ILi2ELi2ELi2EN4cute5tupleIJNS5_1CILi1EEES8_S8_EEENS6_IJNS7_ILi64EEENS7_ILi128EEESB_EEENS_10bfloat16_tEfNS_4arch4Sm90ELb1ELb0ELb0ELb1ELb0ELb1ELb0ELb0ELi2ELi1ELi2ELi1ELb0EEENS1_24CollectiveEpilogueBwdGQAISC_fSF_Li256ELb1ELb0EEENS1_25SingleTileBwdLPTSchedulerILb1ELi128ELb0EEEEEEEEEvNT_6ParamsE,@function
        .size           _ZN7cutlass13device_kernelIN5flash11enable_sm90INS1_16FlashAttnBwdSm90INS1_25CollectiveMainloopBwdSm90ILi2ELi2ELi2EN4cute5tupleIJNS5_1CILi1EEES8_S8_EEENS6_IJNS7_ILi64EEENS7_ILi128EEESB_EEENS_10bfloat16_tEfNS_4arch4Sm90ELb1ELb0ELb0ELb1ELb0ELb1ELb0ELb0ELi2ELi1ELi2ELi1ELb0EEENS1_24CollectiveEpilogueBwdGQAISC_fSF_Li256ELb1ELb0EEENS1_25SingleTileBwdLPTSchedulerILb1ELi128ELb0EEEEEEEEEvNT_6ParamsE,(.L_x_133 - _ZN7cutlass13device_kernelIN5flash11enable_sm90INS1_16FlashAttnBwdSm90INS1_25CollectiveMainloopBwdSm90ILi2ELi2ELi2EN4cute5tupleIJNS5_1CILi1EEES8_S8_EEENS6_IJNS7_ILi64EEENS7_ILi128EEESB_EEENS_10bfloat16_tEfNS_4arch4Sm90ELb1ELb0ELb0ELb1ELb0ELb1ELb0ELb0ELi2ELi1ELi2ELi1ELb0EEENS1_24CollectiveEpilogueBwdGQAISC_fSF_Li256ELb1ELb0EEENS1_25SingleTileBwdLPTSchedulerILb1ELi128ELb0EEEEEEEEEvNT_6ParamsE)
        .other          _ZN7cutlass13device_kernelIN5flash11enable_sm90INS1_16FlashAttnBwdSm90INS1_25CollectiveMainloopBwdSm90ILi2ELi2ELi2EN4cute5tupleIJNS5_1CILi1EEES8_S8_EEENS6_IJNS7_ILi64EEENS7_ILi128EEESB_EEENS_10bfloat16_tEfNS_4arch4Sm90ELb1ELb0ELb0ELb1ELb0ELb1ELb0ELb0ELi2ELi1ELi2ELi1ELb0EEENS1_24CollectiveEpilogueBwdGQAISC_fSF_Li256ELb1ELb0EEENS1_25SingleTileBwdLPTSchedulerILb1ELi128ELb0EEEEEEEEEvNT_6ParamsE,@"STO_CUDA_ENTRY STV_DEFAULT"
_ZN7cutlass13device_kernelIN5flash11enable_sm90INS1_16FlashAttnBwdSm90INS1_25CollectiveMainloopBwdSm90ILi2ELi2ELi2EN4cute5tupleIJNS5_1CILi1EEES8_S8_EEENS6_IJNS7_ILi64EEENS7_ILi128EEESB_EEENS_10bfloat16_tEfNS_4arch4Sm90ELb1ELb0ELb0ELb1ELb0ELb1ELb0ELb0ELi2ELi1ELi2ELi1ELb0EEENS1_24CollectiveEpilogueBwdGQAISC_fSF_Li256ELb1ELb0EEENS1_25SingleTileBwdLPTSchedulerILb1ELi128ELb0EEEEEEEEEvNT_6ParamsE:
[----:B------:R-:W-:Y:S01]  /*0000*/  LDC R1, c[0x0][0x37c] ;  /* 0x0000df00ff017b82 */ /* 0x000fe20000000800 */
[----:B------:R-:W-:Y:S05]  /*0010*/  EXIT ;  /* 0x000000000000794d */ /* 0x000fea0003800000 */
.L_x_58:
        /* <DEDUP_REMOVED lines=14> */
.L_x_133:


//--------------------- .text._ZN7cutlass13device_kernelIN5flash32FlashAttnBwdPostprocessConvertdQIN4cute5tupleIJNS3_1CILi128EEES6_EEENS_10bfloat16_tEfNS_4arch4Sm90ELi256ENS3_8TiledMMAINS3_8MMA_AtomIJNS3_4SM904GMMA28MMA_64x128x16_F32BF16BF16_RSILNSE_5MajorE0ELSG_1ELNSE_7ScaleInE1ELSH_1EEEEEENS3_6LayoutINS4_IJNS5_ILi2EEENS5_ILi1EEESM_EEENS4_IJSM_NS5_ILi0EEESO_EEEEENS4_IJNS3_10UnderscoreESR_SR_EEEEELb0EEEEEvNT_6ParamsE --------------------------
	.section	.text._ZN7cutlass13device_kernelIN5flash32FlashAttnBwdPostprocessConvertdQIN4cute5tupleIJNS3_1CILi128EEES6_EEENS_10bfloat16_tEfNS_4arch4Sm90ELi256ENS3_8TiledMMAINS3_8MMA_AtomIJNS3_4SM904GMMA28MMA_64x128x16_F32BF16BF16_RSILNSE_5MajorE0ELSG_1ELNSE_7ScaleInE1ELSH_1EEEEEENS3_6LayoutINS4_IJNS5_ILi2EEENS5_ILi1EEESM_EEENS4_IJSM_NS5_ILi0EEESO_EEEEENS4_IJNS3_10UnderscoreESR_SR_EEEEELb0EEEEEvNT_6ParamsE,"ax",@progbits
	.align	128
.text._ZN7cutlass13device_kernelIN5flash32FlashAttnBwdPostprocessConvertdQIN4cute5tupleIJNS3_1CILi128EEES6_EEENS_10bfloat16_tEfNS_4arch4Sm90ELi256ENS3_8TiledMMAINS3_8MMA_AtomIJNS3_4SM904GMMA28MMA_64x128x16_F32BF16BF16_RSILNSE_5MajorE0ELSG_1ELNSE_7ScaleInE1ELSH_1EEEEEENS3_6LayoutINS4_IJNS5_ILi2EEENS5_ILi1EEESM_EEENS4_IJSM_NS5_ILi0EEESO_EEEEENS4_IJNS3_10UnderscoreESR_SR_EEEEELb0EEEEEvNT_6ParamsE:
        .type           _ZN7cutlass13device_kernelIN5flash32FlashAttnBwdPostprocessConvertdQIN4cute5tupleIJNS3_1CILi128EEES6_EEENS_10bfloat16_tEfNS_4arch4Sm90ELi256ENS3_8TiledMMAINS3_8MMA_AtomIJNS3_4SM904GMMA28MMA_64x128x16_F32BF16BF16_RSILNSE_5MajorE0ELSG_1ELNSE_7ScaleInE1ELSH_1EEEEEENS3_6LayoutINS4_IJNS5_ILi2EEENS5_ILi1EEESM_EEENS4_IJSM_NS5_ILi0EEESO_EEEEENS4_IJNS3_10UnderscoreESR_SR_EEEEELb0EEEEEvNT_6ParamsE,@function
        .size           _ZN7cutlass13device_kernelIN5flash32FlashAttnBwdPostprocessConvertdQIN4cute5tupleIJNS3_1CILi128EEES6_EEENS_10bfloat16_tEfNS_4arch4Sm90ELi256ENS3_8TiledMMAINS3_8MMA_AtomIJNS3_4SM904GMMA28MMA_64x128x16_F32BF16BF16_RSILNSE_5MajorE0ELSG_1ELNSE_7ScaleInE1ELSH_1EEEEEENS3_6LayoutINS4_IJNS5_ILi2EEENS5_ILi1EEESM_EEENS4_IJSM_NS5_ILi0EEESO_EEEEENS4_IJNS3_10UnderscoreESR_SR_EEEEELb0EEEEEvNT_6ParamsE,(.L_x_134 - _ZN7cutlass13device_kernelIN5flash32FlashAttnBwdPostprocessConvertdQIN4cute5tupleIJNS3_1CILi128EEES6_EEENS_10bfloat16_tEfNS_4arch4Sm90ELi256ENS3_8TiledMMAINS3_8MMA_AtomIJNS3_4SM904GMMA28MMA_64x128x16_F32BF16BF16_RSILNSE_5MajorE0ELSG_1ELNSE_7ScaleInE1ELSH_1EEEEEENS3_6LayoutINS4_IJNS5_ILi2EEENS5_ILi1EEESM_EEENS4_IJSM_NS5_ILi0EEESO_EEEEENS4_IJNS3_10UnderscoreESR_SR_EEEEELb0EEEEEvNT_6ParamsE)
        .other          _ZN7cutlass13device_kernelIN5flash32FlashAttnBwdPostprocessConvertdQIN4cute5tupleIJNS3_1CILi128EEES6_EEENS_10bfloat16_tEfNS_4arch4Sm90ELi256ENS3_8TiledMMAINS3_8MMA_AtomIJNS3_4SM904GMMA28MMA_64x128x16_F32BF16BF16_RSILNSE_5MajorE0ELSG_1ELNSE_7ScaleInE1ELSH_1EEEEEENS3_6LayoutINS4_IJNS5_ILi2EEENS5_ILi1EEESM_EEENS4_IJSM_NS5_ILi0EEESO_EEEEENS4_IJNS3_10UnderscoreESR_SR_EEEEELb0EEEEEvNT_6ParamsE,@"STO_CUDA_ENTRY STV_DEFAULT"
_ZN7cutlass13device_kernelIN5flash32FlashAttnBwdPostprocessConvertdQIN4cute5tupleIJNS3_1CILi128EEES6_EEENS_10bfloat16_tEfNS_4arch4Sm90ELi256ENS3_8TiledMMAINS3_8MMA_AtomIJNS3_4SM904GMMA28MMA_64x128x16_F32BF16BF16_RSILNSE_5MajorE0ELSG_1ELNSE_7ScaleInE1ELSH_1EEEEEENS3_6LayoutINS4_IJNS5_ILi2EEENS5_ILi1EEESM_EEENS4_IJSM_NS5_ILi0EEESO_EEEEENS4_IJNS3_10UnderscoreESR_SR_EEEEELb0EEEEEvNT_6ParamsE:
        /* <DEDUP_REMOVED lines=9> */
[----:B------:R-:W-:Y:S02]  /*0090*/  CS2R R6, SRZ ;  /* 0x0000000000067805 */ /* 0x000fe4000001ff00 */
[----:B------:R-:W-:Y:S01]  /*00a0*/  CS2R R64, SRZ ;  /* 0x0000000000407805 */ /* 0x000fe2000001ff00 */
[----:B------:R-:W1:Y:S01]  /*00b0*/  LDCU UR6, c[0x0][0x3b0] ;  /* 0x00007600ff0677ac */ /* 0x000e620008000800 */
[----:B0-----:R-:W-:-:S04]  /*00c0*/  UISETP.NE.U32.AND UP0, UPT, UR4, URZ, UPT ;  /* 0x000000ff0400728c */ /* 0x001fc8000bf05070 */
[----:B------:R-:W-:Y:S01]  /*00d0*/  UISETP.NE.AND.EX UP0, UPT, UR5, URZ, UPT, UP0 ;  /* 0x000000ff0500728c */ /* 0x000fe2000bf05300 */
[----:B-1----:R-:W-:-:S08]  /*00e0*/  IMAD.U32 R59, RZ, RZ, UR6 ;  /* 0x00000006ff3b7e24 */ /* 0x002fd0000f8e00ff */
[----:B------:R-:W-:Y:S05]  /*00f0*/  BRA.U !UP0, `(.L_x_60) ;  /* 0x0000000108547547 */ /* 0x000fea000b800000 */
[----:B------:R-:W-:Y:S05]  /*0100*/  BRA `(.L_x_61) ;  /* 0x0000000000387947 */ /* 0x000fea0003800000 */
.L_x_59:
[----:B------:R-:W0:Y:S01]  /*0110*/  LDC.64 R2, c[0x0][0x3e0] ;  /* 0x0000f800ff027b82 */ /* 0x000e220000000a00 */
[----:B------:R-:W1:Y:S01]  /*0120*/  LDCU.64 UR4, c[0x0][0x3e8] ;  /* 0x00007d00ff0477ac */ /* 0x000e620008000a00 */
[----:B0-----:R-:W-:-:S05]  /*0130*/  IMAD.WIDE.U32 R2, R9, 0x4, R2 ;  /* 0x0000000409027825 */ /* 0x001fca00078e0002 */
[----:B------:R-:W2:Y:S01]  /*0140*/  LDG.E R64, desc[UR8][R2.64] ;  /* 0x0000000802407981 */ /* 0x000ea2000c1e1900 */
[----:B-1----:R-:W-:-:S04]  /*0150*/  UISETP.NE.U32.AND UP0, UPT, UR4, URZ, UPT ;  /* 0x000000ff0400728c */ /* 0x002fc8000bf05070 */
[----:B------:R-:W-:Y:S01]  /*0160*/  UISETP.NE.AND.EX UP0, UPT, UR5, URZ, UPT, UP0 ;  /* 0x000000ff0500728c */ /* 0x000fe2000bf05300 */
[--C-:B--2---:R-:W-:Y:S01]  /*0170*/  IMAD R0, R9, 0x80, R64.reuse ;  /* 0x0000008009007824 */ /* 0x104fe200078e0240 */
[----:B------:R-:W-:-:S04]  /*0180*/  SHF.R.S32.HI R65, RZ, 0x1f, R64 ;  /* 0x0000001fff417819 */ /* 0x000fc80000011440 */
[----:B------:R-:W-:-:S04]  /*0190*/  SHF.R.S32.HI R7, RZ, 0x1f, R0 ;  /* 0x0000001fff077819 */ /* 0x000fc80000011400 */
[----:B------:R-:W-:-:S04]  /*01a0*/  LEA.HI R7, R7, R0, RZ, 0x7 ;  /* 0x0000000007077211 */ /* 0x000fc800078f38ff */
[----:B------:R-:W-:-:S04]  /*01b0*/  SHF.L.U32 R7, R7, 0x7, RZ ;  /* 0x0000000707077819 */ /* 0x000fc800000006ff */
[----:B------:R-:W-:-:S04]  /*01c0*/  LOP3.LUT R6, R7, 0xffffc000, RZ, 0xc0, !PT ;  /* 0xffffc00007067812 */ /* 0x000fc800078ec0ff */
[----:B------:R-:W-:Y:S01]  /*01d0*/  SHF.R.S32.HI R7, RZ, 0x1f, R6 ;  /* 0x0000001fff077819 */ /* 0x000fe20000011406 */
[----:B------:R-:W-:Y:S06]  /*01e0*/  BRA.U !UP0, `(.L_x_62) ;  /* 0x0000000108107547 */ /* 0x000fec000b800000 */
.L_x_61:
[----:B------:R-:W0:Y:S02]  /*01f0*/  LDC.64 R2, c[0x0][0x3e8] ;  /* 0x0000fa00ff027b82 */ /* 0x000e240000000a00 */
[----:B0-----:R-:W-:-:S05]  /*0200*/  IMAD.WIDE.U32 R2, R9, 0x4, R2 ;  /* 0x0000000409027825 */ /* 0x001fca00078e0002 */
[----:B------:R0:W5:Y:S01]  /*0210*/  LDG.E R59, desc[UR8][R2.64] ;  /* 0x00000008023b7981 */ /* 0x000162000c1e1900 */
[----:B------:R-:W-:Y:S05]  /*0220*/  BRA `(.L_x_60) ;  /* 0x0000000000087947 */ /* 0x000fea0003800000 */
.L_x_62:
[----:B------:R-:W2:Y:S02]  /*0230*/  LDG.E R3, desc[UR8][R2.64+0x4] ;  /* 0x0000040802037981 */ /* 0x000ea4000c1e1900 */
[----:B--2---:R-:W-:-:S07]  /*0240*/  IMAD.IADD R59, R3, 0x1, -R64 ;  /* 0x00000001033b7824 */ /* 0x004fce00078e0a40 */
.L_x_60:
[----:B------:R-:W-:Y:S01]  /*0250*/  IMAD.SHL.U32 R4, R5, 0x80, RZ ;  /* 0x0000008005047824 */ /* 0x000fe200078e00ff */
[----:B------:R-:W-:-:S04]  /*0260*/  ISETP.NE.AND.EX P0, PT, R11, RZ, PT, P0 ;  /* 0x000000ff0b00720c */ /* 0x000fc80003f05300 */
[----:B-----5:R-:W-:-:S13]  /*0270*/  ISETP.GT.AND P2, PT, R59, R4, PT ;  /* 0x000000043b00720c */ /* 0x020fda0003f44270 */
[----:B------:R-:W-:Y:S05]  /*0280*/  @!P2 EXIT P0 ;  /* 0x000000000000a94d */ /* 0x000fea0000000000 */
[----:B0-----:R-:W0:Y:S01]  /*0290*/  S2R R2, SR_CTAID.Y ;  /* 0x0000000000027919 */ /* 0x001e220000002600 */
[----:B------:R-:W0:Y:S01]  /*02a0*/  LDC.64 R10, c[0x0][0x398] ;  /* 0x0000e600ff0a7b82 */ /* 0x000e220000000a00 */
[----:B------:R-:W-:Y:S01]  /*02b0*/  LEA R6, P0, R5, R6, 0xe ;  /* 0x0000000605067211 */ /* 0x000fe200078070ff */
[----:B------:R-:W-:Y:S01]  /*02c0*/  BSSY.RECONVERGENT B0, `(.L_x_63) ;  /* 0x0000024000007945 */ /* 0x000fe20003800200 */
[----:B------:R-:W1:Y:S01]  /*02d0*/  S2R R0, SR_TID.X ;  /* 0x0000000000007919 */ /* 0x000e620000002100 */
[----:B------:R-:W-:Y:S02]  /*02e0*/  SEL R3, R9, RZ, !P1 ;  /* 0x000000ff09037207 */ /* 0x000fe40004800000 */
[----:B------:R-:W-:Y:S01]  /*02f0*/  IADD3.X R7, PT, PT, RZ, R7, RZ, P0, !PT ;  /* 0x00000007ff077210 */ /* 0x000fe200007fe4ff */
[----:B------:R-:W2:Y:S01]  /*0300*/  S2R R17, SR_CgaCtaId ;  /* 0x0000000000117919 */ /* 0x000ea20000008800 */
[----:B------:R-:W3:Y:S08]  /*0310*/  LDC.64 R12, c[0x0][0x3a0] ;  /* 0x0000e800ff0c7b82 */ /* 0x000ef00000000a00 */
[----:B------:R-:W4:Y:S01]  /*0320*/  LDC.64 R14, c[0x0][0x380] ;  /* 0x0000e000ff0e7b82 */ /* 0x000f220000000a00 */
[----:B0-----:R-:W-:Y:S01]  /*0330*/  IMAD.WIDE.U32 R6, R2, R10, R6 ;  /* 0x0000000a02067225 */ /* 0x001fe200078e0006 */
[----:B-1----:R-:W-:-:S03]  /*0340*/  ISETP.NE.AND P0, PT, R0, RZ, PT ;  /* 0x000000ff0000720c */ /* 0x002fc60003f05270 */
[----:B------:R-:W-:Y:S02]  /*0350*/  IMAD R7, R2, R11, R7 ;  /* 0x0000000b02077224 */ /* 0x000fe400078e0207 */
        /* <DEDUP_REMOVED lines=21> */
.L_x_65:
[----:B------:R-:W-:Y:S01]  /*04b0*/  @P0 ELECT P1, URZ, PT ;  /* 0x0000000000ff082f */ /* 0x000fe20003820000 */
[----:B------:R1:W-:-:S12]  /*04c0*/  UBLKCP.S.G [UR6], [UR4], UR10 ;  /* 0x00000006040073ba */ /* 0x0003d8000800020a */
[----:B------:R-:W-:Y:S02]  /*04d0*/  @P1 PLOP3.LUT P0, PT, P1, PT, PT, 0x8, 0x80 ;  /* 0x000000000080181c */ /* 0x000fe40000f0e170 */
[----:B------:R-:W-:-:S11]  /*04e0*/  PLOP3.LUT P1, PT, PT, PT, PT, 0x8, 0x80 ;  /* 0x000000000080781c */ /* 0x000fd60003f2e170 */
[----:B-1----:R-:W-:Y:S05]  /*04f0*/  @P0 BRA.U.ANY `(.L_x_65) ;  /* 0xfffffffd00ec0947 */ /* 0x002fea000393ffff */
.L_x_64:
[----:B------:R-:W-:Y:S05]  /*0500*/  BSYNC.RECONVERGENT B0 ;  /* 0x0000000000007941 */ /* 0x000fea0003800200 */
.L_x_63:
[----:B------:R-:W-:Y:S01]  /*0510*/  BAR.SYNC.DEFER_BLOCKING 0x0 ;  /* 0x0000000000007b1d */ /* 0x000fe20000010000 */
[----:B0-----:R-:W-:Y:S02]  /*0520*/  MOV R6, 0x400 ;  /* 0x0000040000067802 */ /* 0x001fe40000000f00 */
[----:B------:R-:W-:Y:S02]  /*0530*/  SHF.L.U32 R7, RZ, 0x1f, RZ ;  /* 0x0000001fff077819 */ /* 0x000fe400000006ff */
[----:B------:R-:W-:-:S07]  /*0540*/  LEA R6, R17, R6, 0x18 ;  /* 0x0000000611067211 */ /* 0x000fce00078ec0ff */
.L_x_66:
[----:B0-----:R0:W1:Y:S02]  /*0550*/  SYNCS.PHASECHK.TRANS64.TRYWAIT P0, [R6+URZ+0x18000], R7 ;  /* 0x01800007060075a7 */ /* 0x00106400080011ff */
[----:B-1----:R-:W-:Y:S05]  /*0560*/  @!P0 NANOSLEEP.SYNCS 0x989680 ;  /* 0x009896800000895d */ /* 0x002fea0003900000 */
[----:B------:R-:W1:Y:S02]  /*0570*/  @!P0 SYNCS.PHASECHK.TRANS64 P0, [R6+URZ+0x18000], R7 ;  /* 0x01800007060085a7 */ /* 0x000e6400080010ff */
[----:B-1----:R-:W-:Y:S05]  /*0580*/  @!P0 BRA `(.L_x_66) ;  /* 0xfffffffc00f08947 */ /* 0x002fea000383ffff */
[C---:B------:R-:W-:Y:S01]  /*0590*/  IMAD.SHL.U32 R8, R0.reuse, 0x10, RZ ;  /* 0x0000001000087824 */ /* 0x040fe200078e00ff */
[C---:B0-----:R-:W-:Y:S01]  /*05a0*/  SHF.L.U32 R7, R0.reuse, 0x8, RZ ;  /* 0x0000000800077819 */ /* 0x041fe200000006ff */
[C---:B------:R-:W-:Y:S01]  /*05b0*/  IMAD.SHL.U32 R12, R0.reuse, 0x40, RZ ;  /* 0x00000040000c7824 */ /* 0x040fe200078e00ff */
[----:B------:R-:W-:Y:S01]  /*05c0*/  SHF.L.U32 R13, R0, 0xa, RZ ;  /* 0x0000000a000d7819 */ /* 0x000fe200000006ff */
[----:B------:R-:W0:Y:S01]  /*05d0*/  LDCU UR4, c[0x0][0x3d8] ;  /* 0x00007b00ff0477ac */ /* 0x000e220008000800 */
[----:B------:R-:W-:Y:S01]  /*05e0*/  LOP3.LUT R8, R8, 0x7f0, RZ, 0xc0, !PT ;  /* 0x000007f008087812 */ /* 0x000fe200078ec0ff */
[----:B------:R-:W-:Y:S01]  /*05f0*/  IMAD.SHL.U32 R44, R0, 0x4, RZ ;  /* 0x00000004002c7824 */ /* 0x000fe200078e00ff */
[----:B------:R-:W-:Y:S01]  /*0600*/  LOP3.LUT R40, R12, 0x1c0, RZ, 0xc0, !PT ;  /* 0x000001c00c287812 */ /* 0x000fe200078ec0ff */
[----:B------:R-:W1:Y:S01]  /*0610*/  LDCU.64 UR6, c[0x0][0x3c8] ;  /* 0x00007900ff0677ac */ /* 0x000e620008000a00 */
[----:B------:R-:W-:Y:S01]  /*0620*/  LOP3.LUT R7, R8, 0x38000, R7, 0xf8, !PT ;  /* 0x0003800008077812 */ /* 0x000fe200078ef807 */
[----:B------:R-:W-:Y:S01]  /*0630*/  BSSY.RECONVERGENT B0, `(.L_x_67) ;  /* 0x00000bd000007945 */ /* 0x000fe20003800200 */
[----:B------:R-:W-:Y:S01]  /*0640*/  LOP3.LUT R42, R12, 0x200, RZ, 0xc0, !PT ;  /* 0x000002000c2a7812 */ /* 0x000fe200078ec0ff */
[----:B------:R-:W2:Y:S01]  /*0650*/  LDCU.64 UR10, c[0x0][0x3d0] ;  /* 0x00007a00ff0a77ac */ /* 0x000ea20008000a00 */
[----:B------:R-:W-:Y:S01]  /*0660*/  LOP3.LUT R45, R13, 0x2000, RZ, 0xc0, !PT ;  /* 0x000020000d2d7812 */ /* 0x000fe200078ec0ff */
[----:B------:R-:W-:Y:S01]  /*0670*/  IMAD.IADD R56, R6, 0x1, R7 ;  /* 0x0000000106387824 */ /* 0x000fe200078e0207 */
[----:B------:R-:W-:Y:S01]  /*0680*/  SHF.R.U32.HI R41, RZ, 0x1, R0 ;  /* 0x00000001ff297819 */ /* 0x000fe20000011600 */
[----:B------:R-:W-:Y:S01]  /*0690*/  IMAD.SHL.U32 R7, R0, 0x8, RZ ;  /* 0x0000000800077824 */ /* 0x000fe200078e00ff */
[----:B------:R-:W-:-:S02]  /*06a0*/  LOP3.LUT R46, R44, 0x1c0, RZ, 0xc0, !PT ;  /* 0x000001c02c2e7812 */ /* 0x000fc400078ec0ff */
[----:B------:R-:W0:Y:S01]  /*06b0*/  LDS.128 R24, [R56+0x1800] ;  /* 0x0018000038187984 */ /* 0x000e220000000c00 */
[----:B------:R-:W-:Y:S02]  /*06c0*/  SHF.L.U32 R43, R0, 0x5, RZ ;  /* 0x00000005002b7819 */ /* 0x000fe400000006ff */
[--C-:B------:R-:W-:Y:S01]  /*06d0*/  LOP3.LUT R40, R40, 0x8, R41.reuse, 0xf8, !PT ;  /* 0x0000000828287812 */ /* 0x100fe200078ef829 */
[----:B------:R-:W3:Y:S01]  /*06e0*/  LDS.128 R8, [R56] ;  /* 0x0000000038087984 */ /* 0x000ee20000000c00 */
[----:B------:R-:W-:Y:S02]  /*06f0*/  LOP3.LUT R46, R46, 0x38, R41, 0xf8, !PT ;  /* 0x000000382e2e7812 */ /* 0x000fe400078ef829 */
[----:B------:R-:W-:Y:S01]  /*0700*/  LOP3.LUT R43, R42, 0x7c00, R43, 0xf8, !PT ;  /* 0x00007c002a2b7812 */ /* 0x000fe200078ef82b */
[----:B------:R-:W4:Y:S01]  /*0710*/  LDS.128 R20, [R56+0x1000] ;  /* 0x0010000038147984 */ /* 0x000f220000000c00 */
[--C-:B------:R-:W-:Y:S02]  /*0720*/  LOP3.LUT R40, R40, 0x38, R7.reuse, 0x78, !PT ;  /* 0x0000003828287812 */ /* 0x100fe400078e7807 */
[----:B------:R-:W-:Y:S01]  /*0730*/  LOP3.LUT R45, R45, 0xe00, R44, 0xf8, !PT ;  /* 0x00000e002d2d7812 */ /* 0x000fe200078ef82c */
[----:B------:R-:W5:Y:S01]  /*0740*/  LDS.128 R28, [R56+0x2000] ;  /* 0x00200000381c7984 */ /* 0x000f620000000c00 */
[----:B------:R-:W-:-:S02]  /*0750*/  LOP3.LUT R46, R46, 0x38, R7, 0x78, !PT ;  /* 0x000000382e2e7812 */ /* 0x000fc400078e7807 */
[----:B------:R-:W-:Y:S01]  /*0760*/  LOP3.LUT R55, R43, R40, RZ, 0xfc, !PT ;  /* 0x000000282b377212 */ /* 0x000fe200078efcff */
[----:B------:R-:W1:Y:S01]  /*0770*/  LDS.128 R32, [R56+0x2800] ;  /* 0x0028000038207984 */ /* 0x000e620000000c00 */
[----:B------:R-:W-:Y:S02]  /*0780*/  LOP3.LUT R57, R45, R46, RZ, 0xfc, !PT ;  /* 0x0000002e2d397212 */ /* 0x000fe400078efcff */
[----:B------:R-:W-:Y:S01]  /*0790*/  R2P PR, R0, 0x6 ;  /* 0x0000000600007804 */ /* 0x000fe20000000000 */
[----:B------:R-:W2:Y:S01]  /*07a0*/  LDS.128 R36, [R56+0x3000] ;  /* 0x0030000038247984 */ /* 0x000ea20000000c00 */
[----:B------:R-:W-:-:S03]  /*07b0*/  VIADDMNMX R59, R59, -R4, 0x80, PT ;  /* 0x000000803b3b7446 */ /* 0x000fc60003800904 */
[----:B------:R-:W2:Y:S04]  /*07c0*/  LDS.128 R12, [R56+0x3800] ;  /* 0x00380000380c7984 */ /* 0x000ea80000000c00 */
[----:B------:R-:W2:Y:S01]  /*07d0*/  LDS.128 R16, [R56+0x800] ;  /* 0x0008000038107984 */ /* 0x000ea20000000c00 */
[----:B0-----:R-:W-:Y:S01]  /*07e0*/  FMUL.FTZ R24, R24, UR4 ;  /* 0x0000000418187c20 */ /* 0x001fe20008410000 */
[----:B------:R-:W-:Y:S01]  /*07f0*/  FMUL.FTZ R25, R25, UR4 ;  /* 0x0000000419197c20 */ /* 0x000fe20008410000 */
[----:B------:R-:W-:Y:S01]  /*0800*/  FMUL.FTZ R40, R26, UR4 ;  /* 0x000000041a287c20 */ /* 0x000fe20008410000 */
[----:B------:R-:W-:Y:S01]  /*0810*/  FMUL.FTZ R41, R27, UR4 ;  /* 0x000000041b297c20 */ /* 0x000fe20008410000 */
[----:B---3--:R-:W-:Y:S01]  /*0820*/  FMUL.FTZ R74, R8, UR4 ;  /* 0x00000004084a7c20 */ /* 0x008fe20008410000 */
[----:B------:R-:W-:Y:S01]  /*0830*/  FMUL.FTZ R75, R9, UR4 ;  /* 0x00000004094b7c20 */ /* 0x000fe20008410000 */
[----:B------:R-:W-:Y:S01]  /*0840*/  FMUL.FTZ R60, R10, UR4 ;  /* 0x000000040a3c7c20 */ /* 0x000fe20008410000 */
[----:B------:R-:W-:Y:S01]  /*0850*/  FMUL.FTZ R70, R11, UR4 ;  /* 0x000000040b467c20 */ /* 0x000fe20008410000 */
[----:B----4-:R-:W-:Y:S01]  /*0860*/  FMUL.FTZ R47, R20, UR4 ;  /* 0x00000004142f7c20 */ /* 0x010fe20008410000 */
[----:B------:R-:W-:Y:S01]  /*0870*/  FMUL.FTZ R58, R21, UR4 ;  /* 0x00000004153a7c20 */ /* 0x000fe20008410000 */
[----:B------:R-:W-:Y:S01]  /*0880*/  FMUL.FTZ R50, R22, UR4 ;  /* 0x0000000416327c20 */ /* 0x000fe20008410000 */
[----:B------:R-:W-:Y:S01]  /*0890*/  FMUL.FTZ R63, R23, UR4 ;  /* 0x00000004173f7c20 */ /* 0x000fe20008410000 */
[----:B-----5:R-:W-:Y:S01]  /*08a0*/  FMUL.FTZ R46, R28, UR4 ;  /* 0x000000041c2e7c20 */ /* 0x020fe20008410000 */
[----:B------:R-:W-:Y:S01]  /*08b0*/  FMUL.FTZ R51, R29, UR4 ;  /* 0x000000041d337c20 */ /* 0x000fe20008410000 */
[----:B------:R-:W-:Y:S01]  /*08c0*/  FMUL.FTZ R48, R30, UR4 ;  /* 0x000000041e307c20 */ /* 0x000fe20008410000 */
[----:B------:R-:W-:Y:S01]  /*08d0*/  FMUL.FTZ R61, R31, UR4 ;  /* 0x000000041f3d7c20 */ /* 0x000fe20008410000 */
[----:B-1----:R-:W-:Y:S01]  /*08e0*/  FMUL.FTZ R42, R32, UR4 ;  /* 0x00000004202a7c20 */ /* 0x002fe20008410000 */
[----:B------:R-:W-:Y:S01]  /*08f0*/  FMUL.FTZ R45, R33, UR4 ;  /* 0x00000004212d7c20 */ /* 0x000fe20008410000 */
[----:B------:R-:W-:Y:S01]  /*0900*/  FMUL.FTZ R43, R34, UR4 ;  /* 0x00000004222b7c20 */ /* 0x000fe20008410000 */
[----:B------:R-:W-:Y:S01]  /*0910*/  FMUL.FTZ R44, R35, UR4 ;  /* 0x00000004232c7c20 */ /* 0x000fe20008410000 */
[----:B--2---:R-:W-:Y:S01]  /*0920*/  FMUL.FTZ R52, R36, UR4 ;  /* 0x0000000424347c20 */ /* 0x004fe20008410000 */
[----:B------:R-:W-:Y:S01]  /*0930*/  FMUL.FTZ R49, R37, UR4 ;  /* 0x0000000425317c20 */ /* 0x000fe20008410000 */
[----:B------:R-:W0:Y:S01]  /*0940*/  LDS.128 R8, [R56+0x4000] ;  /* 0x0040000038087984 */ /* 0x000e220000000c00 */
[----:B------:R-:W-:Y:S01]  /*0950*/  F2FP.BF16.F32.PACK_AB R30, R25, R24 ;  /* 0x00000018191e723e */ /* 0x000fe200000010ff */
[----:B------:R-:W-:Y:S01]  /*0960*/  FMUL.FTZ R54, R12, UR4 ;  /* 0x000000040c367c20 */ /* 0x000fe20008410000 */
[----:B------:R-:W-:Y:S01]  /*0970*/  FMUL.FTZ R67, R13, UR4 ;  /* 0x000000040d437c20 */ /* 0x000fe20008410000 */
[----:B------:R-:W-:Y:S01]  /*0980*/  FMUL.FTZ R62, R14, UR4 ;  /* 0x000000040e3e7c20 */ /* 0x000fe20008410000 */
[----:B------:R-:W-:Y:S01]  /*0990*/  FMUL.FTZ R69, R15, UR4 ;  /* 0x000000040f457c20 */ /* 0x000fe20008410000 */
[----:B------:R-:W-:Y:S01]  /*09a0*/  FMUL.FTZ R53, R38, UR4 ;  /* 0x0000000426357c20 */ /* 0x000fe20008410000 */
[----:B------:R-:W1:Y:S01]  /*09b0*/  LDS.128 R12, [R56+0x4800] ;  /* 0x00480000380c7984 */ /* 0x000e620000000c00 */
[----:B------:R-:W-:Y:S01]  /*09c0*/  FMUL.FTZ R66, R39, UR4 ;  /* 0x0000000427427c20 */ /* 0x000fe20008410000 */
[----:B------:R-:W-:Y:S01]  /*09d0*/  F2FP.BF16.F32.PACK_AB R31, R41, R40 ;  /* 0x00000028291f723e */ /* 0x000fe200000010ff */
[----:B------:R-:W-:Y:S01]  /*09e0*/  FMUL.FTZ R71, R18, UR4 ;  /* 0x0000000412477c20 */ /* 0x000fe20008410000 */
[----:B------:R-:W2:Y:S01]  /*09f0*/  LDS.128 R20, [R56+0x5000] ;  /* 0x0050000038147984 */ /* 0x000ea20000000c00 */
[----:B------:R-:W-:Y:S01]  /*0a00*/  F2FP.BF16.F32.PACK_AB R28, R58, R47 ;  /* 0x0000002f3a1c723e */ /* 0x000fe200000010ff */
[----:B------:R-:W-:Y:S01]  /*0a10*/  FMUL.FTZ R72, R19, UR4 ;  /* 0x0000000413487c20 */ /* 0x000fe20008410000 */
[----:B------:R-:W-:Y:S01]  /*0a20*/  F2FP.BF16.F32.PACK_AB R29, R63, R50 ;  /* 0x000000323f1d723e */ /* 0x000fe200000010ff */
[----:B------:R-:W3:Y:S01]  /*0a30*/  LDS.128 R24, [R56+0x5800] ;  /* 0x0058000038187984 */ /* 0x000ee20000000c00 */
[----:B------:R-:W-:Y:S01]  /*0a40*/  F2FP.BF16.F32.PACK_AB R40, R51, R46 ;  /* 0x0000002e3328723e */ /* 0x000fe200000010ff */
[----:B------:R-:W-:Y:S01]  /*0a50*/  FMUL.FTZ R68, R16, UR4 ;  /* 0x0000000410447c20 */ /* 0x000fe20008410000 */
[----:B------:R-:W-:Y:S01]  /*0a60*/  F2FP.BF16.F32.PACK_AB R41, R61, R48 ;  /* 0x000000303d29723e */ /* 0x000fe200000010ff */
[----:B------:R-:W4:Y:S01]  /*0a70*/  LDS.128 R32, [R56+0x6000] ;  /* 0x0060000038207984 */ /* 0x000f220000000c00 */
[----:B------:R-:W-:Y:S01]  /*0a80*/  F2FP.BF16.F32.PACK_AB R42, R45, R42 ;  /* 0x0000002a2d2a723e */ /* 0x000fe200000010ff */
[----:B------:R-:W-:Y:S01]  /*0a90*/  FMUL.FTZ R73, R17, UR4 ;  /* 0x0000000411497c20 */ /* 0x000fe20008410000 */
[----:B------:R-:W-:Y:S01]  /*0aa0*/  F2FP.BF16.F32.PACK_AB R43, R44, R43 ;  /* 0x0000002b2c2b723e */ /* 0x000fe200000010ff */
[----:B------:R-:W5:Y:S01]  /*0ab0*/  LDS.128 R36, [R56+0x6800] ;  /* 0x0068000038247984 */ /* 0x000f620000000c00 */
[----:B------:R-:W-:Y:S01]  /*0ac0*/  F2FP.BF16.F32.PACK_AB R52, R49, R52 ;  /* 0x000000343134723e */ /* 0x000fe200000010ff */
[----:B------:R-:W-:Y:S01]  /*0ad0*/  VIADD R58, R6, 0x10000 ;  /* 0x00010000063a7836 */ /* 0x000fe20000000000 */
[----:B------:R-:W-:Y:S01]  /*0ae0*/  F2FP.BF16.F32.PACK_AB R19, R72, R71 ;  /* 0x000000474813723e */ /* 0x000fe200000010ff */
[----:B------:R-:W5:Y:S01]  /*0af0*/  LDS.128 R44, [R56+0x7000] ;  /* 0x00700000382c7984 */ /* 0x000f620000000c00 */
[----:B------:R-:W-:Y:S01]  /*0b00*/  IMAD.MOV.U32 R71, RZ, RZ, 0x20 ;  /* 0x00000020ff477424 */ /* 0x000fe200078e00ff */
[----:B------:R-:W-:Y:S01]  /*0b10*/  F2FP.BF16.F32.PACK_AB R18, R73, R68 ;  /* 0x000000444912723e */ /* 0x000fe200000010ff */
[C---:B------:R-:W-:Y:S01]  /*0b20*/  IMAD R61, R55.reuse, 0x2, R6 ;  /* 0x00000002373d7824 */ /* 0x040fe200078e0206 */
[----:B------:R-:W5:Y:S01]  /*0b30*/  LDS.128 R48, [R56+0x7800] ;  /* 0x0078000038307984 */ /* 0x000f620000000c00 */
[----:B------:R-:W-:-:S02]  /*0b40*/  LEA R68, R55, R58, 0x1 ;  /* 0x0000003a37447211 */ /* 0x000fc400078e08ff */
[----:B------:R-:W-:Y:S02]  /*0b50*/  SEL R71, R71, 0xffffffe0, !P1 ;  /* 0xffffffe047477807 */ /* 0x000fe40004800000 */
[----:B------:R-:W-:Y:S02]  /*0b60*/  F2FP.BF16.F32.PACK_AB R16, R75, R74 ;  /* 0x0000004a4b10723e */ /* 0x000fe400000010ff */
[----:B------:R-:W-:Y:S01]  /*0b70*/  F2FP.BF16.F32.PACK_AB R17, R70, R60 ;  /* 0x0000003c4611723e */ /* 0x000fe200000010ff */
[----:B------:R-:W-:Y:S02]  /*0b80*/  IMAD.IADD R63, R71, 0x1, R68 ;  /* 0x00000001473f7824 */ /* 0x000fe400078e0244 */
[----:B0-----:R-:W-:Y:S01]  /*0b90*/  FMUL.FTZ R8, R8, UR4 ;  /* 0x0000000408087c20 */ /* 0x001fe20008410000 */
[C---:B------:R-:W-:Y:S02]  /*0ba0*/  VIADD R60, R68.reuse, 0x40 ;  /* 0x00000040443c7836 */ /* 0x040fe40000000000 */
[----:B------:R-:W-:Y:S01]  /*0bb0*/  FMUL.FTZ R9, R9, UR4 ;  /* 0x0000000409097c20 */ /* 0x000fe20008410000 */
[----:B------:R-:W-:Y:S01]  /*0bc0*/  @P2 IADD3 R60, PT, PT, R68, -0x40, RZ ;  /* 0xffffffc0443c2810 */ /* 0x000fe20007ffe0ff */
[----:B------:R-:W-:Y:S01]  /*0bd0*/  FMUL.FTZ R10, R10, UR4 ;  /* 0x000000040a0a7c20 */ /* 0x000fe20008410000 */
[----:B------:R-:W-:Y:S01]  /*0be0*/  FMUL.FTZ R11, R11, UR4 ;  /* 0x000000040b0b7c20 */ /* 0x000fe20008410000 */
[----:B------:R0:W-:Y:S01]  /*0bf0*/  STSM.16.M88.4 [R61+0x10000], R16 ;  /* 0x010000103d007844 */ /* 0x0001e20000000200 */
[----:B-1----:R-:W-:Y:S01]  /*0c00*/  FMUL.FTZ R12, R12, UR4 ;  /* 0x000000040c0c7c20 */ /* 0x002fe20008410000 */
[----:B------:R-:W-:Y:S01]  /*0c10*/  FMUL.FTZ R13, R13, UR4 ;  /* 0x000000040d0d7c20 */ /* 0x000fe20008410000 */
[----:B------:R-:W-:Y:S01]  /*0c20*/  FMUL.FTZ R14, R14, UR4 ;  /* 0x000000040e0e7c20 */ /* 0x000fe20008410000 */
[----:B------:R-:W-:Y:S01]  /*0c30*/  FMUL.FTZ R15, R15, UR4 ;  /* 0x000000040f0f7c20 */ /* 0x000fe20008410000 */
[----:B------:R1:W-:Y:S01]  /*0c40*/  STSM.16.M88.4 [R63], R28 ;  /* 0x0000001c3f007844 */ /* 0x0003e20000000200 */
[----:B--2---:R-:W-:Y:S01]  /*0c50*/  FMUL.FTZ R20, R20, UR4 ;  /* 0x0000000414147c20 */ /* 0x004fe20008410000 */
        /* <DEDUP_REMOVED lines=8> */
[----:B------:R-:W-:Y:S01]  /*0ce0*/  F2FP.BF16.F32.PACK_AB R55, R69, R62 ;  /* 0x0000003e4537723e */ /* 0x000fe200000010ff */
[----:B0-----:R-:W-:Y:S01]  /*0cf0*/  FMUL.FTZ R17, R34, UR4 ;  /* 0x0000000422117c20 */ /* 0x001fe20008410000 */
[----:B------:R-:W-:Y:S01]  /*0d00*/  FMUL.FTZ R18, R35, UR4 ;  /* 0x0000000423127c20 */ /* 0x000fe20008410000 */
[----:B------:R-:W-:Y:S01]  /*0d10*/  FMUL.FTZ R16, R32, UR4 ;  /* 0x0000000420107c20 */ /* 0x000fe20008410000 */
[----:B-----5:R-:W-:Y:S01]  /*0d20*/  FMUL.FTZ R36, R36, UR4 ;  /* 0x0000000424247c20 */ /* 0x020fe20008410000 */
[----:B------:R-:W-:Y:S01]  /*0d30*/  FMUL.FTZ R37, R37, UR4 ;  /* 0x0000000425257c20 */ /* 0x000fe20008410000 */
[----:B------:R-:W-:Y:S01]  /*0d40*/  FMUL.FTZ R19, R38, UR4 ;  /* 0x0000000426137c20 */ /* 0x000fe20008410000 */
[----:B-1----:R-:W-:Y:S01]  /*0d50*/  FMUL.FTZ R28, R39, UR4 ;  /* 0x00000004271c7c20 */ /* 0x002fe20008410000 */
[----:B------:R-:W-:Y:S01]  /*0d60*/  FMUL.FTZ R44, R44, UR4 ;  /* 0x000000042c2c7c20 */ /* 0x000fe20008410000 */
[----:B------:R-:W-:Y:S01]  /*0d70*/  FMUL.FTZ R45, R45, UR4 ;  /* 0x000000042d2d7c20 */ /* 0x000fe20008410000 */
[----:B------:R-:W-:Y:S01]  /*0d80*/  FMUL.FTZ R46, R46, UR4 ;  /* 0x000000042e2e7c20 */ /* 0x000fe20008410000 */
[----:B------:R-:W-:Y:S01]  /*0d90*/  FMUL.FTZ R47, R47, UR4 ;  /* 0x000000042f2f7c20 */ /* 0x000fe20008410000 */
[----:B------:R-:W-:Y:S01]  /*0da0*/  FMUL.FTZ R48, R48, UR4 ;  /* 0x0000000430307c20 */ /* 0x000fe20008410000 */
[----:B------:R-:W-:Y:S01]  /*0db0*/  FMUL.FTZ R49, R49, UR4 ;  /* 0x0000000431317c20 */ /* 0x000fe20008410000 */
[----:B------:R-:W-:Y:S01]  /*0dc0*/  FMUL.FTZ R50, R50, UR4 ;  /* 0x0000000432327c20 */ /* 0x000fe20008410000 */
[----:B------:R-:W-:Y:S01]  /*0dd0*/  FMUL.FTZ R51, R51, UR4 ;  /* 0x0000000433337c20 */ /* 0x000fe20008410000 */
[----:B------:R-:W-:Y:S01]  /*0de0*/  F2FP.BF16.F32.PACK_AB R8, R9, R8 ;  /* 0x000000080908723e */ /* 0x000fe200000010ff */
[----:B------:R-:W-:Y:S01]  /*0df0*/  IMAD.IADD R62, R71, 0x1, R60 ;  /* 0x00000001473e7824 */ /* 0x000fe200078e023c */
[----:B------:R-:W-:Y:S01]  /*0e00*/  F2FP.BF16.F32.PACK_AB R53, R66, R53 ;  /* 0x000000354235723e */ /* 0x000fe200000010ff */
[----:B------:R-:W-:Y:S01]  /*0e10*/  STSM.16.M88.4 [R60], R40 ;  /* 0x000000283c007844 */ /* 0x000fe20000000200 */
[----:B------:R-:W-:Y:S01]  /*0e20*/  F2FP.BF16.F32.PACK_AB R54, R67, R54 ;  /* 0x000000364336723e */ /* 0x000fe200000010ff */
[----:B------:R-:W0:Y:S01]  /*0e30*/  LDCU UR4, c[0x0][0x3b4] ;  /* 0x00007680ff0477ac */ /* 0x000e220008000800 */
[----:B------:R-:W-:Y:S01]  /*0e40*/  F2FP.BF16.F32.PACK_AB R9, R11, R10 ;  /* 0x0000000a0b09723e */ /* 0x000fe200000010ff */
[----:B------:R-:W-:Y:S01]  /*0e50*/  IMAD.MOV.U32 R29, RZ, RZ, RZ ;  /* 0x000000ffff1d7224 */ /* 0x000fe200078e00ff */
[----:B------:R-:W-:Y:S01]  /*0e60*/  F2FP.BF16.F32.PACK_AB R10, R13, R12 ;  /* 0x0000000c0d0a723e */ /* 0x000fe200000010ff */
[----:B------:R-:W-:Y:S01]  /*0e70*/  STSM.16.M88.4 [R62], R52 ;  /* 0x000000343e007844 */ /* 0x000fe20000000200 */
[----:B------:R-:W-:-:S02]  /*0e80*/  F2FP.BF16.F32.PACK_AB R11, R15, R14 ;  /* 0x0000000e0f0b723e */ /* 0x000fc400000010ff */
[----:B------:R-:W-:Y:S02]  /*0e90*/  F2FP.BF16.F32.PACK_AB R12, R21, R20 ;  /* 0x00000014150c723e */ /* 0x000fe400000010ff */
[----:B------:R-:W-:Y:S01]  /*0ea0*/  F2FP.BF16.F32.PACK_AB R13, R23, R22 ;  /* 0x00000016170d723e */ /* 0x000fe200000010ff */
[----:B------:R-:W-:Y:S01]  /*0eb0*/  STSM.16.M88.4 [R61+0x14000], R8 ;  /* 0x014000083d007844 */ /* 0x000fe20000000200 */
[----:B------:R-:W-:Y:S02]  /*0ec0*/  F2FP.BF16.F32.PACK_AB R14, R25, R24 ;  /* 0x00000018190e723e */ /* 0x000fe400000010ff */
[----:B------:R-:W-:Y:S02]  /*0ed0*/  F2FP.BF16.F32.PACK_AB R15, R27, R26 ;  /* 0x0000001a1b0f723e */ /* 0x000fe400000010ff */
[----:B------:R-:W-:Y:S02]  /*0ee0*/  F2FP.BF16.F32.PACK_AB R17, R18, R17 ;  /* 0x000000111211723e */ /* 0x000fe400000010ff */
[----:B------:R-:W-:Y:S01]  /*0ef0*/  F2FP.BF16.F32.PACK_AB R16, R33, R16 ;  /* 0x000000102110723e */ /* 0x000fe200000010ff */
[----:B------:R1:W-:Y:S01]  /*0f00*/  STSM.16.M88.4 [R63+0x4000], R12 ;  /* 0x0040000c3f007844 */ /* 0x0003e20000000200 */
[----:B------:R-:W-:-:S02]  /*0f10*/  F2FP.BF16.F32.PACK_AB R18, R37, R36 ;  /* 0x000000242512723e */ /* 0x000fc400000010ff */
[----:B------:R-:W-:Y:S02]  /*0f20*/  F2FP.BF16.F32.PACK_AB R19, R28, R19 ;  /* 0x000000131c13723e */ /* 0x000fe400000010ff */
[----:B------:R-:W-:Y:S02]  /*0f30*/  F2FP.BF16.F32.PACK_AB R20, R45, R44 ;  /* 0x0000002c2d14723e */ /* 0x000fe400000010ff */
[----:B------:R-:W-:Y:S01]  /*0f40*/  F2FP.BF16.F32.PACK_AB R21, R47, R46 ;  /* 0x0000002e2f15723e */ /* 0x000fe200000010ff */
[----:B------:R2:W-:Y:S01]  /*0f50*/  STSM.16.M88.4 [R60+0x4000], R16 ;  /* 0x004000103c007844 */ /* 0x0005e20000000200 */
[----:B------:R-:W-:Y:S02]  /*0f60*/  F2FP.BF16.F32.PACK_AB R22, R49, R48 ;  /* 0x000000303116723e */ /* 0x000fe400000010ff */
[----:B------:R-:W-:Y:S02]  /*0f70*/  F2FP.BF16.F32.PACK_AB R23, R51, R50 ;  /* 0x000000323317723e */ /* 0x000fe400000010ff */
[----:B------:R-:W-:-:S02]  /*0f80*/  LEA R6, R57, R6, 0x1 ;  /* 0x0000000639067211 */ /* 0x000fc400078e08ff */
[----:B------:R-:W-:Y:S01]  /*0f90*/  SHF.R.U32.HI R31, RZ, 0x4, R0 ;  /* 0x00000004ff1f7819 */ /* 0x000fe20000011600 */
[----:B------:R2:W-:Y:S01]  /*0fa0*/  STSM.16.M88.4 [R62+0x4000], R20 ;  /* 0x004000143e007844 */ /* 0x0005e20000000200 */
[----:B------:R-:W-:Y:S01]  /*0fb0*/  LOP3.LUT R28, R7, 0x78, RZ, 0xc0, !PT ;  /* 0x00000078071c7812 */ /* 0x000fe200078ec0ff */
[----:B-1----:R-:W-:Y:S01]  /*0fc0*/  IMAD R12, R57, 0x2, R58 ;  /* 0x00000002390c7824 */ /* 0x002fe200078e023a */
[----:B------:R-:W-:Y:S01]  /*0fd0*/  BAR.SYNC.DEFER_BLOCKING 0x0 ;  /* 0x0000000000007b1d */ /* 0x000fe20000010000 */
[C---:B------:R-:W-:Y:S01]  /*0fe0*/  IADD3 R8, P1, PT, R31.reuse, R64, RZ ;  /* 0x000000401f087210 */ /* 0x040fe20007f3e0ff */
[C---:B------:R-:W-:Y:S01]  /*0ff0*/  VIADD R4, R31.reuse, 0x20 ;  /* 0x000000201f047836 */ /* 0x040fe20000000000 */
[----:B0-----:R-:W-:Y:S01]  /*1000*/  ISETP.GE.AND P0, PT, R28, UR4, PT ;  /* 0x000000041c007c0c */ /* 0x001fe2000bf06270 */
[----:B------:R-:W-:Y:S01]  /*1010*/  IMAD.WIDE.U32 R10, R2, UR6, R28 ;  /* 0x00000006020a7c25 */ /* 0x000fe2000f8e001c */
[----:B------:R-:W-:Y:S02]  /*1020*/  IADD3.X R9, PT, PT, RZ, R65, RZ, P1, !PT ;  /* 0x00000041ff097210 */ /* 0x000fe40000ffe4ff */
[CC--:B------:R-:W-:Y:S01]  /*1030*/  ISETP.GE.OR P1, PT, R31.reuse, R59.reuse, P0 ;  /* 0x0000003b1f00720c */ /* 0x0c0fe20000726670 */
[C---:B------:R-:W-:Y:S01]  /*1040*/  VIADD R0, R31.reuse, 0x10 ;  /* 0x000000101f007836 */ /* 0x040fe20000000000 */
[----:B------:R-:W-:Y:S01]  /*1050*/  ISETP.GE.OR P5, PT, R4, R59, P0 ;  /* 0x0000003b0400720c */ /* 0x000fe200007a6670 */
[----:B------:R-:W-:Y:S01]  /*1060*/  IMAD R11, R2, UR7, R11 ;  /* 0x00000007020b7c24 */ /* 0x000fe2000f8e020b */
[----:B------:R-:W-:-:S02]  /*1070*/  IADD3 R4, PT, PT, R31, 0x40, RZ ;  /* 0x000000401f047810 */ /* 0x000fc40007ffe0ff */
[-C--:B------:R-:W-:Y:S01]  /*1080*/  ISETP.GE.OR P6, PT, R0, R59.reuse, P0 ;  /* 0x0000003b0000720c */ /* 0x080fe200007c6670 */
[----:B------:R-:W-:Y:S01]  /*1090*/  VIADD R0, R31, 0x30 ;  /* 0x000000301f007836 */ /* 0x000fe20000000000 */
[-C--:B------:R-:W-:Y:S01]  /*10a0*/  ISETP.GE.OR P3, PT, R4, R59.reuse, P0 ;  /* 0x0000003b0400720c */ /* 0x080fe20000766670 */
[----:B------:R-:W-:Y:S01]  /*10b0*/  IMAD.WIDE.U32 R4, R5, 0x80, R8 ;  /* 0x0000008005047825 */ /* 0x000fe200078e0008 */
[----:B------:R-:W-:Y:S02]  /*10c0*/  IADD3 R7, PT, PT, R31, 0x50, RZ ;  /* 0x000000501f077810 */ /* 0x000fe40007ffe0ff */
[-C--:B------:R-:W-:Y:S01]  /*10d0*/  ISETP.GE.OR P4, PT, R0, R59.reuse, P0 ;  /* 0x0000003b0000720c */ /* 0x080fe20000786670 */
[----:B------:R-:W-:Y:S01]  /*10e0*/  IMAD.WIDE.U32 R8, R3, UR10, R10 ;  /* 0x0000000a03087c25 */ /* 0x000fe2000f8e000a */
[----:B------:R-:W-:Y:S02]  /*10f0*/  IADD3 R0, PT, PT, R31, 0x60, RZ ;  /* 0x000000601f007810 */ /* 0x000fe40007ffe0ff */
[----:B------:R-:W-:Y:S01]  /*1100*/  ISETP.GE.OR P2, PT, R7, R59, P0 ;  /* 0x0000003b0700720c */ /* 0x000fe20000746670 */
[----:B------:R2:W0:Y:S01]  /*1110*/  LDS.128 R24, [R6+0x13800] ;  /* 0x0138000006187984 */ /* 0x0004220000000c00 */
[----:B------:R-:W-:-:S02]  /*1120*/  IMAD R3, R3, UR11, R9 ;  /* 0x0000000b03037c24 */ /* 0x000fc4000f8e0209 */
[----:B------:R-:W-:Y:S01]  /*1130*/  VIADD R31, R31, 0x70 ;  /* 0x000000701f1f7836 */ /* 0x000fe20000000000 */
[----:B------:R-:W-:Y:S08]  /*1140*/  @P1 BRA `(.L_x_68) ;  /* 0x00000000002c1947 */ /* 0x000ff00003800000 */
[----:B------:R-:W1:Y:S01]  /*1150*/  LDS.128 R12, [R12] ;  /* 0x000000000c0c7984 */ /* 0x000e620000000c00 */
[----:B------:R-:W3:Y:S01]  /*1160*/  LDCU.64 UR4, c[0x0][0x3c0] ;  /* 0x00007800ff0477ac */ /* 0x000ee20008000a00 */
[----:B------:R-:W-:Y:S01]  /*1170*/  MOV R2, R8 ;  /* 0x0000000800027202 */ /* 0x000fe20000000f00 */
[----:B------:R-:W2:Y:S01]  /*1180*/  LDCU.64 UR6, c[0x0][0x3a8] ;  /* 0x00007500ff0677ac */ /* 0x000ea20008000a00 */
[----:B---3--:R-:W-:-:S03]  /*1190*/  IMAD R7, R5, UR4, RZ ;  /* 0x0000000405077c24 */ /* 0x008fc6000f8e02ff */
[----:B------:R-:W-:-:S04]  /*11a0*/  IMAD.WIDE.U32 R10, R4, UR4, R2 ;  /* 0x00000004040a7c25 */ /* 0x000fc8000f8e0002 */
[----:B------:R-:W-:Y:S01]  /*11b0*/  IMAD R7, R4, UR5, R7 ;  /* 0x0000000504077c24 */ /* 0x000fe2000f8e0207 */
[----:B--2---:R-:W-:-:S03]  /*11c0*/  LEA R16, P1, R10, UR6, 0x1 ;  /* 0x000000060a107c11 */ /* 0x004fc6000f8208ff */
[----:B------:R-:W-:-:S05]  /*11d0*/  IMAD.IADD R7, R11, 0x1, R7 ;  /* 0x000000010b077824 */ /* 0x000fca00078e0207 */
[----:B------:R-:W-:-:S05]  /*11e0*/  LEA.HI.X R17, R10, UR7, R7, 0x1, P1 ;  /* 0x000000070a117c11 */ /* 0x000fca00088f0c07 */
[----:B-1----:R1:W-:Y:S02]  /*11f0*/  STG.E.128 desc[UR8][R16.64], R12 ;  /* 0x0000000c10007986 */ /* 0x0023e4000c101d08 */
.L_x_68:
[----:B------:R-:W-:Y:S05]  /*1200*/  BSYNC.RECONVERGENT B0 ;  /* 0x0000000000007941 */ /* 0x000fea0003800200 */
.L_x_67:
[----:B-1----:R1:W3:Y:S01]  /*1210*/  LDS.128 R12, [R6+0x10800] ;  /* 0x01080000060c7984 */ /* 0x0022e20000000c00 */
[----:B------:R-:W-:Y:S01]  /*1220*/  BSSY.RECONVERGENT B0, `(.L_x_69) ;  /* 0x0000011000007945 */ /* 0x000fe20003800200 */
[-C--:B------:R-:W-:Y:S02]  /*1230*/  ISETP.GE.OR P1, PT, R0, R59.reuse, P0 ;  /* 0x0000003b0000720c */ /* 0x080fe40000726670 */
[----:B------:R-:W-:Y:S01]  /*1240*/  ISETP.GE.OR P0, PT, R31, R59, P0 ;  /* 0x0000003b1f00720c */ /* 0x000fe20000706670 */
[----:B------:R-:W-:-:S12]  /*1250*/  @P6 BRA `(.L_x_70) ;  /* 0x0000000000346947 */ /* 0x000fd80003800000 */
[----:B------:R-:W4:Y:S01]  /*1260*/  LDCU.64 UR4, c[0x0][0x3c0] ;  /* 0x00007800ff0477ac */ /* 0x000f220008000a00 */
[----:B------:R-:W-:Y:S01]  /*1270*/  IADD3 R7, P6, PT, R4, 0x10, RZ ;  /* 0x0000001004077810 */ /* 0x000fe20007fde0ff */
[----:B------:R-:W-:Y:S01]  /*1280*/  IMAD.MOV.U32 R10, RZ, RZ, R8 ;  /* 0x000000ffff0a7224 */ /* 0x000fe200078e0008 */
[----:B------:R-:W-:Y:S01]  /*1290*/  MOV R11, R3 ;  /* 0x00000003000b7202 */ /* 0x000fe20000000f00 */
[----:B------:R-:W2:Y:S01]  /*12a0*/  LDCU.64 UR6, c[0x0][0x3a8] ;  /* 0x00007500ff0677ac */ /* 0x000ea20008000a00 */
[----:B------:R-:W-:-:S05]  /*12b0*/  IADD3.X R0, PT, PT, RZ, R5, RZ, P6, !PT ;  /* 0x00000005ff007210 */ /* 0x000fca00037fe4ff */
[----:B----4-:R-:W-:Y:S02]  /*12c0*/  IMAD R0, R0, UR4, RZ ;  /* 0x0000000400007c24 */ /* 0x010fe4000f8e02ff */
[----:B------:R-:W-:-:S04]  /*12d0*/  IMAD.WIDE.U32 R10, R7, UR4, R10 ;  /* 0x00000004070a7c25 */ /* 0x000fc8000f8e000a */
[----:B------:R-:W-:Y:S01]  /*12e0*/  IMAD R7, R7, UR5, R0 ;  /* 0x0000000507077c24 */ /* 0x000fe2000f8e0200 */
[----:B--2---:R-:W-:-:S03]  /*12f0*/  LEA R16, P6, R10, UR6, 0x1 ;  /* 0x000000060a107c11 */ /* 0x004fc6000f8c08ff */
[----:B------:R-:W-:-:S05]  /*1300*/  IMAD.IADD R7, R11, 0x1, R7 ;  /* 0x000000010b077824 */ /* 0x000fca00078e0207 */
[----:B------:R-:W-:-:S05]  /*1310*/  LEA.HI.X R17, R10, UR7, R7, 0x1, P6 ;  /* 0x000000070a117c11 */ /* 0x000fca000b0f0c07 */
[----:B---3--:R4:W-:Y:S02]  /*1320*/  STG.E.128 desc[UR8][R16.64], R12 ;  /* 0x0000000c10007986 */ /* 0x0089e4000c101d08 */
.L_x_70:
[----:B------:R-:W-:Y:S05]  /*1330*/  BSYNC.RECONVERGENT B0 ;  /* 0x0000000000007941 */ /* 0x000fea0003800200 */
.L_x_69:
[----:B---34-:R3:W4:Y:S01]  /*1340*/  LDS.128 R12, [R6+0x11000] ;  /* 0x01100000060c7984 */ /* 0x0187220000000c00 */
[----:B------:R-:W-:Y:S04]  /*1350*/  BSSY.RECONVERGENT B0, `(.L_x_71) ;  /* 0x000000f000007945 */ /* 0x000fe80003800200 */
[----:B------:R-:W-:Y:S05]  /*1360*/  @P5 BRA `(.L_x_72) ;  /* 0x0000000000345947 */ /* 0x000fea0003800000 */
[----:B------:R-:W5:Y:S01]  /*1370*/  LDCU.64 UR4, c[0x0][0x3c0] ;  /* 0x00007800ff0477ac */ /* 0x000f620008000a00 */
[----:B------:R-:W-:Y:S01]  /*1380*/  IADD3 R7, P5, PT, R4, 0x20, RZ ;  /* 0x0000002004077810 */ /* 0x000fe20007fbe0ff */
[----:B------:R-:W-:Y:S01]  /*1390*/  IMAD.MOV.U32 R10, RZ, RZ, R8 ;  /* 0x000000ffff0a7224 */ /* 0x000fe200078e0008 */
[----:B------:R-:W-:Y:S01]  /*13a0*/  MOV R11, R3 ;  /* 0x00000003000b7202 */ /* 0x000fe20000000f00 */
[----:B------:R-:W2:Y:S01]  /*13b0*/  LDCU.64 UR6, c[0x0][0x3a8] ;  /* 0x00007500ff0677ac */ /* 0x000ea20008000a00 */
[----:B------:R-:W-:-:S05]  /*13c0*/  IADD3.X R0, PT, PT, RZ, R5, RZ, P5, !PT ;  /* 0x00000005ff007210 */ /* 0x000fca0002ffe4ff */
[----:B-----5:R-:W-:Y:S02]  /*13d0*/  IMAD R0, R0, UR4, RZ ;  /* 0x0000000400007c24 */ /* 0x020fe4000f8e02ff */
[----:B------:R-:W-:-:S04]  /*13e0*/  IMAD.WIDE.U32 R10, R7, UR4, R10 ;  /* 0x00000004070a7c25 */ /* 0x000fc8000f8e000a */
[----:B------:R-:W-:Y:S01]  /*13f0*/  IMAD R7, R7, UR5, R0 ;  /* 0x0000000507077c24 */ /* 0x000fe2000f8e0200 */
[----:B--2---:R-:W-:-:S03]  /*1400*/  LEA R16, P5, R10, UR6, 0x1 ;  /* 0x000000060a107c11 */ /* 0x004fc6000f8a08ff */
[----:B------:R-:W-:-:S05]  /*1410*/  IMAD.IADD R7, R11, 0x1, R7 ;  /* 0x000000010b077824 */ /* 0x000fca00078e0207 */
[----:B------:R-:W-:-:S05]  /*1420*/  LEA.HI.X R17, R10, UR7, R7, 0x1, P5 ;  /* 0x000000070a117c11 */ /* 0x000fca000a8f0c07 */
[----:B----4-:R2:W-:Y:S02]  /*1430*/  STG.E.128 desc[UR8][R16.64], R12 ;  /* 0x0000000c10007986 */ /* 0x0105e4000c101d08 */
.L_x_72:
[----:B------:R-:W-:Y:S05]  /*1440*/  BSYNC.RECONVERGENT B0 ;  /* 0x0000000000007941 */ /* 0x000fea0003800200 */
.L_x_71:
[----:B--2-4-:R2:W4:Y:S01]  /*1450*/  LDS.128 R12, [R6+0x11800] ;  /* 0x01180000060c7984 */ /* 0x0145220000000c00 */
[----:B------:R-:W-:Y:S04]  /*1460*/  BSSY.RECONVERGENT B0, `(.L_x_73) ;  /* 0x000000f000007945 */ /* 0x000fe80003800200 */
[----:B------:R-:W-:Y:S05]  /*1470*/  @P4 BRA `(.L_x_74) ;  /* 0x0000000000344947 */ /* 0x000fea0003800000 */
[----:B------:R-:W5:Y:S01]  /*1480*/  LDCU.64 UR4, c[0x0][0x3c0] ;  /* 0x00007800ff0477ac */ /* 0x000f620008000a00 */
[----:B------:R-:W-:Y:S01]  /*1490*/  IADD3 R7, P4, PT, R4, 0x30, RZ ;  /* 0x0000003004077810 */ /* 0x000fe20007f9e0ff */
[----:B------:R-:W-:Y:S01]  /*14a0*/  IMAD.MOV.U32 R10, RZ, RZ, R8 ;  /* 0x000000ffff0a7224 */ /* 0x000fe200078e0008 */
[----:B------:R-:W-:Y:S01]  /*14b0*/  MOV R11, R3 ;  /* 0x00000003000b7202 */ /* 0x000fe20000000f00 */
[----:B------:R-:W0:Y:S01]  /*14c0*/  LDCU.64 UR6, c[0x0][0x3a8] ;  /* 0x00007500ff0677ac */ /* 0x000e220008000a00 */
[----:B------:R-:W-:-:S05]  /*14d0*/  IADD3.X R0, PT, PT, RZ, R5, RZ, P4, !PT ;  /* 0x00000005ff007210 */ /* 0x000fca00027fe4ff */
[----:B-----5:R-:W-:Y:S02]  /*14e0*/  IMAD R0, R0, UR4, RZ ;  /* 0x0000000400007c24 */ /* 0x020fe4000f8e02ff */
[----:B------:R-:W-:-:S04]  /*14f0*/  IMAD.WIDE.U32 R10, R7, UR4, R10 ;  /* 0x00000004070a7c25 */ /* 0x000fc8000f8e000a */
[----:B------:R-:W-:Y:S01]  /*1500*/  IMAD R7, R7, UR5, R0 ;  /* 0x0000000507077c24 */ /* 0x000fe2000f8e0200 */
[----:B0-----:R-:W-:-:S03]  /*1510*/  LEA R16, P4, R10, UR6, 0x1 ;  /* 0x000000060a107c11 */ /* 0x001fc6000f8808ff */
[----:B------:R-:W-:-:S05]  /*1520*/  IMAD.IADD R7, R11, 0x1, R7 ;  /* 0x000000010b077824 */ /* 0x000fca00078e0207 */
[----:B------:R-:W-:-:S05]  /*1530*/  LEA.HI.X R17, R10, UR7, R7, 0x1, P4 ;  /* 0x000000070a117c11 */ /* 0x000fca000a0f0c07 */
[----:B----4-:R0:W-:Y:S02]  /*1540*/  STG.E.128 desc[UR8][R16.64], R12 ;  /* 0x0000000c10007986 */ /* 0x0101e4000c101d08 */
.L_x_74:
[----:B------:R-:W-:Y:S05]  /*1550*/  BSYNC.RECONVERGENT B0 ;  /* 0x0000000000007941 */ /* 0x000fea0003800200 */
.L_x_73:
[----:B0---4-:R0:W4:Y:S01]  /*1560*/  LDS.128 R12, [R6+0x12000] ;  /* 0x01200000060c7984 */ /* 0x0111220000000c00 */
[----:B------:R-:W-:Y:S04]  /*1570*/  BSSY.RECONVERGENT B0, `(.L_x_75) ;  /* 0x000000f000007945 */ /* 0x000fe80003800200 */
[----:B------:R-:W-:Y:S05]  /*1580*/  @P3 BRA `(.L_x_76) ;  /* 0x0000000000343947 */ /* 0x000fea0003800000 */
[----:B------:R-:W5:Y:S01]  /*1590*/  LDCU.64 UR4, c[0x0][0x3c0] ;  /* 0x00007800ff0477ac */ /* 0x000f620008000a00 */
[----:B------:R-:W-:Y:S01]  /*15a0*/  IADD3 R7, P3, PT, R4, 0x40, RZ ;  /* 0x0000004004077810 */ /* 0x000fe20007f7e0ff */
[----:B------:R-:W-:Y:S01]  /*15b0*/  IMAD.MOV.U32 R10, RZ, RZ, R8 ;  /* 0x000000ffff0a7224 */ /* 0x000fe200078e0008 */
        /* <DEDUP_REMOVED lines=10> */
.L_x_76:
[----:B------:R-:W-:Y:S05]  /*1660*/  BSYNC.RECONVERGENT B0 ;  /* 0x0000000000007941 */ /* 0x000fea0003800200 */
.L_x_75:
[----:B-1--4-:R1:W4:Y:S01]  /*1670*/  LDS.128 R12, [R6+0x12800] ;  /* 0x01280000060c7984 */ /* 0x0123220000000c00 */
        /* <DEDUP_REMOVED lines=15> */
.L_x_78:
[----:B------:R-:W-:Y:S05]  /*1770*/  BSYNC.RECONVERGENT B0 ;  /* 0x0000000000007941 */ /* 0x000fea0003800200 */
.L_x_77:
[----:B0---4-:R0:W4:Y:S01]  /*1780*/  LDS.128 R12, [R6+0x13000] ;  /* 0x01300000060c7984 */ /* 0x0111220000000c00 */
[----:B------:R-:W-:Y:S04]  /*1790*/  BSSY.RECONVERGENT B0, `(.L_x_79) ;  /* 0x000000f000007945 */ /* 0x000fe80003800200 */
[----:B------:R-:W-:Y:S05]  /*17a0*/  @P1 BRA `(.L_x_80) ;  /* 0x0000000000341947 */ /* 0x000fea0003800000 */
[----:B------:R-:W5:Y:S01]  /*17b0*/  LDCU.64 UR4, c[0x0][0x3c0] ;  /* 0x00007800ff0477ac */ /* 0x000f620008000a00 */
[----:B------:R-:W-:Y:S01]  /*17c0*/  IADD3 R11, P1, PT, R4, 0x60, RZ ;  /* 0x00000060040b7810 */ /* 0x000fe20007f3e0ff */
[----:B0123--:R-:W-:Y:S01]  /*17d0*/  IMAD.MOV.U32 R6, RZ, RZ, R8 ;  /* 0x000000ffff067224 */ /* 0x00ffe200078e0008 */
        /* <DEDUP_REMOVED lines=10> */
.L_x_80:
[----:B------:R-:W-:Y:S05]  /*1880*/  BSYNC.RECONVERGENT B0 ;  /* 0x0000000000007941 */ /* 0x000fea0003800200 */
.L_x_79:
        /* <DEDUP_REMOVED lines=14> */
.L_x_81:
        /* <DEDUP_REMOVED lines=9> */
.L_x_134:


//--------------------- .text._ZN7cutlass13device_kernelIN5flash32FlashAttnBwdPostprocessConvertdQIN4cute5tupleIJNS3_1CILi64EEENS5_ILi128EEEEEENS_10bfloat16_tEfNS_4arch4Sm90ELi256ENS3_8TiledMMAINS3_8MMA_AtomIJNS3_4SM904GMMA27MMA_64x64x16_F32BF16BF16_SSILNSF_5MajorE0ELSH_1ELNSF_7ScaleInE1ELSI_1EEEEEENS3_6LayoutINS4_IJNS5_ILi1EEENS5_ILi2EEESM_EEENS4_IJNS5_ILi0EEESM_SP_EEEEENS4_IJNS3_10UnderscoreESS_SS_EEEEELb0EEEEEvNT_6ParamsE --------------------------
	.section	.text._ZN7cutlass13device_kernelIN5flash32FlashAttnBwdPostprocessConvertdQIN4cute5tupleIJNS3_1CILi64EEENS5_ILi128EEEEEENS_10bfloat16_tEfNS_4arch4Sm90ELi256ENS3_8TiledMMAINS3_8MMA_AtomIJNS3_4SM904GMMA27MMA_64x64x16_F32BF16BF16_SSILNSF_5MajorE0ELSH_1ELNSF_7ScaleInE1ELSI_1EEEEEENS3_6LayoutINS4_IJNS5_ILi1EEENS5_ILi2EEESM_EEENS4_IJNS5_ILi0EEESM_SP_EEEEENS4_IJNS3_10UnderscoreESS_SS_EEEEELb0EEEEEvNT_6ParamsE,"ax",@progbits
	.align	128
.text._ZN7cutlass13device_kernelIN5flash32FlashAttnBwdPostprocessConvertdQIN4cute5tupleIJNS3_1CILi64EEENS5_ILi128EEEEEENS_10bfloat16_tEfNS_4arch4Sm90ELi256ENS3_8TiledMMAINS3_8MMA_AtomIJNS3_4SM904GMMA27MMA_64x64x16_F32BF16BF16_SSILNSF_5MajorE0ELSH_1ELNSF_7ScaleInE1ELSI_1EEEEEENS3_6LayoutINS4_IJNS5_ILi1EEENS5_ILi2EEESM_EEENS4_IJNS5_ILi0EEESM_SP_EEEEENS4_IJNS3_10UnderscoreESS_SS_EEEEELb0EEEEEvNT_6ParamsE:
        .type           _ZN7cutlass13device_kernelIN5flash32FlashAttnBwdPostprocessConvertdQIN4cute5tupleIJNS3_1CILi64EEENS5_ILi128EEEEEENS_10bfloat16_tEfNS_4arch4Sm90ELi256ENS3_8TiledMMAINS3_8MMA_AtomIJNS3_4SM904GMMA27MMA_64x64x16_F32BF16BF16_SSILNSF_5MajorE0ELSH_1ELNSF_7ScaleInE1ELSI_1EEEEEENS3_6LayoutINS4_IJNS5_ILi1EEENS5_ILi2EEESM_EEENS4_IJNS5_ILi0EEESM_SP_EEEEENS4_IJNS3_10UnderscoreESS_SS_EEEEELb0EEEEEvNT_6ParamsE,@function
        .size           _ZN7cutlass13device_kernelIN5flash32FlashAttnBwdPostprocessConvertdQIN4cute5tupleIJNS3_1CILi64EEENS5_ILi128EEEEEENS_10bfloat16_tEfNS_4arch4Sm90ELi256ENS3_8TiledMMAINS3_8MMA_AtomIJNS3_4SM904GMMA27MMA_64x64x16_F32BF16BF16_SSILNSF_5MajorE0ELSH_1ELNSF_7ScaleInE1ELSI_1EEEEEENS3_6LayoutINS4_IJNS5_ILi1EEENS5_ILi2EEESM_EEENS4_IJNS5_ILi0EEESM_SP_EEEEENS4_IJNS3_10UnderscoreESS_SS_EEEEELb0EEEEEvNT_6ParamsE,(.L_x_135 - _ZN7cutlass13device_kernelIN5flash32FlashAttnBwdPostprocessConvertdQIN4cute5tupleIJNS3_1CILi64EEENS5_ILi128EEEEEENS_10bfloat16_tEfNS_4arch4Sm90ELi256ENS3_8TiledMMAINS3_8MMA_AtomIJNS3_4SM904GMMA27MMA_64x64x16_F32BF16BF16_SSILNSF_5MajorE0ELSH_1ELNSF_7ScaleInE1ELSI_1EEEEEENS3_6LayoutINS4_IJNS5_ILi1EEENS5_ILi2EEESM_EEENS4_IJNS5_ILi0EEESM_SP_EEEEENS4_IJNS3_10UnderscoreESS_SS_EEEEELb0EEEEEvNT_6ParamsE)
        .other          _ZN7cutlass13device_kernelIN5flash32FlashAttnBwdPostprocessConvertdQIN4cute5tupleIJNS3_1CILi64EEENS5_ILi128EEEEEENS_10bfloat16_tEfNS_4arch4Sm90ELi256ENS3_8TiledMMAINS3_8MMA_AtomIJNS3_4SM904GMMA27MMA_64x64x16_F32BF16BF16_SSILNSF_5MajorE0ELSH_1ELNSF_7ScaleInE1ELSI_1EEEEEENS3_6LayoutINS4_IJNS5_ILi1EEENS5_ILi2EEESM_EEENS4_IJNS5_ILi0EEESM_SP_EEEEENS4_IJNS3_10UnderscoreESS_SS_EEEEELb0EEEEEvNT_6ParamsE,@"STO_CUDA_ENTRY STV_DEFAULT"
_ZN7cutlass13device_kernelIN5flash32FlashAttnBwdPostprocessConvertdQIN4cute5tupleIJNS3_1CILi64EEENS5_ILi128EEEEEENS_10bfloat16_tEfNS_4arch4Sm90ELi256ENS3_8TiledMMAINS3_8MMA_AtomIJNS3_4SM904GMMA27MMA_64x64x16_F32BF16BF16_SSILNSF_5MajorE0ELSH_1ELNSF_7ScaleInE1ELSI_1EEEEEENS3_6LayoutINS4_IJNS5_ILi1EEENS5_ILi2EEESM_EEENS4_IJNS5_ILi0EEESM_SP_EEEEENS4_IJNS3_10UnderscoreESS_SS_EEEEELb0EEEEEvNT_6ParamsE:
        /* <DEDUP_REMOVED lines=17> */
.L_x_82:
[----:B------:R-:W0:Y:S01]  /*0110*/  LDC.64 R6, c[0x0][0x3e0] ;  /* 0x0000f800ff067b82 */ /* 0x000e220000000a00 */
[----:B------:R-:W1:Y:S01]  /*0120*/  LDCU.64 UR4, c[0x0][0x3e8] ;  /* 0x00007d00ff0477ac */ /* 0x000e620008000a00 */
[----:B0-----:R-:W-:-:S05]  /*0130*/  IMAD.WIDE.U32 R6, R37, 0x4, R6 ;  /* 0x0000000425067825 */ /* 0x001fca00078e0006 */
[----:B------:R-:W2:Y:S01]  /*0140*/  LDG.E R2, desc[UR8][R6.64] ;  /* 0x0000000806027981 */ /* 0x000ea2000c1e1900 */
[----:B-1----:R-:W-:-:S04]  /*0150*/  UISETP.NE.U32.AND UP0, UPT, UR4, URZ, UPT ;  /* 0x000000ff0400728c */ /* 0x002fc8000bf05070 */
[----:B------:R-:W-:Y:S01]  /*0160*/  UISETP.NE.AND.EX UP0, UPT, UR5, URZ, UPT, UP0 ;  /* 0x000000ff0500728c */ /* 0x000fe2000bf05300 */
[----:B--2---:R-:W-:-:S05]  /*0170*/  IMAD R0, R37, 0x40, R2 ;  /* 0x0000004025007824 */ /* 0x004fca00078e0202 */
[----:B------:R-:W-:-:S04]  /*0180*/  SHF.R.S32.HI R3, RZ, 0x1f, R0 ;  /* 0x0000001fff037819 */ /* 0x000fc80000011400 */
[----:B------:R-:W-:-:S05]  /*0190*/  LEA.HI R3, R3, R0, RZ, 0x6 ;  /* 0x0000000003037211 */ /* 0x000fca00078f30ff */
[----:B------:R-:W-:-:S05]  /*01a0*/  IMAD.SHL.U32 R3, R3, 0x80, RZ ;  /* 0x0000008003037824 */ /* 0x000fca00078e00ff */
[----:B------:R-:W-:Y:S02]  /*01b0*/  LOP3.LUT R4, R3, 0xffffe000, RZ, 0xc0, !PT ;  /* 0xffffe00003047812 */ /* 0x000fe400078ec0ff */
[----:B------:R-:W-:Y:S02]  /*01c0*/  SHF.R.S32.HI R3, RZ, 0x1f, R2 ;  /* 0x0000001fff037819 */ /* 0x000fe40000011402 */
[----:B------:R-:W-:Y:S01]  /*01d0*/  SHF.R.S32.HI R5, RZ, 0x1f, R4 ;  /* 0x0000001fff057819 */ /* 0x000fe20000011404 */
[----:B------:R-:W-:Y:S06]  /*01e0*/  BRA.U !UP0, `(.L_x_85) ;  /* 0x0000000108107547 */ /* 0x000fec000b800000 */
.L_x_84:
[----:B------:R-:W0:Y:S02]  /*01f0*/  LDC.64 R6, c[0x0][0x3e8] ;  /* 0x0000fa00ff067b82 */ /* 0x000e240000000a00 */
[----:B0-----:R-:W-:-:S05]  /*0200*/  IMAD.WIDE.U32 R6, R37, 0x4, R6 ;  /* 0x0000000425067825 */ /* 0x001fca00078e0006 */
[----:B------:R0:W5:Y:S01]  /*0210*/  LDG.E R39, desc[UR8][R6.64] ;  /* 0x0000000806277981 */ /* 0x000162000c1e1900 */
[----:B------:R-:W-:Y:S05]  /*0220*/  BRA `(.L_x_83) ;  /* 0x0000000000087947 */ /* 0x000fea0003800000 */
.L_x_85:
[----:B------:R-:W2:Y:S02]  /*0230*/  LDG.E R7, desc[UR8][R6.64+0x4] ;  /* 0x0000040806077981 */ /* 0x000ea4000c1e1900 */
[----:B--2---:R-:W-:-:S07]  /*0240*/  IADD3 R39, PT, PT, -R2, R7, RZ ;  /* 0x0000000702277210 */ /* 0x004fce0007ffe1ff */
.L_x_83:
[----:B------:R-:W-:Y:S01]  /*0250*/  IMAD.SHL.U32 R40, R38, 0x40, RZ ;  /* 0x0000004026287824 */ /* 0x000fe200078e00ff */
[----:B------:R-:W-:-:S04]  /*0260*/  ISETP.NE.AND.EX P0, PT, R9, RZ, PT, P0 ;  /* 0x000000ff0900720c */ /* 0x000fc80003f05300 */
[----:B-----5:R-:W-:-:S13]  /*0270*/  ISETP.GT.AND P2, PT, R39, R40, PT ;  /* 0x000000282700720c */ /* 0x020fda0003f44270 */
[----:B------:R-:W-:Y:S05]  /*0280*/  @!P2 EXIT P0 ;  /* 0x000000000000a94d */ /* 0x000fea0000000000 */
[----:B------:R-:W1:Y:S01]  /*0290*/  S2R R41, SR_CTAID.Y ;  /* 0x0000000000297919 */ /* 0x000e620000002600 */
[----:B0-----:R-:W1:Y:S01]  /*02a0*/  LDC.64 R6, c[0x0][0x398] ;  /* 0x0000e600ff067b82 */ /* 0x001e620000000a00 */
[----:B------:R-:W-:Y:S01]  /*02b0*/  LEA R4, P0, R38, R4, 0xd ;  /* 0x0000000426047211 */ /* 0x000fe200078068ff */
[----:B------:R-:W-:Y:S01]  /*02c0*/  BSSY.RECONVERGENT B0, `(.L_x_86) ;  /* 0x0000024000007945 */ /* 0x000fe20003800200 */
[----:B------:R-:W0:Y:S01]  /*02d0*/  S2R R0, SR_TID.X ;  /* 0x0000000000007919 */ /* 0x000e220000002100 */
[----:B------:R-:W-:Y:S02]  /*02e0*/  SEL R37, R37, RZ, !P1 ;  /* 0x000000ff25257207 */ /* 0x000fe40004800000 */
[----:B------:R-:W-:Y:S01]  /*02f0*/  IMAD.X R5, RZ, RZ, R5, P0 ;  /* 0x000000ffff057224 */ /* 0x000fe200000e0605 */
[----:B------:R-:W2:Y:S01]  /*0300*/  S2R R13, SR_CgaCtaId ;  /* 0x00000000000d7919 */ /* 0x000ea20000008800 */
[----:B------:R-:W3:Y:S08]  /*0310*/  LDC.64 R8, c[0x0][0x3a0] ;  /* 0x0000e800ff087b82 */ /* 0x000ef00000000a00 */
[----:B------:R-:W4:Y:S01]  /*0320*/  LDC.64 R10, c[0x0][0x380] ;  /* 0x0000e000ff0a7b82 */ /* 0x000f220000000a00 */
[----:B-1----:R-:W-:Y:S01]  /*0330*/  IMAD.WIDE.U32 R4, R41, R6, R4 ;  /* 0x0000000629047225 */ /* 0x002fe200078e0004 */
[----:B0-----:R-:W-:-:S03]  /*0340*/  ISETP.NE.AND P0, PT, R0, RZ, PT ;  /* 0x000000ff0000720c */ /* 0x001fc60003f05270 */
        /* <DEDUP_REMOVED lines=22> */
.L_x_88:
[----:B------:R-:W-:Y:S01]  /*04b0*/  @P0 ELECT P1, URZ, PT ;  /* 0x0000000000ff082f */ /* 0x000fe20003820000 */
[----:B------:R1:W-:-:S12]  /*04c0*/  UBLKCP.S.G [UR6], [UR4], UR10 ;  /* 0x00000006040073ba */ /* 0x0003d8000800020a */
[----:B------:R-:W-:Y:S02]  /*04d0*/  @P1 PLOP3.LUT P0, PT, P1, PT, PT, 0x8, 0x80 ;  /* 0x000000000080181c */ /* 0x000fe40000f0e170 */
[----:B------:R-:W-:-:S11]  /*04e0*/  PLOP3.LUT P1, PT, PT, PT, PT, 0x8, 0x80 ;  /* 0x000000000080781c */ /* 0x000fd60003f2e170 */
[----:B-1----:R-:W-:Y:S05]  /*04f0*/  @P0 BRA.U.ANY `(.L_x_88) ;  /* 0xfffffffd00ec0947 */ /* 0x002fea000393ffff */
.L_x_87:
[----:B------:R-:W-:Y:S05]  /*0500*/  BSYNC.RECONVERGENT B0 ;  /* 0x0000000000007941 */ /* 0x000fea0003800200 */
.L_x_86:
[----:B------:R-:W-:Y:S01]  /*0510*/  BAR.SYNC.DEFER_BLOCKING 0x0 ;  /* 0x0000000000007b1d */ /* 0x000fe20000010000 */
[----:B------:R-:W-:Y:S02]  /*0520*/  MOV R42, 0x400 ;  /* 0x00000400002a7802 */ /* 0x000fe40000000f00 */
[----:B------:R-:W-:Y:S02]  /*0530*/  SHF.L.U32 R5, RZ, 0x1f, RZ ;  /* 0x0000001fff057819 */ /* 0x000fe400000006ff */
[----:B------:R-:W-:-:S07]  /*0540*/  LEA R42, R13, R42, 0x18 ;  /* 0x0000002a0d2a7211 */ /* 0x000fce00078ec0ff */
.L_x_89:
[----:B-1----:R1:W2:Y:S02]  /*0550*/  SYNCS.PHASECHK.TRANS64.TRYWAIT P0, [R42+URZ+0xc000], R5 ;  /* 0x00c000052a0075a7 */ /* 0x0022a400080011ff */
[----:B--2---:R-:W-:Y:S05]  /*0560*/  @!P0 NANOSLEEP.SYNCS 0x989680 ;  /* 0x009896800000895d */ /* 0x004fea0003900000 */
[----:B------:R-:W2:Y:S02]  /*0570*/  @!P0 SYNCS.PHASECHK.TRANS64 P0, [R42+URZ+0xc000], R5 ;  /* 0x00c000052a0085a7 */ /* 0x000ea400080010ff */
[----:B--2---:R-:W-:Y:S05]  /*0580*/  @!P0 BRA `(.L_x_89) ;  /* 0xfffffffc00f08947 */ /* 0x004fea000383ffff */
[C---:B-1----:R-:W-:Y:S01]  /*0590*/  SHF.L.U32 R5, R0.reuse, 0x4, RZ ;  /* 0x0000000400057819 */ /* 0x042fe200000006ff */
[C---:B0-----:R-:W-:Y:S01]  /*05a0*/  IMAD.SHL.U32 R4, R0.reuse, 0x80, RZ ;  /* 0x0000008000047824 */ /* 0x041fe200078e00ff */
[C---:B------:R-:W-:Y:S01]  /*05b0*/  SHF.L.U32 R16, R0.reuse, 0x6, RZ ;  /* 0x0000000600107819 */ /* 0x040fe200000006ff */
[C---:B------:R-:W-:Y:S01]  /*05c0*/  IMAD.SHL.U32 R44, R0.reuse, 0x4, RZ ;  /* 0x00000004002c7824 */ /* 0x040fe200078e00ff */
[----:B------:R-:W-:Y:S01]  /*05d0*/  LOP3.LUT R5, R5, 0x7f0, RZ, 0xc0, !PT ;  /* 0x000007f005057812 */ /* 0x000fe200078ec0ff */
[C---:B------:R-:W-:Y:S01]  /*05e0*/  IMAD.SHL.U32 R12, R0.reuse, 0x20, RZ ;  /* 0x00000020000c7824 */ /* 0x040fe200078e00ff */
[----:B------:R-:W-:Y:S01]  /*05f0*/  SHF.R.U32.HI R20, RZ, 0x1, R0 ;  /* 0x00000001ff147819 */ /* 0x000fe20000011600 */
[----:B------:R-:W-:Y:S01]  /*0600*/  IMAD.SHL.U32 R21, R0, 0x200, RZ ;  /* 0x0000020000157824 */ /* 0x000fe200078e00ff */
[----:B------:R-:W-:Y:S01]  /*0610*/  LOP3.LUT R5, R5, 0x1c000, R4, 0xf8, !PT ;  /* 0x0001c00005057812 */ /* 0x000fe200078ef804 */
[----:B------:R-:W0:Y:S01]  /*0620*/  LDCU UR4, c[0x0][0x3d8] ;  /* 0x00007b00ff0477ac */ /* 0x000e220008000800 */
[----:B------:R-:W-:Y:S01]  /*0630*/  LOP3.LUT R47, R16, 0x1c0, RZ, 0xc0, !PT ;  /* 0x000001c0102f7812 */ /* 0x000fe200078ec0ff */
[----:B------:R-:W-:Y:S01]  /*0640*/  IMAD.SHL.U32 R36, R0, 0x8, RZ ;  /* 0x0000000800247824 */ /* 0x000fe200078e00ff */
[----:B------:R-:W-:Y:S01]  /*0650*/  LOP3.LUT R43, R44, 0x1c0, RZ, 0xc0, !PT ;  /* 0x000001c02c2b7812 */ /* 0x000fe200078ec0ff */
[----:B------:R-:W-:Y:S01]  /*0660*/  IMAD.IADD R46, R42, 0x1, R5 ;  /* 0x000000012a2e7824 */ /* 0x000fe200078e0205 */
[----:B------:R-:W-:Y:S01]  /*0670*/  LOP3.LUT R45, R12, 0x7c00, RZ, 0xc0, !PT ;  /* 0x00007c000c2d7812 */ /* 0x000fe200078ec0ff */
[----:B------:R-:W1:Y:S01]  /*0680*/  LDCU.64 UR6, c[0x0][0x3c8] ;  /* 0x00007900ff0677ac */ /* 0x000e620008000a00 */
[----:B------:R-:W-:Y:S01]  /*0690*/  LOP3.LUT R25, R21, 0x1000, RZ, 0xc0, !PT ;  /* 0x0000100015197812 */ /* 0x000fe200078ec0ff */
[----:B------:R-:W-:Y:S01]  /*06a0*/  BSSY.RECONVERGENT B0, `(.L_x_90) ;  /* 0x0000074000007945 */ /* 0x000fe20003800200 */
[----:B------:R-:W0:Y:S01]  /*06b0*/  LDS.128 R28, [R46] ;  /* 0x000000002e1c7984 */ /* 0x000e220000000c00 */
[--C-:B------:R-:W-:Y:S01]  /*06c0*/  LOP3.LUT R47, R47, 0x8, R20.reuse, 0xf8, !PT ;  /* 0x000000082f2f7812 */ /* 0x100fe200078ef814 */
[----:B------:R-:W2:Y:S01]  /*06d0*/  LDCU.64 UR10, c[0x0][0x3d0] ;  /* 0x00007a00ff0a77ac */ /* 0x000ea20008000a00 */
[----:B------:R-:W-:Y:S01]  /*06e0*/  LOP3.LUT R43, R43, 0x38, R20, 0xf8, !PT ;  /* 0x000000382b2b7812 */ /* 0x000fe200078ef814 */
[----:B------:R-:W3:Y:S01]  /*06f0*/  LDS.128 R32, [R46+0x800] ;  /* 0x000800002e207984 */ /* 0x000ee20000000c00 */
[----:B------:R-:W-:-:S02]  /*0700*/  LOP3.LUT R45, R45, 0x200, R16, 0xf8, !PT ;  /* 0x000002002d2d7812 */ /* 0x000fc400078ef810 */
[----:B------:R-:W-:Y:S01]  /*0710*/  LOP3.LUT R44, R25, 0xe00, R44, 0xf8, !PT ;  /* 0x00000e00192c7812 */ /* 0x000fe200078ef82c */
[----:B------:R-:W4:Y:S01]  /*0720*/  LDS.128 R4, [R46+0x1000] ;  /* 0x001000002e047984 */ /* 0x000f220000000c00 */
[----:B------:R-:W-:Y:S02]  /*0730*/  LOP3.LUT R48, R47, 0x38, R36, 0x78, !PT ;  /* 0x000000382f307812 */ /* 0x000fe400078e7824 */
[----:B------:R-:W-:Y:S01]  /*0740*/  R2P PR, R0, 0x6 ;  /* 0x0000000600007804 */ /* 0x000fe20000000000 */
[----:B------:R-:W5:Y:S01]  /*0750*/  LDS.128 R8, [R46+0x1800] ;  /* 0x001800002e087984 */ /* 0x000f620000000c00 */
[----:B------:R-:W-:-:S03]  /*0760*/  VIADDMNMX R39, R39, -R40, 0x40, PT ;  /* 0x0000004027277446 */ /* 0x000fc60003800928 */
[----:B------:R-:W1:Y:S04]  /*0770*/  LDS.128 R12, [R46+0x2000] ;  /* 0x002000002e0c7984 */ /* 0x000e680000000c00 */
        /* <DEDUP_REMOVED lines=9> */
[----:B------:R-:W-:Y:S01]  /*0810*/  F2FP.BF16.F32.PACK_AB R28, R29, R28 ;  /* 0x0000001c1d1c723e */ /* 0x000fe200000010ff */
[----:B------:R-:W-:Y:S01]  /*0820*/  FMUL.FTZ R34, R34, UR4 ;  /* 0x0000000422227c20 */ /* 0x000fe20008410000 */
[----:B------:R-:W-:Y:S01]  /*0830*/  F2FP.BF16.F32.PACK_AB R29, R31, R30 ;  /* 0x0000001e1f1d723e */ /* 0x000fe200000010ff */
[----:B----4-:R-:W-:Y:S01]  /*0840*/  FMUL.FTZ R4, R4, UR4 ;  /* 0x0000000404047c20 */ /* 0x010fe20008410000 */
[----:B------:R-:W-:Y:S01]  /*0850*/  F2FP.BF16.F32.PACK_AB R30, R33, R32 ;  /* 0x00000020211e723e */ /* 0x000fe200000010ff */
        /* <DEDUP_REMOVED lines=8> */
[----:B------:R-:W-:Y:S01]  /*08e0*/  LOP3.LUT R35, R45, R48, RZ, 0xfc, !PT ;  /* 0x000000302d237212 */ /* 0x000fe200078efcff */
[----:B--2---:R-:W-:Y:S01]  /*08f0*/  FMUL.FTZ R12, R20, UR4 ;  /* 0x00000004140c7c20 */ /* 0x004fe20008410000 */
[----:B------:R-:W-:Y:S01]  /*0900*/  F2FP.BF16.F32.PACK_AB R4, R5, R4 ;  /* 0x000000040504723e */ /* 0x000fe200000010ff */
[----:B------:R-:W-:Y:S01]  /*0910*/  VIADD R20, R42, 0x8000 ;  /* 0x000080002a147836 */ /* 0x000fe20000000000 */
[----:B------:R-:W-:Y:S01]  /*0920*/  F2FP.BF16.F32.PACK_AB R5, R7, R32 ;  /* 0x000000200705723e */ /* 0x000fe200000010ff */
[----:B------:R-:W-:Y:S01]  /*0930*/  FMUL.FTZ R16, R16, UR4 ;  /* 0x0000000410107c20 */ /* 0x000fe20008410000 */
[----:B------:R-:W-:Y:S01]  /*0940*/  FMUL.FTZ R17, R17, UR4 ;  /* 0x0000000411117c20 */ /* 0x000fe20008410000 */
[----:B------:R-:W-:Y:S01]  /*0950*/  F2FP.BF16.F32.PACK_AB R7, R11, R10 ;  /* 0x0000000a0b07723e */ /* 0x000fe200000010ff */
[----:B------:R-:W-:Y:S01]  /*0960*/  IMAD.MOV.U32 R11, RZ, RZ, 0x20 ;  /* 0x00000020ff0b7424 */ /* 0x000fe200078e00ff */
[----:B------:R-:W-:Y:S01]  /*0970*/  F2FP.BF16.F32.PACK_AB R31, R47, R34 ;  /* 0x000000222f1f723e */ /* 0x000fe200000010ff */
[----:B------:R-:W-:Y:S01]  /*0980*/  FMUL.FTZ R9, R9, UR4 ;  /* 0x0000000409097c20 */ /* 0x000fe20008410000 */
[C---:B------:R-:W-:Y:S01]  /*0990*/  LEA R34, R35.reuse, R42, 0x1 ;  /* 0x0000002a23227211 */ /* 0x040fe200078e08ff */
[----:B------:R-:W-:Y:S01]  /*09a0*/  IMAD R35, R35, 0x2, R20 ;  /* 0x0000000223237824 */ /* 0x000fe200078e0214 */
[----:B------:R-:W-:Y:S01]  /*09b0*/  F2FP.BF16.F32.PACK_AB R10, R17, R16 ;  /* 0x00000010110a723e */ /* 0x000fe200000010ff */
[----:B------:R-:W-:Y:S01]  /*09c0*/  FMUL.FTZ R13, R13, UR4 ;  /* 0x000000040d0d7c20 */ /* 0x000fe20008410000 */
[----:B------:R-:W-:Y:S01]  /*09d0*/  SEL R16, R11, 0xffffffe0, !P1 ;  /* 0xffffffe00b107807 */ /* 0x000fe20004800000 */
[----:B------:R0:W-:Y:S01]  /*09e0*/  STSM.16.M88.4 [R34+0x8000], R28 ;  /* 0x0080001c22007844 */ /* 0x0001e20000000200 */
        /* <DEDUP_REMOVED lines=12> */
[----:B------:R-:W1:Y:S01]  /*0ab0*/  LDCU UR4, c[0x0][0x3b4] ;  /* 0x00007680ff0477ac */ /* 0x000e620008000800 */
[----:B------:R-:W-:-:S02]  /*0ac0*/  F2FP.BF16.F32.PACK_AB R8, R13, R8 ;  /* 0x000000080d08723e */ /* 0x000fc400000010ff */
[C---:B0-----:R-:W-:Y:S01]  /*0ad0*/  IADD3 R29, PT, PT, R35.reuse, 0x40, RZ ;  /* 0x00000040231d7810 */ /* 0x041fe20007ffe0ff */
[----:B------:R-:W-:Y:S01]  /*0ae0*/  @P2 VIADD R29, R35, 0xffffffc0 ;  /* 0xffffffc0231d2836 */ /* 0x000fe20000000000 */
[----:B------:R-:W-:Y:S01]  /*0af0*/  F2FP.BF16.F32.PACK_AB R9, R15, R14 ;  /* 0x0000000e0f09723e */ /* 0x000fe200000010ff */
[C---:B------:R-:W-:Y:S01]  /*0b00*/  IMAD.IADD R35, R16.reuse, 0x1, R35 ;  /* 0x0000000110237824 */ /* 0x040fe200078e0223 */
[----:B------:R-:W-:Y:S02]  /*0b10*/  F2FP.BF16.F32.PACK_AB R11, R19, R18 ;  /* 0x00000012130b723e */ /* 0x000fe400000010ff */
[----:B------:R-:W-:Y:S01]  /*0b20*/  F2FP.BF16.F32.PACK_AB R12, R21, R12 ;  /* 0x0000000c150c723e */ /* 0x000fe200000010ff */
[----:B------:R-:W-:Y:S01]  /*0b30*/  IMAD.IADD R21, R16, 0x1, R29 ;  /* 0x0000000110157824 */ /* 0x000fe200078e021d */
[----:B------:R-:W-:Y:S01]  /*0b40*/  F2FP.BF16.F32.PACK_AB R13, R23, R22 ;  /* 0x00000016170d723e */ /* 0x000fe200000010ff */
[----:B------:R0:W-:Y:S01]  /*0b50*/  STSM.16.M88.4 [R35], R4 ;  /* 0x0000000423007844 */ /* 0x0001e20000000200 */
[----:B------:R-:W-:-:S02]  /*0b60*/  F2FP.BF16.F32.PACK_AB R14, R25, R24 ;  /* 0x00000018190e723e */ /* 0x000fc400000010ff */
[----:B------:R-:W-:Y:S01]  /*0b70*/  F2FP.BF16.F32.PACK_AB R15, R27, R26 ;  /* 0x0000001a1b0f723e */ /* 0x000fe200000010ff */
[----:B------:R2:W-:Y:S01]  /*0b80*/  STSM.16.M88.4 [R29], R8 ;  /* 0x000000081d007844 */ /* 0x0005e20000000200 */
[----:B------:R-:W-:Y:S02]  /*0b90*/  LOP3.LUT R33, R43, 0x38, R36, 0x78, !PT ;  /* 0x000000382b217812 */ /* 0x000fe400078e7824 */
[----:B------:R-:W-:Y:S01]  /*0ba0*/  SHF.R.U32.HI R25, RZ, 0x4, R0 ;  /* 0x00000004ff197819 */ /* 0x000fe20000011600 */
[----:B------:R3:W-:Y:S01]  /*0bb0*/  STSM.16.M88.4 [R21], R12 ;  /* 0x0000000c15007844 */ /* 0x0007e20000000200 */
[----:B------:R-:W-:Y:S01]  /*0bc0*/  LOP3.LUT R33, R44, R33, RZ, 0xfc, !PT ;  /* 0x000000212c217212 */ /* 0x000fe200078efcff */
[----:B------:R-:W-:Y:S03]  /*0bd0*/  BAR.SYNC.DEFER_BLOCKING 0x0 ;  /* 0x0000000000007b1d */ /* 0x000fe60000010000 */
[----:B------:R-:W-:Y:S01]  /*0be0*/  LEA R42, R33, R42, 0x1 ;  /* 0x0000002a212a7211 */ /* 0x000fe200078e08ff */
[C---:B------:R-:W-:Y:S01]  /*0bf0*/  VIADD R0, R25.reuse, 0x10 ;  /* 0x0000001019007836 */ /* 0x040fe20000000000 */
[----:B------:R-:W-:-:S02]  /*0c00*/  IADD3 R22, P0, PT, R25, R2, RZ ;  /* 0x0000000219167210 */ /* 0x000fc40007f1e0ff */
[----:B------:R-:W-:Y:S02]  /*0c10*/  LOP3.LUT R2, R36, 0x78, RZ, 0xc0, !PT ;  /* 0x0000007824027812 */ /* 0x000fe400078ec0ff */
[----:B0-----:R-:W-:Y:S01]  /*0c20*/  IADD3 R4, PT, PT, R25, 0x20, RZ ;  /* 0x0000002019047810 */ /* 0x001fe20007ffe0ff */
[----:B------:R-:W-:Y:S01]  /*0c30*/  IMAD.X R23, RZ, RZ, R3, P0 ;  /* 0x000000ffff177224 */ /* 0x000fe200000e0603 */
[----:B-1----:R-:W-:Y:S01]  /*0c40*/  ISETP.GE.AND P0, PT, R2, UR4, PT ;  /* 0x0000000402007c0c */ /* 0x002fe2000bf06270 */
[----:B------:R-:W-:Y:S02]  /*0c50*/  IMAD.MOV.U32 R3, RZ, RZ, RZ ;  /* 0x000000ffff037224 */ /* 0x000fe400078e00ff */
[----:B--2---:R-:W-:Y:S01]  /*0c60*/  IMAD R8, R33, 0x2, R20 ;  /* 0x0000000221087824 */ /* 0x004fe200078e0214 */
[-C--:B------:R-:W-:Y:S01]  /*0c70*/  ISETP.GE.OR P3, PT, R25, R39.reuse, P0 ;  /* 0x000000271900720c */ /* 0x080fe20000766670 */
[----:B------:R-:W-:Y:S01]  /*0c80*/  IMAD.WIDE.U32 R2, R41, UR6, R2 ;  /* 0x0000000629027c25 */ /* 0x000fe2000f8e0002 */
[----:B------:R-:W-:-:S02]  /*0c90*/  ISETP.GE.OR P2, PT, R0, R39, P0 ;  /* 0x000000270000720c */ /* 0x000fc40000746670 */
[-C--:B------:R-:W-:Y:S01]  /*0ca0*/  ISETP.GE.OR P1, PT, R4, R39.reuse, P0 ;  /* 0x000000270400720c */ /* 0x080fe20000726670 */
[----:B------:R-:W-:Y:S02]  /*0cb0*/  IMAD R3, R41, UR7, R3 ;  /* 0x0000000729037c24 */ /* 0x000fe4000f8e0203 */
[----:B------:R-:W-:Y:S02]  /*0cc0*/  VIADD R25, R25, 0x30 ;  /* 0x0000003019197836 */ /* 0x000fe40000000000 */
[----:B------:R-:W-:Y:S01]  /*0cd0*/  IMAD.WIDE.U32 R2, R37, UR10, R2 ;  /* 0x0000000a25027c25 */ /* 0x000fe2000f8e0002 */
[----:B------:R3:W0:Y:S02]  /*0ce0*/  LDS.128 R16, [R42+0x9800] ;  /* 0x009800002a107984 */ /* 0x0006240000000c00 */
[----:B------:R-:W-:Y:S01]  /*0cf0*/  ISETP.GE.OR P0, PT, R25, R39, P0 ;  /* 0x000000271900720c */ /* 0x000fe20000706670 */
[----:B------:R-:W-:Y:S02]  /*0d00*/  IMAD R5, R37, UR11, R3 ;  /* 0x0000000b25057c24 */ /* 0x000fe4000f8e0203 */
[----:B------:R-:W-:Y:S01]  /*0d10*/  IMAD.WIDE.U32 R38, R38, 0x40, R22 ;  /* 0x0000004026267825 */ /* 0x000fe200078e0016 */
[----:B------:R-:W-:Y:S09]  /*0d20*/  @P3 BRA `(.L_x_91) ;  /* 0x00000000002c3947 */ /* 0x000ff20003800000 */
[----:B------:R-:W1:Y:S01]  /*0d30*/  LDS.128 R8, [R8] ;  /* 0x0000000008087984 */ /* 0x000e620000000c00 */
[----:B------:R-:W3:Y:S01]  /*0d40*/  LDCU.64 UR4, c[0x0][0x3c0] ;  /* 0x00007800ff0477ac */ /* 0x000ee20008000a00 */
[----:B------:R-:W-:Y:S01]  /*0d50*/  IMAD.MOV.U32 R4, RZ, RZ, R2 ;  /* 0x000000ffff047224 */ /* 0x000fe200078e0002 */
[----:B------:R-:W2:Y:S01]  /*0d60*/  LDCU.64 UR6, c[0x0][0x3a8] ;  /* 0x00007500ff0677ac */ /* 0x000ea20008000a00 */
[----:B---3--:R-:W-:Y:S02]  /*0d70*/  IMAD R13, R39, UR4, RZ ;  /* 0x00000004270d7c24 */ /* 0x008fe4000f8e02ff */
[----:B------:R-:W-:-:S04]  /*0d80*/  IMAD.WIDE.U32 R6, R38, UR4, R4 ;  /* 0x0000000426067c25 */ /* 0x000fc8000f8e0004 */
[----:B------:R-:W-:Y:S01]  /*0d90*/  IMAD R13, R38, UR5, R13 ;  /* 0x00000005260d7c24 */ /* 0x000fe2000f8e020d */
[----:B--2---:R-:W-:-:S04]  /*0da0*/  LEA R12, P3, R6, UR6, 0x1 ;  /* 0x00000006060c7c11 */ /* 0x004fc8000f8608ff */
[----:B------:R-:W-:-:S04]  /*0db0*/  IADD3 R7, PT, PT, R7, R13, RZ ;  /* 0x0000000d07077210 */ /* 0x000fc80007ffe0ff */
[----:B------:R-:W-:-:S05]  /*0dc0*/  LEA.HI.X R13, R6, UR7, R7, 0x1, P3 ;  /* 0x00000007060d7c11 */ /* 0x000fca00098f0c07 */
[----:B-1----:R1:W-:Y:S02]  /*0dd0*/  STG.E.128 desc[UR8][R12.64], R8 ;  /* 0x000000080c007986 */ /* 0x0023e4000c101d08 */
.L_x_91:
[----:B------:R-:W-:Y:S05]  /*0de0*/  BSYNC.RECONVERGENT B0 ;  /* 0x0000000000007941 */ /* 0x000fea0003800200 */
.L_x_90:
[----:B-1----:R1:W2:Y:S01]  /*0df0*/  LDS.128 R8, [R42+0x8800] ;  /* 0x008800002a087984 */ /* 0x0022a20000000c00 */
[----:B------:R-:W-:Y:S04]  /*0e00*/  BSSY.RECONVERGENT B0, `(.L_x_92) ;  /* 0x000000f000007945 */ /* 0x000fe80003800200 */
[----:B------:R-:W-:Y:S05]  /*0e10*/  @P2 BRA `(.L_x_93) ;  /* 0x0000000000342947 */ /* 0x000fea0003800000 */
[----:B------:R-:W4:Y:S01]  /*0e20*/  LDCU.64 UR4, c[0x0][0x3c0] ;  /* 0x00007800ff0477ac */ /* 0x000f220008000a00 */
[----:B---3--:R-:W-:Y:S01]  /*0e30*/  IADD3 R13, P2, PT, R38, 0x10, RZ ;  /* 0x00000010260d7810 */ /* 0x008fe20007f5e0ff */
[----:B------:R-:W-:Y:S01]  /*0e40*/  IMAD.MOV.U32 R6, RZ, RZ, R2 ;  /* 0x000000ffff067224 */ /* 0x000fe200078e0002 */
[----:B------:R-:W3:Y:S01]  /*0e50*/  LDCU.64 UR6, c[0x0][0x3a8] ;  /* 0x00007500ff0677ac */ /* 0x000ee20008000a00 */
[----:B------:R-:W-:Y:S02]  /*0e60*/  IMAD.MOV.U32 R7, RZ, RZ, R5 ;  /* 0x000000ffff077224 */ /* 0x000fe400078e0005 */
[----:B------:R-:W-:-:S04]  /*0e70*/  IMAD.X R0, RZ, RZ, R39, P2 ;  /* 0x000000ffff007224 */ /* 0x000fc800010e0627 */
[----:B----4-:R-:W-:Y:S02]  /*0e80*/  IMAD R0, R0, UR4, RZ ;  /* 0x0000000400007c24 */ /* 0x010fe4000f8e02ff */
[----:B------:R-:W-:-:S04]  /*0e90*/  IMAD.WIDE.U32 R6, R13, UR4, R6 ;  /* 0x000000040d067c25 */ /* 0x000fc8000f8e0006 */
[----:B------:R-:W-:Y:S01]  /*0ea0*/  IMAD R13, R13, UR5, R0 ;  /* 0x000000050d0d7c24 */ /* 0x000fe2000f8e0200 */
[----:B---3--:R-:W-:-:S04]  /*0eb0*/  LEA R12, P2, R6, UR6, 0x1 ;  /* 0x00000006060c7c11 */ /* 0x008fc8000f8408ff */
[----:B------:R-:W-:-:S04]  /*0ec0*/  IADD3 R7, PT, PT, R7, R13, RZ ;  /* 0x0000000d07077210 */ /* 0x000fc80007ffe0ff */
[----:B------:R-:W-:-:S05]  /*0ed0*/  LEA.HI.X R13, R6, UR7, R7, 0x1, P2 ;  /* 0x00000007060d7c11 */ /* 0x000fca00090f0c07 */
[----:B--2---:R4:W-:Y:S02]  /*0ee0*/  STG.E.128 desc[UR8][R12.64], R8 ;  /* 0x000000080c007986 */ /* 0x0049e4000c101d08 */
.L_x_93:
[----:B------:R-:W-:Y:S05]  /*0ef0*/  BSYNC.RECONVERGENT B0 ;  /* 0x0000000000007941 */ /* 0x000fea0003800200 */
.L_x_92:
[----:B-1-3--:R-:W1:Y:S01]  /*0f00*/  LDS.128 R40, [R42+0x9000] ;  /* 0x009000002a287984 */ /* 0x00ae620000000c00 */
[----:B------:R-:W-:Y:S04]  /*0f10*/  BSSY.RECONVERGENT B0, `(.L_x_94) ;  /* 0x000000f000007945 */ /* 0x000fe80003800200 */
[----:B------:R-:W-:Y:S05]  /*0f20*/  @P1 BRA `(.L_x_95) ;  /* 0x0000000000341947 */ /* 0x000fea0003800000 */
[----:B------:R-:W3:Y:S01]  /*0f30*/  LDCU.64 UR4, c[0x0][0x3c0] ;  /* 0x00007800ff0477ac */ /* 0x000ee20008000a00 */
[----:B--2-4-:R-:W-:Y:S01]  /*0f40*/  IADD3 R9, P1, PT, R38, 0x20, RZ ;  /* 0x0000002026097810 */ /* 0x014fe20007f3e0ff */
[----:B------:R-:W-:Y:S01]  /*0f50*/  IMAD.MOV.U32 R6, RZ, RZ, R2 ;  /* 0x000000ffff067224 */ /* 0x000fe200078e0002 */
[----:B------:R-:W-:Y:S01]  /*0f60*/  MOV R7, R5 ;  /* 0x0000000500077202 */ /* 0x000fe20000000f00 */
[----:B------:R-:W2:Y:S02]  /*0f70*/  LDCU.64 UR6, c[0x0][0x3a8] ;  /* 0x00007500ff0677ac */ /* 0x000ea40008000a00 */
[----:B------:R-:W-:-:S04]  /*0f80*/  IMAD.X R0, RZ, RZ, R39, P1 ;  /* 0x000000ffff007224 */ /* 0x000fc800008e0627 */
[----:B---3--:R-:W-:Y:S02]  /*0f90*/  IMAD R0, R0, UR4, RZ ;  /* 0x0000000400007c24 */ /* 0x008fe4000f8e02ff */
[----:B------:R-:W-:-:S04]  /*0fa0*/  IMAD.WIDE.U32 R6, R9, UR4, R6 ;  /* 0x0000000409067c25 */ /* 0x000fc8000f8e0006 */
[----:B------:R-:W-:Y:S01]  /*0fb0*/  IMAD R9, R9, UR5, R0 ;  /* 0x0000000509097c24 */ /* 0x000fe2000f8e0200 */
[----:B--2---:R-:W-:-:S03]  /*0fc0*/  LEA R8, P1, R6, UR6, 0x1 ;  /* 0x0000000606087c11 */ /* 0x004fc6000f8208ff */
[----:B------:R-:W-:-:S05]  /*0fd0*/  IMAD.IADD R7, R7, 0x1, R9 ;  /* 0x0000000107077824 */ /* 0x000fca00078e0209 */
[----:B------:R-:W-:-:S05]  /*0fe0*/  LEA.HI.X R9, R6, UR7, R7, 0x1, P1 ;  /* 0x0000000706097c11 */ /* 0x000fca00088f0c07 */
[----:B-1----:R3:W-:Y:S02]  /*0ff0*/  STG.E.128 desc[UR8][R8.64], R40 ;  /* 0x0000002808007986 */ /* 0x0027e4000c101d08 */
.L_x_95:
[----:B------:R-:W-:Y:S05]  /*1000*/  BSYNC.RECONVERGENT B0 ;  /* 0x0000000000007941 */ /* 0x000fea0003800200 */
.L_x_94:
[----:B------:R-:W-:Y:S05]  /*1010*/  @P0 EXIT ;  /* 0x000000000000094d */ /* 0x000fea0003800000 */
[----:B------:R-:W5:Y:S01]  /*1020*/  LDCU.64 UR4, c[0x0][0x3c0] ;  /* 0x00007800ff0477ac */ /* 0x000f620008000a00 */
[----:B------:R-:W-:Y:S02]  /*1030*/  IADD3 R7, P0, PT, R38, 0x30, RZ ;  /* 0x0000003026077810 */ /* 0x000fe40007f1e0ff */
[----:B------:R-:W-:Y:S01]  /*1040*/  MOV R3, R5 ;  /* 0x0000000500037202 */ /* 0x000fe20000000f00 */
[----:B------:R-:W0:Y:S02]  /*1050*/  LDCU.64 UR6, c[0x0][0x3a8] ;  /* 0x00007500ff0677ac */ /* 0x000e240008000a00 */
[----:B------:R-:W-:-:S04]  /*1060*/  IMAD.X R38, RZ, RZ, R39, P0 ;  /* 0x000000ffff267224 */ /* 0x000fc800000e0627 */
[----:B-----5:R-:W-:Y:S02]  /*1070*/  IMAD R38, R38, UR4, RZ ;  /* 0x0000000426267c24 */ /* 0x020fe4000f8e02ff */
[----:B------:R-:W-:-:S04]  /*1080*/  IMAD.WIDE.U32 R2, R7, UR4, R2 ;  /* 0x0000000407027c25 */ /* 0x000fc8000f8e0002 */
[----:B------:R-:W-:Y:S01]  /*1090*/  IMAD R7, R7, UR5, R38 ;  /* 0x0000000507077c24 */ /* 0x000fe2000f8e0226 */
[----:B0-----:R-:W-:-:S03]  /*10a0*/  LEA R4, P0, R2, UR6, 0x1 ;  /* 0x0000000602047c11 */ /* 0x001fc6000f8008ff */
[----:B------:R-:W-:-:S05]  /*10b0*/  IMAD.IADD R3, R3, 0x1, R7 ;  /* 0x0000000103037824 */ /* 0x000fca00078e0207 */
[----:B------:R-:W-:-:S05]  /*10c0*/  LEA.HI.X R5, R2, UR7, R3, 0x1, P0 ;  /* 0x0000000702057c11 */ /* 0x000fca00080f0c03 */
[----:B------:R-:W-:Y:S01]  /*10d0*/  STG.E.128 desc[UR8][R4.64], R16 ;  /* 0x0000001004007986 */ /* 0x000fe2000c101d08 */
[----:B------:R-:W-:Y:S05]  /*10e0*/  EXIT ;  /* 0x000000000000794d */ /* 0x000fea0003800000 */
.L_x_96:
        /* <DEDUP_REMOVED lines=9> */
.L_x_135:


//--------------------- .text._ZN7cutlass13device_kernelIN5flash11enable_sm90INS1_16FlashAttnBwdSm90INS1_25CollectiveMainloopBwdSm90ILi2ELi2ELi2EN4cute5tupleIJNS5_1CILi1EEES8_S8_EEENS6_IJNS7_ILi64EEENS7_ILi128EEESB_EEENS_10bfloat16_tEfNS_4arch4Sm90ELb1ELb0ELb0ELb1ELb1ELb1ELb0ELb0ELi2ELi1ELi2ELi1ELb0EEENS1_24CollectiveEpilogueBwdGQAISC_fSF_Li256ELb1ELb1EEENS1_25SingleTileBwdLPTSchedulerILb1ELi128ELb1EEEEEEEEEvNT_6ParamsE --------------------------
	.section	.text._ZN7cutlass13device_kernelIN5flash11enable_sm90INS1_16FlashAttnBwdSm90INS1_25CollectiveMainloopBwdSm90ILi2ELi2ELi2EN4cute5tupleIJNS5_1CILi1EEES8_S8_EEENS6_IJNS7_ILi64EEENS7_ILi128EEESB_EEENS_10bfloat16_tEfNS_4arch4Sm90ELb1ELb0ELb0ELb1ELb1ELb1ELb0ELb0ELi2ELi1ELi2ELi1ELb0EEENS1_24CollectiveEpilogueBwdGQAISC_fSF_Li256ELb1ELb1EEENS1_25SingleTileBwdLPTSchedulerILb1ELi128ELb1EEEEEEEEEvNT_6ParamsE,"ax",@progbits
	.align	128
.text._ZN7cutlass13device_kernelIN5flash11enable_sm90INS1_16FlashAttnBwdSm90INS1_25CollectiveMainloopBwdSm90ILi2ELi2ELi2EN4cute5tupleIJNS5_1CILi1EEES8_S8_EEENS6_IJNS7_ILi64EEENS7_ILi128EEESB_EEENS_10bfloat16_tEfNS_4arch4Sm90ELb1ELb0ELb0ELb1ELb1ELb1ELb0ELb0ELi2ELi1ELi2ELi1ELb0EEENS1_24CollectiveEpilogueBwdGQAISC_fSF_Li256ELb1ELb1EEENS1_25SingleTileBwdLPTSchedulerILb1ELi128ELb1EEEEEEEEEvNT_6ParamsE:
        .type           _ZN7cutlass13device_kernelIN5flash11enable_sm90INS1_16FlashAttnBwdSm90INS1_25CollectiveMainloopBwdSm90ILi2ELi2ELi2EN4cute5tupleIJNS5_1CILi1EEES8_S8_EEENS6_IJNS7_ILi64EEENS7_ILi128EEESB_EEENS_10bfloat16_tEfNS_4arch4Sm90ELb1ELb0ELb0ELb1ELb1ELb1ELb0ELb0ELi2ELi1ELi2ELi1ELb0EEENS1_24CollectiveEpilogueBwdGQAISC_fSF_Li256ELb1ELb1EEENS1_25SingleTileBwdLPTSchedulerILb1ELi128ELb1EEEEEEEEEvNT_6ParamsE,@function
        .size           _ZN7cutlass13device_kernelIN5flash11enable_sm90INS1_16FlashAttnBwdSm90INS1_25CollectiveMainloopBwdSm90ILi2ELi2ELi2EN4cute5tupleIJNS5_1CILi1EEES8_S8_EEENS6_IJNS7_ILi64EEENS7_ILi128EEESB_EEENS_10bfloat16_tEfNS_4arch4Sm90ELb1ELb0ELb0ELb1ELb1ELb1ELb0ELb0ELi2ELi1ELi2ELi1ELb0EEENS1_24CollectiveEpilogueBwdGQAISC_fSF_Li256ELb1ELb1EEENS1_25SingleTileBwdLPTSchedulerILb1ELi128ELb1EEEEEEEEEvNT_6ParamsE,(.L_x_136 - _ZN7cutlass13device_kernelIN5flash11enable_sm90INS1_16FlashAttnBwdSm90INS1_25CollectiveMainloopBwdSm90ILi2ELi2ELi2EN4cute5tupleIJNS5_1CILi1EEES8_S8_EEENS6_IJNS7_ILi64EEENS7_ILi128EEESB_EEENS_10bfloat16_tEfNS_4arch4Sm90ELb1ELb0ELb0ELb1ELb1ELb1ELb0ELb0ELi2ELi1ELi2ELi1ELb0EEENS1_24CollectiveEpilogueBwdGQAISC_fSF_Li256ELb1ELb1EEENS1_25SingleTileBwdLPTSchedulerILb1ELi128ELb1EEEEEEEEEvNT_6ParamsE)
        .other          _ZN7cutlass13device_kernelIN5flash11enable_sm90INS1_16FlashAttnBwdSm90INS1_25CollectiveMainloopBwdSm90ILi2ELi2ELi2EN4cute5tupleIJNS5_1CILi1EEES8_S8_EEENS6_IJNS7_ILi64EEENS7_ILi128EEESB_EEENS_10bfloat16_tEfNS_4arch4Sm90ELb1ELb0ELb0ELb1ELb1ELb1ELb0ELb0ELi2ELi1ELi2ELi1ELb0EEENS1_24CollectiveEpilogueBwdGQAISC_fSF_Li256ELb1ELb1EEENS1_25SingleTileBwdLPTSchedulerILb1ELi128ELb1EEEEEEEEEvNT_6ParamsE,@"STO_CUDA_ENTRY STV_DEFAULT"
_ZN7cutlass13device_kernelIN5flash11enable_sm90INS1_16FlashAttnBwdSm90INS1_25CollectiveMainloopBwdSm90ILi2ELi2ELi2EN4cute5tupleIJNS5_1CILi1EEES8_S8_EEENS6_IJNS7_ILi64EEENS7_ILi128EEESB_EEENS_10bfloat16_tEfNS_4arch4Sm90ELb1ELb0ELb0ELb1ELb1ELb1ELb0ELb0ELi2ELi1ELi2ELi1ELb0EEENS1_24CollectiveEpilogueBwdGQAISC_fSF_Li256ELb1ELb1EEENS1_25SingleTileBwdLPTSchedulerILb1ELi128ELb1EEEEEEEEEvNT_6ParamsE:
[----:B------:R-:W-:Y:S01]  /*0000*/  LDC R1, c[0x0][0x37c] ;  /* 0x0000df00ff017b82 */ /* 0x000fe20000000800 */
[----:B------:R-:W-:Y:S05]  /*0010*/  EXIT ;  /* 0x000000000000794d */ /* 0x000fea0003800000 */
.L_x_97:
        /* <DEDUP_REMOVED lines=14> */
.L_x_136:


//--------------------- .text._ZN7cutlass13device_kernelIN5flash22FlashAttnBwdPreprocessIN4cute5tupleIJNS3_1CILi64EEENS5_ILi128EEEEEENS_10bfloat16_tEfNS_4arch4Sm90ELb1ELb1EEEEEvNT_6ParamsE --------------------------
	.section	.text._ZN7cutlass13device_kernelIN5flash22FlashAttnBwdPreprocessIN4cute5tupleIJNS3_1CILi64EEENS5_ILi128EEEEEENS_10bfloat16_tEfNS_4arch4Sm90ELb1ELb1EEEEEvNT_6ParamsE,"ax",@progbits
	.align	128
.text._ZN7cutlass13device_kernelIN5flash22FlashAttnBwdPreprocessIN4cute5tupleIJNS3_1CILi64EEENS5_ILi128EEEEEENS_10bfloat16_tEfNS_4arch4Sm90ELb1ELb1EEEEEvNT_6ParamsE:
        .type           _ZN7cutlass13device_kernelIN5flash22FlashAttnBwdPreprocessIN4cute5tupleIJNS3_1CILi64EEENS5_ILi128EEEEEENS_10bfloat16_tEfNS_4arch4Sm90ELb1ELb1EEEEEvNT_6ParamsE,@function
        .size           _ZN7cutlass13device_kernelIN5flash22FlashAttnBwdPreprocessIN4cute5tupleIJNS3_1CILi64EEENS5_ILi128EEEEEENS_10bfloat16_tEfNS_4arch4Sm90ELb1ELb1EEEEEvNT_6ParamsE,(.L_x_137 - _ZN7cutlass13device_kernelIN5flash22FlashAttnBwdPreprocessIN4cute5tupleIJNS3_1CILi64EEENS5_ILi128EEEEEENS_10bfloat16_tEfNS_4arch4Sm90ELb1ELb1EEEEEvNT_6ParamsE)
        .other          _ZN7cutlass13device_kernelIN5flash22FlashAttnBwdPreprocessIN4cute5tupleIJNS3_1CILi64EEENS5_ILi128EEEEEENS_10bfloat16_tEfNS_4arch4Sm90ELb1ELb1EEEEEvNT_6ParamsE,@"STO_CUDA_ENTRY STV_DEFAULT"
_ZN7cutlass13device_kernelIN5flash22FlashAttnBwdPreprocessIN4cute5tupleIJNS3_1CILi64EEENS5_ILi128EEEEEENS_10bfloat16_tEfNS_4arch4Sm90ELb1ELb1EEEEEvNT_6ParamsE:
        /* <DEDUP_REMOVED lines=10> */
[----:B------:R-:W-:Y:S01]  /*00a0*/  IMAD.MOV.U32 R3, RZ, RZ, RZ ;  /* 0x000000ffff037224 */ /* 0x000fe200078e00ff */
[----:B------:R-:W-:Y:S01]  /*00b0*/  CS2R R42, SRZ ;  /* 0x00000000002a7805 */ /* 0x000fe2000001ff00 */
[----:B------:R-:W1:Y:S01]  /*00c0*/  LDCU UR7, c[0x0][0x388] ;  /* 0x00007100ff0777ac */ /* 0x000e620008000800 */
[----:B0-----:R-:W-:-:S04]  /*00d0*/  UISETP.NE.U32.AND UP0, UPT, UR8, URZ, UPT ;  /* 0x000000ff0800728c */ /* 0x001fc8000bf05070 */
[----:B------:R-:W-:Y:S01]  /*00e0*/  UISETP.NE.AND.EX UP0, UPT, UR9, URZ, UPT, UP0 ;  /* 0x000000ff0900728c */ /* 0x000fe2000bf05300 */
[----:B-1----:R-:W-:-:S08]  /*00f0*/  IMAD.U32 R53, RZ, RZ, UR7 ;  /* 0x00000007ff357e24 */ /* 0x002fd0000f8e00ff */
[----:B------:R-:W-:Y:S05]  /*0100*/  BRA.U !UP0, `(.L_x_99) ;  /* 0x00000001084c7547 */ /* 0x000fea000b800000 */
[----:B------:R-:W-:Y:S05]  /*0110*/  BRA `(.L_x_100) ;  /* 0x0000000000307947 */ /* 0x000fea0003800000 */
.L_x_98:
[----:B------:R-:W0:Y:S01]  /*0120*/  LDC.64 R4, c[0x0][0x460] ;  /* 0x00011800ff047b82 */ /* 0x000e220000000a00 */
[----:B------:R-:W1:Y:S01]  /*0130*/  LDCU.64 UR8, c[0x0][0x468] ;  /* 0x00008d00ff0877ac */ /* 0x000e620008000a00 */
[----:B0-----:R-:W-:-:S05]  /*0140*/  IMAD.WIDE.U32 R4, R2, 0x4, R4 ;  /* 0x0000000402047825 */ /* 0x001fca00078e0004 */
[----:B------:R-:W2:Y:S01]  /*0150*/  LDG.E R42, desc[UR4][R4.64] ;  /* 0x00000004042a7981 */ /* 0x000ea2000c1e1900 */
[----:B-1----:R-:W-:-:S04]  /*0160*/  UISETP.NE.U32.AND UP0, UPT, UR8, URZ, UPT ;  /* 0x000000ff0800728c */ /* 0x002fc8000bf05070 */
[----:B------:R-:W-:Y:S01]  /*0170*/  UISETP.NE.AND.EX UP0, UPT, UR9, URZ, UPT, UP0 ;  /* 0x000000ff0900728c */ /* 0x000fe2000bf05300 */
[----:B--2---:R-:W-:Y:S02]  /*0180*/  LEA R3, R2, R42, 0x6 ;  /* 0x0000002a02037211 */ /* 0x004fe400078e30ff */
[----:B------:R-:W-:Y:S02]  /*0190*/  SHF.R.S32.HI R43, RZ, 0x1f, R42 ;  /* 0x0000001fff2b7819 */ /* 0x000fe4000001142a */
[----:B------:R-:W-:-:S04]  /*01a0*/  SHF.R.S32.HI R6, RZ, 0x1f, R3 ;  /* 0x0000001fff067819 */ /* 0x000fc80000011403 */
[----:B------:R-:W-:-:S04]  /*01b0*/  LEA.HI R3, R6, R3, RZ, 0x6 ;  /* 0x0000000306037211 */ /* 0x000fc800078f30ff */
[----:B------:R-:W-:Y:S01]  /*01c0*/  LOP3.LUT R3, R3, 0xffffffc0, RZ, 0xc0, !PT ;  /* 0xffffffc003037812 */ /* 0x000fe200078ec0ff */
[----:B------:R-:W-:Y:S06]  /*01d0*/  BRA.U !UP0, `(.L_x_101) ;  /* 0x0000000108107547 */ /* 0x000fec000b800000 */
.L_x_100:
[----:B------:R-:W0:Y:S02]  /*01e0*/  LDC.64 R4, c[0x0][0x468] ;  /* 0x00011a00ff047b82 */ /* 0x000e240000000a00 */
[----:B0-----:R-:W-:-:S05]  /*01f0*/  IMAD.WIDE.U32 R4, R2, 0x4, R4 ;  /* 0x0000000402047825 */ /* 0x001fca00078e0004 */
[----:B------:R0:W5:Y:S01]  /*0200*/  LDG.E R53, desc[UR4][R4.64] ;  /* 0x0000000404357981 */ /* 0x000162000c1e1900 */
[----:B------:R-:W-:Y:S05]  /*0210*/  BRA `(.L_x_99) ;  /* 0x0000000000087947 */ /* 0x000fea0003800000 */
.L_x_101:
[----:B------:R-:W2:Y:S02]  /*0220*/  LDG.E R5, desc[UR4][R4.64+0x4] ;  /* 0x0000040404057981 */ /* 0x000ea4000c1e1900 */
[----:B--2---:R-:W-:-:S07]  /*0230*/  IMAD.IADD R53, R5, 0x1, -R42 ;  /* 0x0000000105357824 */ /* 0x004fce00078e0a2a */
.L_x_99:
[----:B0-----:R-:W0:Y:S01]  /*0240*/  S2R R4, SR_TID.X ;  /* 0x0000000000047919 */ /* 0x001e220000002100 */
[----:B------:R-:W-:Y:S01]  /*0250*/  IMAD.SHL.U32 R5, R0, 0x40, RZ ;  /* 0x0000004000057824 */ /* 0x000fe200078e00ff */
[----:B------:R-:W-:-:S04]  /*0260*/  ISETP.NE.AND.EX P0, PT, R7, RZ, PT, P0 ;  /* 0x000000ff0700720c */ /* 0x000fc80003f05300 */
[----:B-----5:R-:W-:-:S13]  /*0270*/  ISETP.GT.AND P1, PT, R53, R5, PT ;  /* 0x000000053500720c */ /* 0x020fda0003f24270 */
[----:B------:R-:W-:Y:S05]  /*0280*/  @!P1 EXIT P0 ;  /* 0x000000000000994d */ /* 0x000fea0000000000 */
[----:B------:R-:W1:Y:S01]  /*0290*/  LDCU UR7, c[0x0][0x38c] ;  /* 0x00007180ff0777ac */ /* 0x000e620008000800 */
[----:B------:R-:W2:Y:S01]  /*02a0*/  LDC.64 R10, c[0x0][0x3a0] ;  /* 0x0000e800ff0a7b82 */ /* 0x000ea20000000a00 */
[----:B0-----:R-:W-:Y:S01]  /*02b0*/  SHF.L.U32 R44, R4, 0x3, RZ ;  /* 0x00000003042c7819 */ /* 0x001fe200000006ff */
[----:B------:R-:W-:Y:S01]  /*02c0*/  IMAD.IADD R7, R53, 0x1, -R5 ;  /* 0x0000000135077824 */ /* 0x000fe200078e0a05 */
[----:B------:R-:W-:Y:S01]  /*02d0*/  SHF.R.U32.HI R6, RZ, 0x4, R4 ;  /* 0x00000004ff067819 */ /* 0x000fe20000011604 */
[----:B------:R-:W-:Y:S01]  /*02e0*/  HFMA2 R45, -RZ, RZ, 0, 0 ;  /* 0x00000000ff2d7431 */ /* 0x000fe200000001ff */
[----:B------:R-:W-:Y:S02]  /*02f0*/  LOP3.LUT R44, R44, 0x78, RZ, 0xc0, !PT ;  /* 0x000000782c2c7812 */ /* 0x000fe400078ec0ff */
[C---:B------:R-:W-:Y:S01]  /*0300*/  IADD3 R34, P4, PT, R6.reuse, R42, RZ ;  /* 0x0000002a06227210 */ /* 0x040fe20007f9e0ff */
[C---:B------:R-:W-:Y:S01]  /*0310*/  VIADD R40, R6.reuse, 0x10 ;  /* 0x0000001006287836 */ /* 0x040fe20000000000 */
[----:B------:R-:W0:Y:S01]  /*0320*/  LDC.64 R14, c[0x0][0x3c0] ;  /* 0x0000f000ff0e7b82 */ /* 0x000e220000000a00 */
[----:B------:R-:W-:-:S02]  /*0330*/  IADD3 R52, PT, PT, R6, 0x30, RZ ;  /* 0x0000003006347810 */ /* 0x000fc40007ffe0ff */
[----:B------:R-:W-:Y:S01]  /*0340*/  IMAD.X R35, RZ, RZ, R43, P4 ;  /* 0x000000ffff237224 */ /* 0x000fe200020e062b */
[----:B------:R-:W-:Y:S01]  /*0350*/  SEL R41, R2, RZ, !P3 ;  /* 0x000000ff02297207 */ /* 0x000fe20005800000 */
[----:B------:R-:W-:Y:S01]  /*0360*/  IMAD.WIDE.U32 R34, R0, 0x40, R34 ;  /* 0x0000004000227825 */ /* 0x000fe200078e0022 */
[----:B-1----:R-:W-:Y:S02]  /*0370*/  ISETP.GE.AND P0, PT, R44, UR7, PT ;  /* 0x000000072c007c0c */ /* 0x002fe4000bf06270 */
[----:B------:R-:W1:Y:S02]  /*0380*/  LDC.64 R22, c[0x0][0x3a8] ;  /* 0x0000ea00ff167b82 */ /* 0x000e640000000a00 */
[-C--:B------:R-:W-:Y:S02]  /*0390*/  ISETP.GE.OR P1, PT, R40, R7.reuse, P0 ;  /* 0x000000072800720c */ /* 0x080fe40000726670 */
[----:B------:R-:W-:Y:S01]  /*03a0*/  ISETP.GE.OR P2, PT, R6, R7, P0 ;  /* 0x000000070600720c */ /* 0x000fe20000746670 */
[----:B--2---:R-:W-:-:S03]  /*03b0*/  IMAD.WIDE.U32 R8, R10, UR6, R44 ;  /* 0x000000060a087c25 */ /* 0x004fc6000f8e002c */
[----:B------:R-:W2:Y:S01]  /*03c0*/  LDC.64 R30, c[0x0][0x3b8] ;  /* 0x0000ee00ff1e7b82 */ /* 0x000ea20000000a00 */
[----:B------:R-:W-:Y:S02]  /*03d0*/  IMAD R9, R11, UR6, R9 ;  /* 0x000000060b097c24 */ /* 0x000fe4000f8e0209 */
[----:B0-----:R-:W-:-:S05]  /*03e0*/  IMAD.WIDE.U32 R12, R14, UR6, R44 ;  /* 0x000000060e0c7c25 */ /* 0x001fca000f8e002c */
[----:B------:R-:W0:Y:S01]  /*03f0*/  LDC.64 R10, c[0x0][0x3c8] ;  /* 0x0000f200ff0a7b82 */ /* 0x000e220000000a00 */
[----:B------:R-:W-:Y:S01]  /*0400*/  @!P1 IADD3 R19, P4, PT, R34, 0x10, RZ ;  /* 0x0000001022139810 */ /* 0x000fe20007f9e0ff */
[----:B------:R-:W-:Y:S01]  /*0410*/  VIADD R45, R6, 0x20 ;  /* 0x00000020062d7836 */ /* 0x000fe20000000000 */
[----:B------:R-:W-:Y:S01]  /*0420*/  @!P1 IADD3 R27, P5, PT, R34, 0x10, RZ ;  /* 0x00000010221b9810 */ /* 0x000fe20007fbe0ff */
[----:B------:R-:W-:-:S04]  /*0430*/  IMAD R13, R15, UR6, R13 ;  /* 0x000000060f0d7c24 */ /* 0x000fc8000f8e020d */
[----:B------:R-:W3:Y:S01]  /*0440*/  @!P1 LDC.64 R36, c[0x0][0x398] ;  /* 0x0000e600ff249b82 */ /* 0x000ee20000000a00 */
[-C--:B------:R-:W-:Y:S01]  /*0450*/  ISETP.GE.OR P3, PT, R45, R7.reuse, P0 ;  /* 0x000000072d00720c */ /* 0x080fe20000766670 */
[----:B-1----:R-:W-:Y:S01]  /*0460*/  IMAD.WIDE.U32 R32, R41, R22, R8 ;  /* 0x0000001629207225 */ /* 0x002fe200078e0008 */
[----:B------:R-:W-:-:S03]  /*0470*/  ISETP.GE.OR P0, PT, R52, R7, P0 ;  /* 0x000000073400720c */ /* 0x000fc60000706670 */
[----:B------:R-:W-:Y:S01]  /*0480*/  @!P1 IMAD.X R9, RZ, RZ, R35, P4 ;  /* 0x000000ffff099224 */ /* 0x000fe200020e0623 */
[----:B------:R-:W-:Y:S01]  /*0490*/  @!P1 MOV R22, R32 ;  /* 0x0000002000169202 */ /* 0x000fe20000000f00 */
[----:B------:R-:W1:Y:S01]  /*04a0*/  @!P2 LDC.64 R20, c[0x0][0x398] ;  /* 0x0000e600ff14ab82 */ /* 0x000e620000000a00 */
[----:B------:R-:W-:Y:S02]  /*04b0*/  IMAD R23, R41, R23, R33 ;  /* 0x0000001729177224 */ /* 0x000fe400078e0221 */
[----:B------:R-:W-:-:S03]  /*04c0*/  @!P2 IMAD.MOV.U32 R8, RZ, RZ, R32 ;  /* 0x000000ffff08a224 */ /* 0x000fc600078e0020 */
[----:B------:R-:W-:Y:S01]  /*04d0*/  @!P3 IMAD.MOV.U32 R59, RZ, RZ, R23 ;  /* 0x000000ffff3bb224 */ /* 0x000fe200078e0017 */
[C---:B------:R-:W-:Y:S01]  /*04e0*/  @!P3 IADD3 R26, P6, PT, R34.reuse, 0x20, RZ ;  /* 0x00000020221ab810 */ /* 0x040fe20007fde0ff */
[C---:B0-----:R-:W-:Y:S01]  /*04f0*/  IMAD.WIDE.U32 R24, R41.reuse, R10, R12 ;  /* 0x0000000a29187225 */ /* 0x041fe200078e000c */
[----:B------:R-:W0:Y:S01]  /*0500*/  LDC.64 R14, c[0x0][0x3b8] ;  /* 0x0000ee00ff0e7b82 */ /* 0x000e220000000a00 */
[C---:B------:R-:W-:Y:S02]  /*0510*/  @!P3 IADD3 R48, P4, PT, R34.reuse, 0x20, RZ ;  /* 0x000000202230b810 */ /* 0x040fe40007f9e0ff */
[----:B------:R-:W-:Y:S01]  /*0520*/  @!P1 IMAD.X R13, RZ, RZ, R35, P5 ;  /* 0x000000ffff0d9224 */ /* 0x000fe200028e0623 */
[----:B------:R-:W-:Y:S01]  /*0530*/  @!P0 IADD3 R55, P5, PT, R34, 0x30, RZ ;  /* 0x0000003022378810 */ /* 0x000fe20007fbe0ff */
[----:B------:R-:W-:Y:S01]  /*0540*/  IMAD R25, R41, R11, R25 ;  /* 0x0000000b29197224 */ /* 0x000fe200078e0219 */
[----:B------:R-:W-:Y:S01]  /*0550*/  @!P3 MOV R58, R32 ;  /* 0x00000020003ab202 */ /* 0x000fe20000000f00 */
[----:B---3--:R-:W-:Y:S01]  /*0560*/  @!P1 IMAD R10, R9, R36, RZ ;  /* 0x00000024090a9224 */ /* 0x008fe200078e02ff */
[----:B------:R-:W3:Y:S01]  /*0570*/  @!P1 LDC.64 R16, c[0x0][0x380] ;  /* 0x0000e000ff109b82 */ /* 0x000ee20000000a00 */
[----:B------:R-:W-:-:S02]  /*0580*/  @!P2 IMAD.MOV.U32 R9, RZ, RZ, R23 ;  /* 0x000000ffff09a224 */ /* 0x000fc400078e0017 */
[----:B------:R-:W-:Y:S02]  /*0590*/  @!P1 IMAD R37, R19, R37, R10 ;  /* 0x0000002513259224 */ /* 0x000fe400078e020a */
[--C-:B------:R-:W-:Y:S02]  /*05a0*/  @!P0 IMAD.MOV.U32 R33, RZ, RZ, R23.reuse ;  /* 0x000000ffff218224 */ /* 0x100fe400078e0017 */
[----:B-1----:R-:W-:Y:S01]  /*05b0*/  @!P2 IMAD R10, R35, R20, RZ ;  /* 0x00000014230aa224 */ /* 0x002fe200078e02ff */
[----:B------:R-:W1:Y:S01]  /*05c0*/  LDC.64 R46, c[0x0][0x3b0] ;  /* 0x0000ec00ff2e7b82 */ /* 0x000e620000000a00 */
[----:B------:R-:W-:-:S04]  /*05d0*/  @!P1 IMAD.WIDE.U32 R22, R19, R36, R22 ;  /* 0x0000002413169225 */ /* 0x000fc800078e0016 */
[-C--:B--2---:R-:W-:Y:S02]  /*05e0*/  @!P1 IMAD R12, R13, R30.reuse, RZ ;  /* 0x0000001e0d0c9224 */ /* 0x084fe400078e02ff */
[----:B------:R-:W-:Y:S01]  /*05f0*/  @!P1 IMAD.WIDE.U32 R18, R27, R30, R24 ;  /* 0x0000001e1b129225 */ /* 0x000fe200078e0018 */
[----:B------:R-:W2:Y:S03]  /*0600*/  @!P0 LDC.64 R38, c[0x0][0x398] ;  /* 0x0000e600ff268b82 */ /* 0x000ea60000000a00 */
[C---:B------:R-:W-:Y:S02]  /*0610*/  @!P2 IMAD R30, R34.reuse, R21, R10 ;  /* 0x00000015221ea224 */ /* 0x040fe400078e020a */
[----:B------:R-:W-:-:S03]  /*0620*/  @!P2 IMAD.WIDE.U32 R20, R34, R20, R8 ;  /* 0x000000142214a225 */ /* 0x000fc600078e0008 */
[----:B------:R-:W4:Y:S01]  /*0630*/  @!P3 LDC.64 R8, c[0x0][0x398] ;  /* 0x0000e600ff08bb82 */ /* 0x000f220000000a00 */
[----:B------:R-:W-:Y:S01]  /*0640*/  @!P1 IMAD R31, R27, R31, R12 ;  /* 0x0000001f1b1f9224 */ /* 0x000fe200078e020c */
[----:B------:R-:W-:Y:S01]  /*0650*/  @!P3 IADD3.X R27, PT, PT, RZ, R35, RZ, P6, !PT ;  /* 0x00000023ff1bb210 */ /* 0x000fe200037fe4ff */
[----:B0-----:R-:W-:Y:S01]  /*0660*/  @!P2 IMAD R29, R35, R14, RZ ;  /* 0x0000000e231da224 */ /* 0x001fe200078e02ff */
[----:B------:R-:W-:Y:S01]  /*0670*/  @!P2 IADD3 R30, PT, PT, R21, R30, RZ ;  /* 0x0000001e151ea210 */ /* 0x000fe20007ffe0ff */
[--C-:B------:R-:W-:Y:S01]  /*0680*/  @!P3 IMAD.X R50, RZ, RZ, R35.reuse, P4 ;  /* 0x000000ffff32b224 */ /* 0x100fe200020e0623 */
[----:B---3--:R-:W-:Y:S01]  /*0690*/  @!P1 LEA R56, P4, R22, R16, 0x1 ;  /* 0x0000001016389211 */ /* 0x008fe200078808ff */
[----:B------:R-:W-:Y:S01]  /*06a0*/  @!P0 IMAD.X R28, RZ, RZ, R35, P5 ;  /* 0x000000ffff1c8224 */ /* 0x000fe200028e0623 */
[----:B------:R-:W0:Y:S01]  /*06b0*/  @!P2 LDC.64 R12, c[0x0][0x380] ;  /* 0x0000e000ff0cab82 */ /* 0x000e220000000a00 */
[----:B------:R-:W-:Y:S01]  /*06c0*/  @!P1 IMAD.IADD R23, R23, 0x1, R37 ;  /* 0x0000000117179824 */ /* 0x000fe200078e0225 */
[----:B-1----:R-:W-:Y:S01]  /*06d0*/  @!P1 LEA R46, P5, R18, R46, 0x1 ;  /* 0x0000002e122e9211 */ /* 0x002fe200078a08ff */
[----:B------:R-:W-:Y:S01]  /*06e0*/  @!P1 IMAD.IADD R16, R19, 0x1, R31 ;  /* 0x0000000113109824 */ /* 0x000fe200078e021f */
[C---:B------:R-:W-:Y:S01]  /*06f0*/  @!P0 IADD3 R49, P6, PT, R34.reuse, 0x30, RZ ;  /* 0x0000003022318810 */ /* 0x040fe20007fde0ff */
[----:B------:R-:W-:Y:S01]  /*0700*/  @!P2 IMAD R29, R34, R15, R29 ;  /* 0x0000000f221da224 */ /* 0x000fe200078e021d */
[----:B------:R-:W-:Y:S01]  /*0710*/  @!P1 LEA.HI.X R57, R22, R17, R23, 0x1, P4 ;  /* 0x0000001116399211 */ /* 0x000fe200020f0c17 */
[----:B------:R-:W-:Y:S01]  /*0720*/  @!P2 IMAD.WIDE.U32 R14, R34, R14, R24 ;  /* 0x0000000e220ea225 */ /* 0x000fe200078e0018 */
[----:B------:R-:W1:Y:S01]  /*0730*/  LDC.64 R10, c[0x0][0x3b0] ;  /* 0x0000ec00ff0a7b82 */ /* 0x000e620000000a00 */
[----:B------:R-:W-:-:S02]  /*0740*/  @!P1 LEA.HI.X R47, R18, R47, R16, 0x1, P5 ;  /* 0x0000002f122f9211 */ /* 0x000fc400028f0c10 */
[----:B------:R-:W-:Y:S01]  /*0750*/  @!P2 IMAD.IADD R29, R15, 0x1, R29 ;  /* 0x000000010f1da824 */ /* 0x000fe200078e021d */
[----:B------:R-:W-:Y:S01]  /*0760*/  @!P0 IADD3.X R51, PT, PT, RZ, R35, RZ, P6, !PT ;  /* 0x00000023ff338210 */ /* 0x000fe200037fe4ff */
[----:B--2---:R-:W-:Y:S02]  /*0770*/  @!P0 IMAD R28, R28, R38, RZ ;  /* 0x000000261c1c8224 */ /* 0x004fe400078e02ff */
[-C--:B----4-:R-:W-:Y:S01]  /*0780*/  @!P3 IMAD R27, R27, R8.reuse, RZ ;  /* 0x000000081b1bb224 */ /* 0x090fe200078e02ff */
[----:B------:R-:W2:Y:S01]  /*0790*/  LDC.64 R34, c[0x0][0x3b0] ;  /* 0x0000ec00ff227b82 */ /* 0x000ea20000000a00 */
[----:B------:R-:W-:-:S04]  /*07a0*/  @!P3 IMAD.WIDE.U32 R58, R26, R8, R58 ;  /* 0x000000081a3ab225 */ /* 0x000fc800078e003a */
[----:B------:R-:W-:Y:S01]  /*07b0*/  @!P3 IMAD R54, R26, R9, R27 ;  /* 0x000000091a36b224 */ /* 0x000fe200078e021b */
[----:B------:R-:W-:Y:S02]  /*07c0*/  CS2R R8, SRZ ;  /* 0x0000000000087805 */ /* 0x000fe4000001ff00 */
[C---:B0-----:R-:W-:Y:S01]  /*07d0*/  @!P2 LEA R18, P4, R20.reuse, R12, 0x1 ;  /* 0x0000000c1412a211 */ /* 0x041fe200078808ff */
[----:B------:R-:W0:Y:S01]  /*07e0*/  LDC.64 R26, c[0x0][0x3b8] ;  /* 0x0000ee00ff1a7b82 */ /* 0x000e220000000a00 */
[----:B------:R-:W-:Y:S02]  /*07f0*/  @!P0 IMAD R39, R55, R39, R28 ;  /* 0x0000002737278224 */ /* 0x000fe400078e021c */
[----:B------:R-:W-:Y:S02]  /*0800*/  @!P2 LEA.HI.X R19, R20, R13, R30, 0x1, P4 ;  /* 0x0000000d1413a211 */ /* 0x000fe400020f0c1e */
[----:B------:R-:W-:Y:S02]  /*0810*/  CS2R R12, SRZ ;  /* 0x00000000000c7805 */ /* 0x000fe4000001ff00 */
[C---:B-1----:R-:W-:Y:S01]  /*0820*/  @!P2 LEA R16, P5, R14.reuse, R10, 0x1 ;  /* 0x0000000a0e10a211 */ /* 0x042fe200078a08ff */
[----:B------:R-:W1:Y:S03]  /*0830*/  LDC.64 R30, c[0x0][0x3b8] ;  /* 0x0000ee00ff1e7b82 */ /* 0x000e660000000a00 */
[----:B------:R-:W-:-:S02]  /*0840*/  @!P2 LEA.HI.X R17, R14, R11, R29, 0x1, P5 ;  /* 0x0000000b0e11a211 */ /* 0x000fc400028f0c1d */
[----:B------:R-:W-:Y:S02]  /*0850*/  CS2R R10, SRZ ;  /* 0x00000000000a7805 */ /* 0x000fe4000001ff00 */
[----:B------:R-:W-:Y:S01]  /*0860*/  CS2R R14, SRZ ;  /* 0x00000000000e7805 */ /* 0x000fe2000001ff00 */
[----:B------:R-:W3:Y:S01]  /*0870*/  @!P3 LDC.64 R28, c[0x0][0x380] ;  /* 0x0000e000ff1cbb82 */ /* 0x000ee20000000a00 */
[----:B------:R-:W-:Y:S02]  /*0880*/  @!P0 IMAD.WIDE.U32 R60, R55, R38, R32 ;  /* 0x00000026373c8225 */ /* 0x000fe400078e0020 */
[----:B------:R4:W2:Y:S01]  /*0890*/  @!P2 LDG.E.128 R8, desc[UR4][R18.64] ;  /* 0x000000041208a981 */ /* 0x0008a2000c1e1d00 */
[----:B------:R-:W-:-:S04]  /*08a0*/  CS2R R20, SRZ ;  /* 0x0000000000147805 */ /* 0x000fc8000001ff00 */
[----:B------:R-:W1:Y:S01]  /*08b0*/  @!P0 LDC.64 R36, c[0x0][0x380] ;  /* 0x0000e000ff248b82 */ /* 0x000e620000000a00 */
[----:B------:R4:W2:Y:S01]  /*08c0*/  @!P2 LDG.E.128 R12, desc[UR4][R16.64] ;  /* 0x00000004100ca981 */ /* 0x0008a2000c1e1d00 */
[----:B------:R-:W-:Y:S02]  /*08d0*/  CS2R R22, SRZ ;  /* 0x0000000000167805 */ /* 0x000fe4000001ff00 */
[----:B----4-:R-:W-:-:S04]  /*08e0*/  CS2R R18, SRZ ;  /* 0x0000000000127805 */ /* 0x010fc8000001ff00 */
[----:B------:R-:W4:Y:S01]  /*08f0*/  LDC.64 R32, c[0x0][0x3b0] ;  /* 0x0000ec00ff207b82 */ /* 0x000f220000000a00 */
[----:B------:R3:W4:Y:S01]  /*0900*/  @!P1 LDG.E.128 R20, desc[UR4][R46.64] ;  /* 0x000000042e149981 */ /* 0x000722000c1e1d00 */
[----:B------:R-:W-:Y:S01]  /*0910*/  CS2R R16, SRZ ;  /* 0x0000000000107805 */ /* 0x000fe2000001ff00 */
[----:B0-----:R-:W-:-:S05]  /*0920*/  @!P3 IMAD R50, R50, R26, RZ ;  /* 0x0000001a3232b224 */ /* 0x001fca00078e02ff */
[----:B------:R0:W4:Y:S01]  /*0930*/  @!P1 LDG.E.128 R16, desc[UR4][R56.64] ;  /* 0x0000000438109981 */ /* 0x000122000c1e1d00 */
[----:B------:R-:W-:Y:S01]  /*0940*/  @!P3 IMAD.IADD R54, R59, 0x1, R54 ;  /* 0x000000013b36b824 */ /* 0x000fe200078e0236 */
[----:B---3--:R-:W-:Y:S01]  /*0950*/  @!P3 LEA R46, P1, R58, R28, 0x1 ;  /* 0x0000001c3a2eb211 */ /* 0x008fe200078208ff */
[C---:B------:R-:W-:Y:S01]  /*0960*/  @!P3 IMAD R27, R48.reuse, R27, R50 ;  /* 0x0000001b301bb224 */ /* 0x040fe200078e0232 */
[----:B0-----:R-:W-:Y:S01]  /*0970*/  @!P0 MOV R56, R24 ;  /* 0x0000001800388202 */ /* 0x001fe20000000f00 */
[--C-:B------:R-:W-:Y:S02]  /*0980*/  @!P0 IMAD.MOV.U32 R57, RZ, RZ, R25.reuse ;  /* 0x000000ffff398224 */ /* 0x100fe400078e0019 */
[----:B------:R-:W-:-:S04]  /*0990*/  @!P3 IMAD.WIDE.U32 R24, R48, R26, R24 ;  /* 0x0000001a3018b225 */ /* 0x000fc800078e0018 */
[-C--:B-1----:R-:W-:Y:S01]  /*09a0*/  @!P0 IMAD R26, R51, R30.reuse, RZ ;  /* 0x0000001e331a8224 */ /* 0x082fe200078e02ff */
[----:B------:R-:W-:Y:S01]  /*09b0*/  @!P3 LEA.HI.X R47, R58, R29, R54, 0x1, P1 ;  /* 0x0000001d3a2fb211 */ /* 0x000fe200008f0c36 */
[----:B------:R-:W-:Y:S01]  /*09c0*/  @!P0 IMAD.WIDE.U32 R56, R49, R30, R56 ;  /* 0x0000001e31388225 */ /* 0x000fe200078e0038 */
[----:B------:R-:W-:-:S03]  /*09d0*/  @!P0 LEA R50, P1, R60, R36, 0x1 ;  /* 0x000000243c328211 */ /* 0x000fc600078208ff */
[----:B------:R-:W-:Y:S01]  /*09e0*/  @!P0 IMAD R31, R49, R31, R26 ;  /* 0x0000001f311f8224 */ /* 0x000fe200078e021a */
[----:B------:R-:W-:Y:S01]  /*09f0*/  @!P3 IADD3 R27, PT, PT, R25, R27, RZ ;  /* 0x0000001b191bb210 */ /* 0x000fe20007ffe0ff */
[----:B------:R-:W-:Y:S01]  /*0a00*/  @!P0 IMAD.IADD R39, R61, 0x1, R39 ;  /* 0x000000013d278824 */ /* 0x000fe200078e0227 */
[----:B--2---:R-:W-:Y:S01]  /*0a10*/  @!P3 LEA R34, P2, R24, R34, 0x1 ;  /* 0x000000221822b211 */ /* 0x004fe200078408ff */
[----:B------:R-:W-:Y:S01]  /*0a20*/  @!P0 IMAD.IADD R36, R57, 0x1, R31 ;  /* 0x0000000139248824 */ /* 0x000fe200078e021f */
[----:B------:R-:W-:Y:S02]  /*0a30*/  CS2R R28, SRZ ;  /* 0x00000000001c7805 */ /* 0x000fe4000001ff00 */
[----:B------:R-:W-:Y:S02]  /*0a40*/  CS2R R30, SRZ ;  /* 0x00000000001e7805 */ /* 0x000fe4000001ff00 */
[----:B------:R-:W-:Y:S02]  /*0a50*/  @!P0 LEA.HI.X R51, R60, R37, R39, 0x1, P1 ;  /* 0x000000253c338211 */ /* 0x000fe400008f0c27 */
[----:B------:R-:W-:-:S02]  /*0a60*/  @!P3 LEA.HI.X R35, R24, R35, R27, 0x1, P2 ;  /* 0x000000231823b211 */ /* 0x000fc400010f0c1b */
[C---:B----4-:R-:W-:Y:S02]  /*0a70*/  @!P0 LEA R48, P1, R56.reuse, R32, 0x1 ;  /* 0x0000002038308211 */ /* 0x050fe400078208ff */
[----:B------:R-:W-:Y:S02]  /*0a80*/  CS2R R24, SRZ ;  /* 0x0000000000187805 */ /* 0x000fe4000001ff00 */
[----:B------:R-:W-:Y:S01]  /*0a90*/  CS2R R26, SRZ ;  /* 0x00000000001a7805 */ /* 0x000fe2000001ff00 */
[----:B------:R0:W2:Y:S01]  /*0aa0*/  @!P3 LDG.E.128 R28, desc[UR4][R34.64] ;  /* 0x00000004221cb981 */ /* 0x0000a2000c1e1d00 */
[----:B------:R-:W-:Y:S02]  /*0ab0*/  @!P0 LEA.HI.X R49, R56, R33, R36, 0x1, P1 ;  /* 0x0000002138318211 */ /* 0x000fe400008f0c24 */
[----:B------:R-:W-:Y:S02]  /*0ac0*/  CS2R R32, SRZ ;  /* 0x0000000000207805 */ /* 0x000fe4000001ff00 */
[----:B------:R-:W-:-:S02]  /*0ad0*/  CS2R R36, SRZ ;  /* 0x0000000000247805 */ /* 0x000fc4000001ff00 */
[----:B------:R-:W-:Y:S01]  /*0ae0*/  CS2R R38, SRZ ;  /* 0x0000000000267805 */ /* 0x000fe2000001ff00 */
[----:B------:R1:W3:Y:S01]  /*0af0*/  @!P3 LDG.E.128 R24, desc[UR4][R46.64] ;  /* 0x000000042e18b981 */ /* 0x0002e2000c1e1d00 */
[----:B0-----:R-:W-:-:S04]  /*0b00*/  CS2R R34, SRZ ;  /* 0x0000000000227805 */ /* 0x001fc8000001ff00 */
[----:B------:R0:W4:Y:S01]  /*0b10*/  @!P0 LDG.E.128 R36, desc[UR4][R48.64] ;  /* 0x0000000430248981 */ /* 0x000122000c1e1d00 */
[----:B-1----:R-:W1:Y:S03]  /*0b20*/  LDC.64 R46, c[0x0][0x400] ;  /* 0x00010000ff2e7b82 */ /* 0x002e660000000a00 */
[----:B------:R0:W4:Y:S01]  /*0b30*/  @!P0 LDG.E.128 R32, desc[UR4][R50.64] ;  /* 0x0000000432208981 */ /* 0x000122000c1e1d00 */
[----:B------:R-:W-:-:S04]  /*0b40*/  ISETP.GE.AND P0, PT, R4, R7, PT ;  /* 0x000000070400720c */ /* 0x000fc80003f06270 */
[----:B------:R-:W-:Y:S01]  /*0b50*/  ISETP.GT.U32.OR P0, PT, R4, 0x3f, P0 ;  /* 0x0000003f0400780c */ /* 0x000fe20000704470 */
[----:B0-----:R-:W0:-:S12]  /*0b60*/  LDC.64 R48, c[0x0][0x408] ;  /* 0x00010200ff307b82 */ /* 0x001e180000000a00 */
[----:B------:R-:W-:Y:S01]  /*0b70*/  @!P0 IMAD.IADD R55, R5, 0x1, R4 ;  /* 0x0000000105378824 */ /* 0x000fe200078e0204 */
[----:B------:R-:W0:Y:S04]  /*0b80*/  @!P0 LDC.64 R50, c[0x0][0x3f8] ;  /* 0x0000fe00ff328b82 */ /* 0x000e280000000a00 */
[----:B------:R-:W-:-:S04]  /*0b90*/  @!P0 IADD3 R42, P1, PT, R55, R42, RZ ;  /* 0x0000002a372a8210 */ /* 0x000fc80007f3e0ff */
[----:B------:R-:W-:-:S03]  /*0ba0*/  @!P0 IADD3.X R43, PT, PT, RZ, R43, RZ, P1, !PT ;  /* 0x0000002bff2b8210 */ /* 0x000fc60000ffe4ff */
[----:B-1----:R-:W-:-:S04]  /*0bb0*/  @!P0 IMAD.WIDE.U32 R42, R46, UR6, R42 ;  /* 0x000000062e2a8c25 */ /* 0x002fc8000f8e002a */
[----:B------:R-:W-:Y:S02]  /*0bc0*/  @!P0 IMAD R43, R47, UR6, R43 ;  /* 0x000000062f2b8c24 */ /* 0x000fe4000f8e022b */
[----:B0-----:R-:W-:-:S04]  /*0bd0*/  @!P0 IMAD.WIDE.U32 R42, R41, R48, R42 ;  /* 0x00000030292a8225 */ /* 0x001fc800078e002a */
[----:B------:R-:W-:Y:S01]  /*0be0*/  @!P0 IMAD R49, R41, R49, R43 ;  /* 0x0000003129318224 */ /* 0x000fe200078e022b */
[----:B------:R-:W-:-:S04]  /*0bf0*/  @!P0 LEA R50, P1, R42, R50, 0x2 ;  /* 0x000000322a328211 */ /* 0x000fc800078210ff */
[----:B------:R-:W-:Y:S01]  /*0c00*/  @!P0 LEA.HI.X R51, R42, R51, R49, 0x2, P1 ;  /* 0x000000332a338211 */ /* 0x000fe200008f1431 */
[----:B------:R-:W-:-:S06]  /*0c10*/  IMAD.MOV.U32 R49, RZ, RZ, 0x7f800000 ;  /* 0x7f800000ff317424 */ /* 0x000fcc00078e00ff */
[----:B------:R0:W5:Y:S01]  /*0c20*/  @!P0 LDG.E R49, desc[UR4][R50.64] ;  /* 0x0000000432318981 */ /* 0x000162000c1e1900 */
[C---:B------:R-:W-:Y:S01]  /*0c30*/  LOP3.LUT R47, R8.reuse, 0xffff0000, RZ, 0xc0, !PT ;  /* 0xffff0000082f7812 */ /* 0x040fe200078ec0ff */
[----:B------:R-:W-:Y:S01]  /*0c40*/  IMAD.U32 R42, R8, 0x10000, RZ ;  /* 0x00010000082a7824 */ /* 0x000fe200078e00ff */
[C---:B------:R-:W-:Y:S02]  /*0c50*/  LOP3.LUT R48, R12.reuse, 0xffff0000, RZ, 0xc0, !PT ;  /* 0xffff00000c307812 */ /* 0x040fe400078ec0ff */
[----:B------:R-:W-:-:S03]  /*0c60*/  SHF.L.U32 R55, R12, 0x10, RZ ;  /* 0x000000100c377819 */ /* 0x000fc600000006ff */
[----:B------:R-:W-:Y:S01]  /*0c70*/  FMUL.FTZ R59, R47, R48 ;  /* 0x000000302f3b7220 */ /* 0x000fe20000410000 */
[C---:B------:R-:W-:Y:S01]  /*0c80*/  IMAD.U32 R48, R14.reuse, 0x10000, RZ ;  /* 0x000100000e307824 */ /* 0x040fe200078e00ff */
[----:B------:R-:W-:Y:S02]  /*0c90*/  LOP3.LUT R47, R14, 0xffff0000, RZ, 0xc0, !PT ;  /* 0xffff00000e2f7812 */ /* 0x000fe400078ec0ff */
[----:B------:R-:W-:Y:S01]  /*0ca0*/  LOP3.LUT R57, R20, 0xffff0000, RZ, 0xc0, !PT ;  /* 0xffff000014397812 */ /* 0x000fe200078ec0ff */
[----:B0-----:R-:W-:Y:S01]  /*0cb0*/  IMAD.U32 R51, R13, 0x10000, RZ ;  /* 0x000100000d337824 */ /* 0x001fe200078e00ff */
[----:B------:R-:W-:Y:S01]  /*0cc0*/  SHF.L.U32 R8, R9, 0x10, RZ ;  /* 0x0000001009087819 */ /* 0x000fe200000006ff */
[----:B------:R-:W-:Y:S01]  /*0cd0*/  FFMA.FTZ R55, R42, R55, R59 ;  /* 0x000000372a377223 */ /* 0x000fe2000001003b */
[----:B------:R-:W-:Y:S02]  /*0ce0*/  LOP3.LUT R50, R13, 0xffff0000, RZ, 0xc0, !PT ;  /* 0xffff00000d327812 */ /* 0x000fe400078ec0ff */
[C---:B------:R-:W-:Y:S01]  /*0cf0*/  LOP3.LUT R14, R16.reuse, 0xffff0000, RZ, 0xc0, !PT ;  /* 0xffff0000100e7812 */ /* 0x040fe200078ec0ff */
[----:B------:R-:W-:Y:S01]  /*0d00*/  IMAD.U32 R16, R16, 0x10000, RZ ;  /* 0x0001000010107824 */ /* 0x000fe200078e00ff */
[----:B------:R-:W-:-:S02]  /*0d10*/  SHF.L.U32 R13, R15, 0x10, RZ ;  /* 0x000000100f0d7819 */ /* 0x000fc400000006ff */
[----:B------:R-:W-:Y:S01]  /*0d20*/  LOP3.LUT R12, R15, 0xffff0000, RZ, 0xc0, !PT ;  /* 0xffff00000f0c7812 */ /* 0x000fe200078ec0ff */
[----:B------:R-:W-:Y:S02]  /*0d30*/  IMAD.U32 R15, R20, 0x10000, RZ ;  /* 0x00010000140f7824 */ /* 0x000fe400078e00ff */
[----:B------:R-:W-:Y:S01]  /*0d40*/  FMUL.FTZ R57, R14, R57 ;  /* 0x000000390e397220 */ /* 0x000fe20000410000 */
[----:B------:R-:W-:Y:S01]  /*0d50*/  LOP3.LUT R43, R9, 0xffff0000, RZ, 0xc0, !PT ;  /* 0xffff0000092b7812 */ /* 0x000fe200078ec0ff */
[----:B------:R-:W-:Y:S01]  /*0d60*/  FFMA.FTZ R14, R8, R51, R55 ;  /* 0x00000033080e7223 */ /* 0x000fe20000010037 */
[----:B------:R-:W-:Y:S01]  /*0d70*/  SHF.L.U32 R8, R17, 0x10, RZ ;  /* 0x0000001011087819 */ /* 0x000fe200000006ff */
[----:B------:R-:W-:Y:S02]  /*0d80*/  IMAD.U32 R51, R21, 0x10000, RZ ;  /* 0x0001000015337824 */ /* 0x000fe400078e00ff */
[----:B------:R-:W-:Y:S01]  /*0d90*/  FFMA.FTZ R15, R16, R15, R57 ;  /* 0x0000000f100f7223 */ /* 0x000fe20000010039 */
[----:B------:R-:W-:-:S02]  /*0da0*/  IMAD.U32 R9, R10, 0x10000, RZ ;  /* 0x000100000a097824 */ /* 0x000fc400078e00ff */
[----:B------:R-:W-:Y:S01]  /*0db0*/  FFMA.FTZ R50, R43, R50, R14 ;  /* 0x000000322b327223 */ /* 0x000fe2000001000e */
[----:B------:R-:W-:Y:S01]  /*0dc0*/  LOP3.LUT R17, R17, 0xffff0000, RZ, 0xc0, !PT ;  /* 0xffff000011117812 */ /* 0x000fe200078ec0ff */
[----:B------:R-:W-:Y:S01]  /*0dd0*/  FFMA.FTZ R16, R8, R51, R15 ;  /* 0x0000003308107223 */ /* 0x000fe2000001000f */
[----:B------:R-:W-:Y:S01]  /*0de0*/  LOP3.LUT R14, R21, 0xffff0000, RZ, 0xc0, !PT ;  /* 0xffff0000150e7812 */ /* 0x000fe200078ec0ff */
[----:B------:R-:W-:Y:S01]  /*0df0*/  FFMA.FTZ R15, R9, R48, R50 ;  /* 0x00000030090f7223 */ /* 0x000fe20000010032 */
[----:B------:R-:W-:Y:S01]  /*0e00*/  LOP3.LUT R46, R10, 0xffff0000, RZ, 0xc0, !PT ;  /* 0xffff00000a2e7812 */ /* 0x000fe200078ec0ff */
[----:B------:R-:W-:Y:S01]  /*0e10*/  IMAD.U32 R8, R18, 0x10000, RZ ;  /* 0x0001000012087824 */ /* 0x000fe200078e00ff */
[----:B------:R-:W-:Y:S01]  /*0e20*/  SHF.L.U32 R9, R22, 0x10, RZ ;  /* 0x0000001016097819 */ /* 0x000fe200000006ff */
[----:B------:R-:W-:Y:S01]  /*0e30*/  FFMA.FTZ R17, R17, R14, R16 ;  /* 0x0000000e11117223 */ /* 0x000fe20000010010 */
[C---:B------:R-:W-:Y:S02]  /*0e40*/  IMAD.U32 R10, R11.reuse, 0x10000, RZ ;  /* 0x000100000b0a7824 */ /* 0x040fe400078e00ff */
[----:B------:R-:W-:Y:S01]  /*0e50*/  FFMA.FTZ R47, R46, R47, R15 ;  /* 0x0000002f2e2f7223 */ /* 0x000fe2000001000f */
[----:B------:R-:W-:Y:S01]  /*0e60*/  LOP3.LUT R18, R18, 0xffff0000, RZ, 0xc0, !PT ;  /* 0xffff000012127812 */ /* 0x000fe200078ec0ff */
[----:B------:R-:W-:Y:S01]  /*0e70*/  FFMA.FTZ R17, R8, R9, R17 ;  /* 0x0000000908117223 */ /* 0x000fe20000010011 */
[----:B------:R-:W-:Y:S01]  /*0e80*/  LOP3.LUT R15, R22, 0xffff0000, RZ, 0xc0, !PT ;  /* 0xffff0000160f7812 */ /* 0x000fe200078ec0ff */
[----:B------:R-:W-:Y:S01]  /*0e90*/  FFMA.FTZ R8, R10, R13, R47 ;  /* 0x0000000d0a087223 */ /* 0x000fe2000001002f */
[----:B------:R-:W-:-:S03]  /*0ea0*/  LOP3.LUT R11, R11, 0xffff0000, RZ, 0xc0, !PT ;  /* 0xffff00000b0b7812 */ /* 0x000fc600078ec0ff */
[----:B------:R-:W-:Y:S01]  /*0eb0*/  FFMA.FTZ R15, R18, R15, R17 ;  /* 0x0000000f120f7223 */ /* 0x000fe20000010011 */
[----:B------:R-:W-:Y:S02]  /*0ec0*/  IMAD.U32 R9, R23, 0x10000, RZ ;  /* 0x0001000017097824 */ /* 0x000fe400078e00ff */
[----:B------:R-:W-:Y:S01]  /*0ed0*/  FFMA.FTZ R11, R11, R12, R8 ;  /* 0x0000000c0b0b7223 */ /* 0x000fe20000010008 */
[----:B------:R-:W-:Y:S02]  /*0ee0*/  LOP3.LUT R8, R23, 0xffff0000, RZ, 0xc0, !PT ;  /* 0xffff000017087812 */ /* 0x000fe400078ec0ff */
[----:B--2---:R-:W-:Y:S02]  /*0ef0*/  LOP3.LUT R21, R28, 0xffff0000, RZ, 0xc0, !PT ;  /* 0xffff00001c157812 */ /* 0x004fe400078ec0ff */
[C---:B---3--:R-:W-:Y:S02]  /*0f00*/  SHF.L.U32 R17, R24.reuse, 0x10, RZ ;  /* 0x0000001018117819 */ /* 0x048fe400000006ff */
[----:B------:R-:W-:Y:S01]  /*0f10*/  LOP3.LUT R24, R24, 0xffff0000, RZ, 0xc0, !PT ;  /* 0xffff000018187812 */ /* 0x000fe200078ec0ff */
[----:B------:R-:W-:Y:S01]  /*0f20*/  IMAD.U32 R22, R28, 0x10000, RZ ;  /* 0x000100001c167824 */ /* 0x000fe200078e00ff */
[----:B----4-:R-:W-:-:S03]  /*0f30*/  LOP3.LUT R23, R36, 0xffff0000, RZ, 0xc0, !PT ;  /* 0xffff000024177812 */ /* 0x010fc600078ec0ff */
[----:B------:R-:W-:Y:S01]  /*0f40*/  FMUL.FTZ R24, R24, R21 ;  /* 0x0000001518187220 */ /* 0x000fe20000410000 */
[----:B------:R-:W-:Y:S01]  /*0f50*/  LOP3.LUT R18, R32, 0xffff0000, RZ, 0xc0, !PT ;  /* 0xffff000020127812 */ /* 0x000fe200078ec0ff */
[C---:B------:R-:W-:Y:S01]  /*0f60*/  IMAD.U32 R43, R29.reuse, 0x10000, RZ ;  /* 0x000100001d2b7824 */ /* 0x040fe200078e00ff */
[----:B------:R-:W-:Y:S01]  /*0f70*/  LOP3.LUT R28, R29, 0xffff0000, RZ, 0xc0, !PT ;  /* 0xffff00001d1c7812 */ /* 0x000fe200078ec0ff */
[----:B------:R-:W-:Y:S01]  /*0f80*/  IMAD.U32 R21, R36, 0x10000, RZ ;  /* 0x0001000024157824 */ /* 0x000fe200078e00ff */
[----:B------:R-:W-:Y:S01]  /*0f90*/  SHF.L.U32 R32, R32, 0x10, RZ ;  /* 0x0000001020207819 */ /* 0x000fe200000006ff */
[----:B------:R-:W-:Y:S01]  /*0fa0*/  FMUL.FTZ R29, R18, R23 ;  /* 0x00000017121d7220 */ /* 0x000fe20000410000 */
[----:B------:R-:W-:Y:S02]  /*0fb0*/  IMAD.U32 R20, R25, 0x10000, RZ ;  /* 0x0001000019147824 */ /* 0x000fe400078e00ff */
[----:B------:R-:W-:Y:S01]  /*0fc0*/  FFMA.FTZ R23, R17, R22, R24 ;  /* 0x0000001611177223 */ /* 0x000fe20000010018 */
[----:B------:R-:W-:Y:S01]  /*0fd0*/  SHF.L.U32 R17, R33, 0x10, RZ ;  /* 0x0000001021117819 */ /* 0x000fe200000006ff */
[----:B------:R-:W-:-:S02]  /*0fe0*/  IMAD.U32 R18, R37, 0x10000, RZ ;  /* 0x0001000025127824 */ /* 0x000fc400078e00ff */
[----:B------:R-:W-:Y:S01]  /*0ff0*/  FFMA.FTZ R32, R32, R21, R29 ;  /* 0x0000001520207223 */ /* 0x000fe2000001001d */
[----:B------:R-:W-:Y:S01]  /*1000*/  LOP3.LUT R25, R25, 0xffff0000, RZ, 0xc0, !PT ;  /* 0xffff000019197812 */ /* 0x000fe200078ec0ff */
[----:B------:R-:W-:Y:S01]  /*1010*/  FFMA.FTZ R22, R20, R43, R23 ;  /* 0x0000002b14167223 */ /* 0x000fe20000010017 */
[----:B------:R-:W-:Y:S01]  /*1020*/  LOP3.LUT R33, R33, 0xffff0000, RZ, 0xc0, !PT ;  /* 0xffff000021217812 */ /* 0x000fe200078ec0ff */
[----:B------:R-:W-:Y:S01]  /*1030*/  IMAD.U32 R10, R19, 0x10000, RZ ;  /* 0x00010000130a7824 */ /* 0x000fe200078e00ff */
[----:B------:R-:W-:Y:S01]  /*1040*/  LOP3.LUT R20, R37, 0xffff0000, RZ, 0xc0, !PT ;  /* 0xffff000025147812 */ /* 0x000fe200078ec0ff */
[----:B------:R-:W-:Y:S01]  /*1050*/  FFMA.FTZ R32, R17, R18, R32 ;  /* 0x0000001211207223 */ /* 0x000fe20000010020 */
[----:B------:R-:W-:Y:S01]  /*1060*/  SHF.L.U32 R16, R30, 0x10, RZ ;  /* 0x000000101e107819 */ /* 0x000fe200000006ff */
[----:B------:R-:W-:Y:S02]  /*1070*/  IMAD.U32 R13, R26, 0x10000, RZ ;  /* 0x000100001a0d7824 */ /* 0x000fe400078e00ff */
[----:B------:R-:W-:Y:S01]  /*1080*/  FFMA.FTZ R22, R25, R28, R22 ;  /* 0x0000001c19167223 */ /* 0x000fe20000010016 */
[----:B------:R-:W-:Y:S01]  /*1090*/  SHF.L.U32 R17, R34, 0x10, RZ ;  /* 0x0000001022117819 */ /* 0x000fe200000006ff */
[----:B------:R-:W-:Y:S01]  /*10a0*/  FFMA.FTZ R10, R10, R9, R15 ;  /* 0x000000090a0a7223 */ /* 0x000fe2000001000f */
[----:B------:R-:W-:-:S02]  /*10b0*/  IMAD.U32 R18, R38, 0x10000, RZ ;  /* 0x0001000026127824 */ /* 0x000fc400078e00ff */
[----:B------:R-:W-:Y:S01]  /*10c0*/  FFMA.FTZ R20, R33, R20, R32 ;  /* 0x0000001421147223 */ /* 0x000fe20000010020 */
[----:B------:R-:W-:Y:S01]  /*10d0*/  LOP3.LUT R26, R26, 0xffff0000, RZ, 0xc0, !PT ;  /* 0xffff00001a1a7812 */ /* 0x000fe200078ec0ff */
[----:B------:R-:W-:Y:S01]  /*10e0*/  FFMA.FTZ R13, R13, R16, R22 ;  /* 0x000000100d0d7223 */ /* 0x000fe20000010016 */
[----:B------:R-:W-:Y:S01]  /*10f0*/  LOP3.LUT R15, R30, 0xffff0000, RZ, 0xc0, !PT ;  /* 0xffff00001e0f7812 */ /* 0x000fe200078ec0ff */
[----:B------:R-:W-:Y:S01]  /*1100*/  FFMA.FTZ R17, R17, R18, R20 ;  /* 0x0000001211117223 */ /* 0x000fe20000010014 */
[----:B------:R-:W-:Y:S02]  /*1110*/  LOP3.LUT R34, R34, 0xffff0000, RZ, 0xc0, !PT ;  /* 0xffff000022227812 */ /* 0x000fe400078ec0ff */
[----:B------:R-:W-:Y:S01]  /*1120*/  LOP3.LUT R21, R38, 0xffff0000, RZ, 0xc0, !PT ;  /* 0xffff000026157812 */ /* 0x000fe200078ec0ff */
        /* <DEDUP_REMOVED lines=8> */
[----:B------:R-:W-:Y:S02]  /*11b0*/  LOP3.LUT R27, R27, 0xffff0000, RZ, 0xc0, !PT ;  /* 0xffff00001b1b7812 */ /* 0x000fe400078ec0ff */
[----:B------:R-:W-:Y:S01]  /*11c0*/  LOP3.LUT R12, R31, 0xffff0000, RZ, 0xc0, !PT ;  /* 0xffff00001f0c7812 */ /* 0x000fe200078ec0ff */
[----:B------:R-:W-:Y:S01]  /*11d0*/  FFMA.FTZ R16, R13, R16, R34 ;  /* 0x000000100d107223 */ /* 0x000fe20000010022 */
[----:B------:R-:W-:Y:S02]  /*11e0*/  LOP3.LUT R35, R35, 0xffff0000, RZ, 0xc0, !PT ;  /* 0xffff000023237812 */ /* 0x000fe400078ec0ff */
[----:B------:R-:W-:Y:S01]  /*11f0*/  LOP3.LUT R14, R39, 0xffff0000, RZ, 0xc0, !PT ;  /* 0xffff0000270e7812 */ /* 0x000fe200078ec0ff */
[----:B------:R-:W-:Y:S01]  /*1200*/  FFMA.FTZ R10, R19, R8, R10 ;  /* 0x00000008130a7223 */ /* 0x000fe2000001000a */
[----:B------:R-:W-:Y:S01]  /*1210*/  FFMA.FTZ R26, R27, R12, R26 ;  /* 0x0000000c1b1a7223 */ /* 0x000fe2000001001a */
[----:B------:R-:W0:Y:S02]  /*1220*/  SHFL.BFLY PT, R8, R11, 0x8, 0x1f ;  /* 0x0d001f000b087f89 */ /* 0x000e2400000e0000 */
[----:B------:R-:W-:-:S02]  /*1230*/  FFMA.FTZ R16, R35, R14, R16 ;  /* 0x0000000e23107223 */ /* 0x000fc40000010010 */
[----:B------:R-:W1:Y:S04]  /*1240*/  SHFL.BFLY PT, R9, R10, 0x8, 0x1f ;  /* 0x0d001f000a097f89 */ /* 0x000e6800000e0000 */
[----:B------:R-:W2:Y:S04]  /*1250*/  SHFL.BFLY PT, R13, R26, 0x8, 0x1f ;  /* 0x0d001f001a0d7f89 */ /* 0x000ea800000e0000 */
[----:B------:R-:W3:Y:S01]  /*1260*/  SHFL.BFLY PT, R17, R16, 0x8, 0x1f ;  /* 0x0d001f0010117f89 */ /* 0x000ee200000e0000 */
[----:B0-----:R-:W-:Y:S01]  /*1270*/  FADD.FTZ R8, R11, R8 ;  /* 0x000000080b087221 */ /* 0x001fe20000010000 */
[----:B-1----:R-:W-:-:S04]  /*1280*/  FADD.FTZ R12, R10, R9 ;  /* 0x000000090a0c7221 */ /* 0x002fc80000010000 */
[----:B------:R-:W0:Y:S01]  /*1290*/  SHFL.BFLY PT, R9, R8, 0x4, 0x1f ;  /* 0x0c801f0008097f89 */ /* 0x000e2200000e0000 */
[----:B--2---:R-:W-:Y:S01]  /*12a0*/  FADD.FTZ R15, R26, R13 ;  /* 0x0000000d1a0f7221 */ /* 0x004fe20000010000 */
[----:B---3--:R-:W-:-:S04]  /*12b0*/  FADD.FTZ R17, R16, R17 ;  /* 0x0000001110117221 */ /* 0x008fc80000010000 */
[----:B------:R-:W1:Y:S04]  /*12c0*/  SHFL.BFLY PT, R14, R15, 0x4, 0x1f ;  /* 0x0c801f000f0e7f89 */ /* 0x000e6800000e0000 */
[----:B------:R-:W2:Y:S04]  /*12d0*/  SHFL.BFLY PT, R13, R12, 0x4, 0x1f ;  /* 0x0c801f000c0d7f89 */ /* 0x000ea800000e0000 */
[----:B------:R-:W3:Y:S01]  /*12e0*/  SHFL.BFLY PT, R18, R17, 0x4, 0x1f ;  /* 0x0c801f0011127f89 */ /* 0x000ee200000e0000 */
[----:B0-----:R-:W-:-:S05]  /*12f0*/  FADD.FTZ R9, R8, R9 ;  /* 0x0000000908097221 */ /* 0x001fca0000010000 */
[----:B------:R-:W0:Y:S01]  /*1300*/  SHFL.BFLY PT, R10, R9, 0x2, 0x1f ;  /* 0x0c401f00090a7f89 */ /* 0x000e2200000e0000 */
[----:B-1----:R-:W-:Y:S01]  /*1310*/  FADD.FTZ R16, R15, R14 ;  /* 0x0000000e0f107221 */ /* 0x002fe20000010000 */
[----:B--2---:R-:W-:Y:S01]  /*1320*/  FADD.FTZ R11, R12, R13 ;  /* 0x0000000d0c0b7221 */ /* 0x004fe20000010000 */
[----:B---3--:R-:W-:-:S03]  /*1330*/  FADD.FTZ R18, R17, R18 ;  /* 0x0000001211127221 */ /* 0x008fc60000010000 */
[----:B------:R-:W1:Y:S04]  /*1340*/  SHFL.BFLY PT, R13, R16, 0x2, 0x1f ;  /* 0x0c401f00100d7f89 */ /* 0x000e6800000e0000 */
[----:B------:R-:W2:Y:S04]  /*1350*/  SHFL.BFLY PT, R14, R11, 0x2, 0x1f ;  /* 0x0c401f000b0e7f89 */ /* 0x000ea800000e0000 */
[----:B------:R-:W3:Y:S01]  /*1360*/  SHFL.BFLY PT, R19, R18, 0x2, 0x1f ;  /* 0x0c401f0012137f89 */ /* 0x000ee200000e0000 */
[----:B------:R-:W-:Y:S01]  /*1370*/  IADD3 R20, PT, PT, R53, 0x3f, RZ ;  /* 0x0000003f35147810 */ /* 0x000fe20007ffe0ff */
[----:B0-----:R-:W-:-:S03]  /*1380*/  FADD.FTZ R12, R9, R10 ;  /* 0x0000000a090c7221 */ /* 0x001fc60000010000 */
[----:B------:R-:W-:-:S04]  /*1390*/  SHF.R.S32.HI R15, RZ, 0x1f, R20 ;  /* 0x0000001fff0f7819 */ /* 0x000fc80000011414 */
[----:B------:R-:W-:Y:S01]  /*13a0*/  LEA.HI R8, R15, R20, RZ, 0x6 ;  /* 0x000000140f087211 */ /* 0x000fe200078f30ff */
[----:B-1----:R-:W-:Y:S02]  /*13b0*/  FADD.FTZ R17, R16, R13 ;  /* 0x0000000d10117221 */ /* 0x002fe40000010000 */
[----:B------:R-:W0:Y:S01]  /*13c0*/  SHFL.BFLY PT, R13, R12, 0x1, 0x1f ;  /* 0x0c201f000c0d7f89 */ /* 0x000e2200000e0000 */
[----:B--2---:R-:W-:Y:S01]  /*13d0*/  FADD.FTZ R14, R11, R14 ;  /* 0x0000000e0b0e7221 */ /* 0x004fe20000010000 */
[----:B------:R-:W-:Y:S01]  /*13e0*/  LOP3.LUT R8, R8, 0xffffffc0, RZ, 0xc0, !PT ;  /* 0xffffffc008087812 */ /* 0x000fe200078ec0ff */
[----:B---3--:R-:W-:-:S03]  /*13f0*/  FADD.FTZ R19, R18, R19 ;  /* 0x0000001312137221 */ /* 0x008fc60000010000 */
[----:B------:R-:W1:Y:S01]  /*1400*/  SHFL.BFLY PT, R15, R14, 0x1, 0x1f ;  /* 0x0c201f000e0f7f89 */ /* 0x000e6200000e0000 */
[----:B------:R-:W-:Y:S01]  /*1410*/  IADD3 R21, PT, PT, R5, R20, -R8 ;  /* 0x0000001405157210 */ /* 0x000fe20007ffe808 */
[----:B------:R-:W2:Y:S02]  /*1420*/  LDC.64 R10, c[0x0][0x440] ;  /* 0x00011000ff0a7b82 */ /* 0x000ea40000000a00 */
[----:B------:R-:W3:Y:S04]  /*1430*/  SHFL.BFLY PT, R16, R17, 0x1, 0x1f ;  /* 0x0c201f0011107f89 */ /* 0x000ee800000e0000 */
[----:B------:R-:W4:Y:S02]  /*1440*/  SHFL.BFLY PT, R18, R19, 0x1, 0x1f ;  /* 0x0c201f0013127f89 */ /* 0x000f2400000e0000 */
[----:B------:R-:W2:Y:S01]  /*1450*/  LDC.64 R8, c[0x0][0x448] ;  /* 0x00011200ff087b82 */ /* 0x000ea20000000a00 */
[----:B------:R-:W-:Y:S01]  /*1460*/  IMAD.IADD R21, R20, 0x1, -R21 ;  /* 0x0000000114157824 */ /* 0x000fe200078e0a15 */
[----:B------:R-:W-:Y:S01]  /*1470*/  ISETP.NE.AND P1, PT, R44, RZ, PT ;  /* 0x000000ff2c00720c */ /* 0x000fe20003f25270 */
[----:B------:R-:W-:Y:S01]  /*1480*/  IMAD.SHL.U32 R23, R4, 0x4, RZ ;  /* 0x0000000404177824 */ /* 0x000fe200078e00ff */
[----:B------:R-:W-:-:S04]  /*1490*/  SHF.L.U32 R20, R0, 0xd, RZ ;  /* 0x0000000d00147819 */ /* 0x000fc800000006ff */
[----:B------:R-:W-:Y:S02]  /*14a0*/  LOP3.LUT R23, R23, R20, RZ, 0xfc, !PT ;  /* 0x0000001417177212 */ /* 0x000fe400078efcff */
[----:B------:R-:W-:Y:S02]  /*14b0*/  SHF.L.U32 R20, R3, 0x7, RZ ;  /* 0x0000000703147819 */ /* 0x000fe400000006ff */
[----:B------:R-:W-:Y:S01]  /*14c0*/  ISETP.GE.AND P0, PT, R4, R21, PT ;  /* 0x000000150400720c */ /* 0x000fe20003f06270 */
[----:B0-----:R-:W-:Y:S01]  /*14d0*/  FADD.FTZ R21, R12, R13 ;  /* 0x0000000d0c157221 */ /* 0x001fe20000010000 */
[----:B------:R-:W-:Y:S01]  /*14e0*/  IADD3 R12, P2, PT, R20, R23, RZ ;  /* 0x00000017140c7210 */ /* 0x000fe20007f5e0ff */
[----:B------:R-:W-:Y:S01]  /*14f0*/  BSSY.RECONVERGENT B0, `(.L_x_102) ;  /* 0x0000021000007945 */ /* 0x000fe20003800200 */
[----:B------:R-:W-:Y:S01]  /*1500*/  ISETP.GT.U32.OR P0, PT, R4, 0x3f, P0 ;  /* 0x0000003f0400780c */ /* 0x000fe20000704470 */
[----:B-1----:R-:W-:Y:S01]  /*1510*/  FADD.FTZ R22, R14, R15 ;  /* 0x0000000f0e167221 */ /* 0x002fe20000010000 */
[----:B------:R-:W-:Y:S01]  /*1520*/  LEA.HI.X.SX32 R13, R20, RZ, 0x1, P2 ;  /* 0x000000ff140d7211 */ /* 0x000fe200010f0eff */
[----:B---3--:R-:W-:Y:S01]  /*1530*/  FADD.FTZ R23, R17, R16 ;  /* 0x0000001011177221 */ /* 0x008fe20000010000 */
[----:B------:R-:W-:Y:S01]  /*1540*/  SHF.R.S32.HI R20, RZ, 0x1f, R3 ;  /* 0x0000001fff147819 */ /* 0x000fe20000011403 */
[----:B----4-:R-:W-:Y:S01]  /*1550*/  FADD.FTZ R18, R19, R18 ;  /* 0x0000001213127221 */ /* 0x010fe20000010000 */
[----:B------:R-:W-:Y:S07]  /*1560*/  @P1 BRA `(.L_x_103) ;  /* 0x0000000000641947 */ /* 0x000fee0003800000 */
[----:B------:R-:W0:Y:S01]  /*1570*/  LDC.64 R16, c[0x0][0x3e8] ;  /* 0x0000fa00ff107b82 */ /* 0x000e220000000a00 */
[----:B------:R-:W1:Y:S01]  /*1580*/  LDCU.64 UR8, c[0x0][0x3f0] ;  /* 0x00007e00ff0877ac */ /* 0x000e620008000a00 */
[----:B------:R-:W-:Y:S02]  /*1590*/  IADD3 R14, P1, PT, R5, R3, RZ ;  /* 0x00000003050e7210 */ /* 0x000fe40007f3e0ff */
[-C--:B------:R-:W-:Y:S01]  /*15a0*/  ISETP.GE.AND P4, PT, R6, R7.reuse, PT ;  /* 0x000000070600720c */ /* 0x080fe20003f86270 */
[----:B------:R-:W3:Y:S01]  /*15b0*/  LDCU.64 UR10, c[0x0][0x3d0] ;  /* 0x00007a00ff0a77ac */ /* 0x000ee20008000a00 */
[-C--:B------:R-:W-:Y:S01]  /*15c0*/  ISETP.GE.AND P3, PT, R40, R7.reuse, PT ;  /* 0x000000072800720c */ /* 0x080fe20003f66270 */
[----:B------:R-:W-:Y:S01]  /*15d0*/  IMAD.X R15, RZ, RZ, R20, P1 ;  /* 0x000000ffff0f7224 */ /* 0x000fe200008e0614 */
[----:B------:R-:W-:Y:S01]  /*15e0*/  ISETP.GE.AND P1, PT, R52, R7, PT ;  /* 0x000000073400720c */ /* 0x000fe20003f26270 */
[----:B0-----:R-:W-:-:S04]  /*15f0*/  IMAD.WIDE.U32 R14, R16, UR6, R14 ;  /* 0x00000006100e7c25 */ /* 0x001fc8000f8e000e */
[----:B------:R-:W-:Y:S01]  /*1600*/  IMAD R15, R17, UR6, R15 ;  /* 0x00000006110f7c24 */ /* 0x000fe2000f8e020f */
[----:B------:R-:W-:Y:S01]  /*1610*/  FSEL R17, R22, RZ, !P3 ;  /* 0x000000ff16117208 */ /* 0x000fe20005800000 */
[----:B-1----:R-:W-:-:S04]  /*1620*/  IMAD.WIDE.U32 R14, R41, UR8, R14 ;  /* 0x00000008290e7c25 */ /* 0x002fc8000f8e000e */
[----:B------:R-:W-:Y:S01]  /*1630*/  IMAD R16, R41, UR9, R15 ;  /* 0x0000000929107c24 */ /* 0x000fe2000f8e020f */
[----:B------:R-:W-:-:S04]  /*1640*/  IADD3 R15, P2, PT, R6, R14, RZ ;  /* 0x0000000e060f7210 */ /* 0x000fc80007f5e0ff */
[----:B------:R-:W-:Y:S02]  /*1650*/  IADD3.X R16, PT, PT, RZ, R16, RZ, P2, !PT ;  /* 0x00000010ff107210 */ /* 0x000fe400017fe4ff */
[----:B---3--:R-:W-:Y:S02]  /*1660*/  LEA R14, P5, R15, UR10, 0x2 ;  /* 0x0000000a0f0e7c11 */ /* 0x008fe4000f8a10ff */
[----:B------:R-:W-:Y:S02]  /*1670*/  ISETP.GE.AND P2, PT, R45, R7, PT ;  /* 0x000000072d00720c */ /* 0x000fe40003f46270 */
[----:B------:R-:W-:Y:S02]  /*1680*/  FSEL R7, R21, RZ, !P4 ;  /* 0x000000ff15077208 */ /* 0x000fe40006000000 */
[----:B------:R-:W-:Y:S02]  /*1690*/  LEA.HI.X R15, R15, UR11, R16, 0x2, P5 ;  /* 0x0000000b0f0f7c11 */ /* 0x000fe4000a8f1410 */
[----:B------:R-:W-:-:S02]  /*16a0*/  FSEL R19, R23, RZ, !P2 ;  /* 0x000000ff17137208 */ /* 0x000fc40005000000 */
[----:B------:R-:W-:Y:S01]  /*16b0*/  FSEL R21, R18, RZ, !P1 ;  /* 0x000000ff12157208 */ /* 0x000fe20004800000 */
[----:B------:R0:W-:Y:S04]  /*16c0*/  STG.E desc[UR4][R14.64], R7 ;  /* 0x000000070e007986 */ /* 0x0001e8000c101904 */
[----:B------:R0:W-:Y:S04]  /*16d0*/  STG.E desc[UR4][R14.64+0x40], R17 ;  /* 0x000040110e007986 */ /* 0x0001e8000c101904 */
[----:B------:R0:W-:Y:S04]  /*16e0*/  STG.E desc[UR4][R14.64+0x80], R19 ;  /* 0x000080130e007986 */ /* 0x0001e8000c101904 */
[----:B------:R0:W-:Y:S02]  /*16f0*/  STG.E desc[UR4][R14.64+0xc0], R21 ;  /* 0x0000c0150e007986 */ /* 0x0001e4000c101904 */
.L_x_103:
[----:B------:R-:W-:Y:S05]  /*1700*/  BSYNC.RECONVERGENT B0 ;  /* 0x0000000000007941 */ /* 0x000fea0003800200 */
.L_x_102:
[----:B------:R-:W-:Y:S04]  /*1710*/  BSSY.RECONVERGENT B0, `(.L_x_104) ;  /* 0x0000012000007945 */ /* 0x000fe80003800200 */
[----:B------:R-:W-:Y:S05]  /*1720*/  @P0 BRA `(.L_x_105) ;  /* 0x0000000000400947 */ /* 0x000fea0003800000 */
[----:B0-----:R-:W0:Y:S01]  /*1730*/  LDC.64 R14, c[0x0][0x418] ;  /* 0x00010600ff0e7b82 */ /* 0x001e220000000a00 */
[----:B------:R-:W-:Y:S01]  /*1740*/  IMAD.IADD R6, R5, 0x1, R4 ;  /* 0x0000000105067824 */ /* 0x000fe200078e0204 */
[----:B------:R-:W1:Y:S04]  /*1750*/  LDCU.64 UR8, c[0x0][0x420] ;  /* 0x00008400ff0877ac */ /* 0x000e680008000a00 */
[----:B------:R-:W-:Y:S01]  /*1760*/  IADD3 R6, P0, PT, R6, R3, RZ ;  /* 0x0000000306067210 */ /* 0x000fe20007f1e0ff */
[----:B-----5:R-:W-:Y:S01]  /*1770*/  FMUL.FTZ R3, R49, 1.4426950216293334961 ;  /* 0x3fb8aa3b31037820 */ /* 0x020fe20000410000 */
[----:B------:R-:W3:Y:S02]  /*1780*/  LDC.64 R16, c[0x0][0x410] ;  /* 0x00010400ff107b82 */ /* 0x000ee40000000a00 */
[----:B------:R-:W-:-:S02]  /*1790*/  IADD3.X R7, PT, PT, RZ, R20, RZ, P0, !PT ;  /* 0x00000014ff077210 */ /* 0x000fc400007fe4ff */
[----:B------:R-:W-:-:S04]  /*17a0*/  FSETP.NEU.FTZ.AND P0, PT, R49, -INF , PT ;  /* 0xff8000003100780b */ /* 0x000fc80003f1d000 */
[----:B------:R-:W-:Y:S01]  /*17b0*/  FSEL R3, R3, RZ, P0 ;  /* 0x000000ff03037208 */ /* 0x000fe20000000000 */
[----:B0-----:R-:W-:-:S04]  /*17c0*/  IMAD.WIDE.U32 R6, R14, UR6, R6 ;  /* 0x000000060e067c25 */ /* 0x001fc8000f8e0006 */
[----:B------:R-:W-:Y:S02]  /*17d0*/  IMAD R7, R15, UR6, R7 ;  /* 0x000000060f077c24 */ /* 0x000fe4000f8e0207 */
[----:B-1----:R-:W-:-:S04]  /*17e0*/  IMAD.WIDE.U32 R6, R41, UR8, R6 ;  /* 0x0000000829067c25 */ /* 0x002fc8000f8e0006 */
[----:B------:R-:W-:Y:S01]  /*17f0*/  IMAD R5, R41, UR9, R7 ;  /* 0x0000000929057c24 */ /* 0x000fe2000f8e0207 */
[----:B---3--:R-:W-:-:S04]  /*1800*/  LEA R14, P1, R6, R16, 0x2 ;  /* 0x00000010060e7211 */ /* 0x008fc800078210ff */
[----:B------:R-:W-:-:S05]  /*1810*/  LEA.HI.X R15, R6, R17, R5, 0x2, P1 ;  /* 0x00000011060f7211 */ /* 0x000fca00008f1405 */
[----:B------:R1:W-:Y:S04]  /*1820*/  STG.E desc[UR4][R14.64], R3 ;  /* 0x000000030e007986 */ /* 0x0003e8000c101904 */
.L_x_105:
[----:B------:R-:W-:Y:S05]  /*1830*/  BSYNC.RECONVERGENT B0 ;  /* 0x0000000000007941 */ /* 0x000fea0003800200 */
.L_x_104:
[----:B------:R-:W3:Y:S01]  /*1840*/  LDCU.64 UR10, c[0x0][0x458] ;  /* 0x00008b00ff0a77ac */ /* 0x000ee20008000a00 */
[----:B--2---:R-:W-:Y:S01]  /*1850*/  IMAD.WIDE.U32 R12, R10, UR6, R12 ;  /* 0x000000060a0c7c25 */ /* 0x004fe2000f8e000c */
[----:B------:R-:W2:Y:S03]  /*1860*/  LDCU.64 UR8, c[0x0][0x428] ;  /* 0x00008500ff0877ac */ /* 0x000ea60008000a00 */
[----:B------:R-:W-:Y:S02]  /*1870*/  IMAD R13, R11, UR6, R13 ;  /* 0x000000060b0d7c24 */ /* 0x000fe4000f8e020d */
[----:B0-----:R-:W-:-:S04]  /*1880*/  IMAD.WIDE.U32 R6, R41, R8, R12 ;  /* 0x0000000829067225 */ /* 0x001fc800078e000c */
[----:B------:R-:W-:Y:S01]  /*1890*/  IMAD R9, R41, R9, R7 ;  /* 0x0000000929097224 */ /* 0x000fe200078e0207 */
[----:B---3--:R-:W-:-:S04]  /*18a0*/  ISETP.NE.U32.AND P0, PT, RZ, UR10, PT ;  /* 0x0000000aff007c0c */ /* 0x008fc8000bf05070 */
[----:B------:R-:W-:Y:S02]  /*18b0*/  ISETP.NE.AND.EX P0, PT, RZ, UR11, PT, P0 ;  /* 0x0000000bff007c0c */ /* 0x000fe4000bf05300 */
[----:B--2---:R-:W-:Y:S02]  /*18c0*/  LEA R8, P1, R6, UR8, 0x2 ;  /* 0x0000000806087c11 */ /* 0x004fe4000f8210ff */
        /* <DEDUP_REMOVED lines=11> */
[----:B-1----:R-:W1:Y:S01]  /*1980*/  LDC R3, c[0x0][0x390] ;  /* 0x0000e400ff037b82 */ /* 0x002e620000000800 */
[----:B------:R-:W2:Y:S07]  /*1990*/  LDCU UR7, c[0x0][0x450] ;  /* 0x00008a00ff0777ac */ /* 0x000eae0008000800 */
[----:B------:R-:W3:Y:S01]  /*19a0*/  LDC.64 R4, c[0x0][0x458] ;  /* 0x00011600ff047b82 */ /* 0x000ee20000000a00 */
[----:B--2---:R-:W-:-:S04]  /*19b0*/  IMAD R0, R0, UR7, R2 ;  /* 0x0000000700007c24 */ /* 0x004fc8000f8e0202 */
[----:B-1----:R-:W-:-:S04]  /*19c0*/  IMAD R3, R0, R3, UR6 ;  /* 0x0000000600037e24 */ /* 0x002fc8000f8e0203 */
[----:B---3--:R-:W-:-:S05]  /*19d0*/  IMAD.WIDE R2, R3, 0x4, R4 ;  /* 0x0000000403027825 */ /* 0x008fca00078e0204 */
[----:B------:R-:W-:Y:S01]  /*19e0*/  STG.E desc[UR4][R2.64], RZ ;  /* 0x000000ff02007986 */ /* 0x000fe2000c101904 */
[----:B------:R-:W-:Y:S05]  /*19f0*/  EXIT ;  /* 0x000000000000794d */ /* 0x000fea0003800000 */
.L_x_106:
        /* <DEDUP_REMOVED lines=16> */
.L_x_137:


//--------------------- .nv.shared._ZN7cutlass13device_kernelIN5flash11enable_sm90INS1_16FlashAttnBwdSm90INS1_25CollectiveMainloopBwdSm90ILi2ELi2ELi2EN4cute5tupleIJNS5_1CILi1EEES8_S8_EEENS6_IJNS7_ILi80EEENS7_ILi128EEESB_EEENS_10bfloat16_tEfNS_4arch4Sm90ELb0ELb0ELb0ELb0ELb0ELb1ELb0ELb1ELi2ELi1ELi2ELi1ELb0EEENS1_21CollectiveEpilogueBwdISC_SD_SF_Li256ELb0ELb0ELi1EEENS1_19SingleTileSchedulerILb0ELb0ELb0ELi128EEEEEEEEEvNT_6ParamsE --------------------------
	.section	.nv.shared._ZN7cutlass13device_kernelIN5flash11enable_sm90INS1_16FlashAttnBwdSm90INS1_25CollectiveMainloopBwdSm90ILi2ELi2ELi2EN4cute5tupleIJNS5_1CILi1EEES8_S8_EEENS6_IJNS7_ILi80EEENS7_ILi128EEESB_EEENS_10bfloat16_tEfNS_4arch4Sm90ELb0ELb0ELb0ELb0ELb0ELb1ELb0ELb1ELi2ELi1ELi2ELi1ELb0EEENS1_21CollectiveEpilogueBwdISC_SD_SF_Li256ELb0ELb0ELi1EEENS1_19SingleTileSchedulerILb0ELb0ELb0ELi128EEEEEEEEEvNT_6ParamsE,"aw",@nobits
	.sectionflags	@""
	.align	16
	.zero		1024


//--------------------- .nv.shared.reserved.0     --------------------------
	.section	.nv.shared.reserved.0,"aw",@nobits
	.weak		__nv_reservedSMEM_offset_0_alias
	.size		__nv_reservedSMEM_offset_0_alias, 0, 64
	.other		__nv_reservedSMEM_offset_0_alias,@"STO_CUDA_RESERVED_SHARED STV_DEFAULT"
__nv_reservedSMEM_offset_0_alias:
	.zero		0
	.zero		64


//--------------------- .nv.global                --------------------------
	.section	.nv.global,"aw",@nobits
.nv.global:
	.type		_ZN66_INTERNAL_1792fac5_30_flash_bwd_hdim128_bf16_sm90_cu_49158569_29284cute1_E,@object
	.size		_ZN66_INTERNAL_1792fac5_30_flash_bwd_hdim128_bf16_sm90_cu_49158569_29284cute1_E,(_ZN66_INTERNAL_1792fac5_30_flash_bwd_hdim128_bf16_sm90_cu_49158569_29284cuda3std3__45__cpo6cbeginE - _ZN66_INTERNAL_1792fac5_30_flash_bwd_hdim128_bf16_sm90_cu_49158569_29284cute1_E)
_ZN66_INTERNAL_1792fac5_30_flash_bwd_hdim128_bf16_sm90_cu_49158569_29284cute1_E:
	.zero		1
	.type		_ZN66_INTERNAL_1792fac5_30_flash_bwd_hdim128_bf16_sm90_cu_49158569_29284cuda3std3__45__cpo6cbeginE,@object
	.size		_ZN66_INTERNAL_1792fac5_30_flash_bwd_hdim128_bf16_sm90_cu_49158569_29284cuda3std3__45__cpo6cbeginE,(_ZN66_INTERNAL_1792fac5_30_flash_bwd_hdim128_bf16_sm90_cu_49158569_29284cuda3std3__48in_placeE - _ZN66_INTERNAL_1792fac5_30_flash_bwd_hdim128_bf16_sm90_cu_49158569_29284cuda3std3__45__cpo6cbeginE)
_ZN66_INTERNAL_1792fac5_30_flash_bwd_hdim128_bf16_sm90_cu_49158569_29284cuda3std3__45__cpo6cbeginE:
	.zero		1
	.type		_ZN66_INTERNAL_1792fac5_30_flash_bwd_hdim128_bf16_sm90_cu_49158569_29284cuda3std3__48in_placeE,@object
	.size		_ZN66_INTERNAL_1792fac5_30_flash_bwd_hdim128_bf16_sm90_cu_49158569_29284cuda3std3__48in_placeE,(_ZN66_INTERNAL_1792fac5_30_flash_bwd_hdim128_bf16_sm90_cu_49158569_29284cuda3std6ranges3__45__cpo9iter_moveE - _ZN66_INTERNAL_1792fac5_30_flash_bwd_hdim128_bf16_sm90_cu_49158569_29284cuda3std3__48in_placeE)
_ZN66_INTERNAL_1792fac5_30_flash_bwd_hdim128_bf16_sm90_cu_49158569_29284cuda3std3__48in_placeE:
	.zero		1
	.type		_ZN66_INTERNAL_1792fac5_30_flash_bwd_hdim128_bf16_sm90_cu_49158569_29284cuda3std6ranges3__45__cpo9iter_moveE,@object
	.size		_ZN66_INTERNAL_1792fac5_30_flash_bwd_hdim128_bf16_sm90_cu_49158569_29284cuda3std6ranges3__45__cpo9iter_moveE,(_ZN66_INTERNAL_1792fac5_30_flash_bwd_hdim128_bf16_sm90_cu_49158569_29284cuda3std3__45__cpo5beginE - _ZN66_INTERNAL_1792fac5_30_flash_bwd_hdim128_bf16_sm90_cu_49158569_29284cuda3std6ranges3__45__cpo9iter_moveE)
_ZN66_INTERNAL_1792fac5_30_flash_bwd_hdim128_bf16_sm90_cu_49158569_29284cuda3std6ranges3__45__cpo9iter_moveE:
	.zero		1
	.type		_ZN66_INTERNAL_1792fac5_30_flash_bwd_hdim128_bf16_sm90_cu_49158569_29284cuda3std3__45__cpo5beginE,@object
	.size		_ZN66_INTERNAL_1792fac5_30_flash_bwd_hdim128_bf16_sm90_cu_49158569_29284cuda3std3__45__cpo5beginE,(_ZN66_INTERNAL_1792fac5_30_flash_bwd_hdim128_bf16_sm90_cu_49158569_29284cuda3std3__468_GLOBAL__N__1792fac5_30_flash_bwd_hdim128_bf16_sm90_cu_49158569_29286ignoreE - _ZN66_INTERNAL_1792fac5_30_flash_bwd_hdim128_bf16_sm90_cu_49158569_29284cuda3std3__45__cpo5beginE)
_ZN66_INTERNAL_1792fac5_30_flash_bwd_hdim128_bf16_sm90_cu_49158569_29284cuda3std3__45__cpo5beginE:
	.zero		1
	.type		_ZN66_INTERNAL_1792fac5_30_flash_bwd_hdim128_bf16_sm90_cu_49158569_29284cuda3std3__468_GLOBAL__N__1792fac5_30_flash_bwd_hdim128_bf16_sm90_cu_49158569_29286ignoreE,@object
	.size		_ZN66_INTERNAL_1792fac5_30_flash_bwd_hdim128_bf16_sm90_cu_49158569_29284cuda3std3__468_GLOBAL__N__1792fac5_30_flash_bwd_hdim128_bf16_sm90_cu_49158569_29286ignoreE,(_ZN66_INTERNAL_1792fac5_30_flash_bwd_hdim128_bf16_sm90_cu_49158569_29284cute7productE - _ZN66_INTERNAL_1792fac5_30_flash_bwd_hdim128_bf16_sm90_cu_49158569_29284cuda3std3__468_GLOBAL__N__1792fac5_30_flash_bwd_hdim128_bf16_sm90_cu_49158569_29286ignoreE)
_ZN66_INTERNAL_1792fac5_30_flash_bwd_hdim128_bf16_sm90_cu_49158569_29284cuda3std3__468_GLOBAL__N__1792fac5_30_flash_bwd_hdim128_bf16_sm90_cu_49158569_29286ignoreE:
	.zero		1
	.type		_ZN66_INTERNAL_1792fac5_30_flash_bwd_hdim128_bf16_sm90_cu_49158569_29284cute7productE,@object
	.size		_ZN66_INTERNAL_1792fac5_30_flash_bwd_hdim128_bf16_sm90_cu_49158569_29284cute7productE,(_ZN66_INTERNAL_1792fac5_30_flash_bwd_hdim128_bf16_sm90_cu_49158569_29284cuda3std3__45__cpo3endE - _ZN66_INTERNAL_1792fac5_30_flash_bwd_hdim128_bf16_sm90_cu_49158569_29284cute7productE)
_ZN66_INTERNAL_1792fac5_30_flash_bwd_hdim128_bf16_sm90_cu_49158569_29284cute7productE:
	.zero		1
	.type		_ZN66_INTERNAL_1792fac5_30_flash_bwd_hdim128_bf16_sm90_cu_49158569_29284cuda3std3__45__cpo3endE,@object
	.size		_ZN66_INTERNAL_1792fac5_30_flash_bwd_hdim128_bf16_sm90_cu_49158569_29284cuda3std3__45__cpo3endE,(_ZN66_INTERNAL_1792fac5_30_flash_bwd_hdim128_bf16_sm90_cu_49158569_29284cuda3std3__419piecewise_constructE - _ZN66_INTERNAL_1792fac5_30_flash_bwd_hdim128_bf16_sm90_cu_49158569_29284cuda3std3__45__cpo3endE)
_ZN66_INTERNAL_1792fac5_30_flash_bwd_hdim128_bf16_sm90_cu_49158569_29284cuda3std3__45__cpo3endE:
	.zero		1
	.type		_ZN66_INTERNAL_1792fac5_30_flash_bwd_hdim128_bf16_sm90_cu_49158569_29284cuda3std3__419piecewise_constructE,@object
	.size		_ZN66_INTERNAL_1792fac5_30_flash_bwd_hdim128_bf16_sm90_cu_49158569_29284cuda3std3__419piecewise_constructE,(_ZN66_INTERNAL_1792fac5_30_flash_bwd_hdim128_bf16_sm90_cu_49158569_29284cuda3std3__45__cpo4cendE - _ZN66_INTERNAL_1792fac5_30_flash_bwd_hdim128_bf16_sm90_cu_49158569_29284cuda3std3__419piecewise_constructE)
_ZN66_INTERNAL_1792fac5_30_flash_bwd_hdim128_bf16_sm90_cu_49158569_29284cuda3std3__419piecewise_constructE:
	.zero		1
	.type		_ZN66_INTERNAL_1792fac5_30_flash_bwd_hdim128_bf16_sm90_cu_49158569_29284cuda3std3__45__cpo4cendE,@object
	.size		_ZN66_INTERNAL_1792fac5_30_flash_bwd_hdim128_bf16_sm90_cu_49158569_29284cuda3std3__45__cpo4cendE,(_ZN66_INTERNAL_1792fac5_30_flash_bwd_hdim128_bf16_sm90_cu_49158569_29284cuda3std6ranges3__45__cpo4swapE - _ZN66_INTERNAL_1792fac5_30_flash_bwd_hdim128_bf16_sm90_cu_49158569_29284cuda3std3__45__cpo4cendE)
_ZN66_INTERNAL_1792fac5_30_flash_bwd_hdim128_bf16_sm90_cu_49158569_29284cuda3std3__45__cpo4cendE:
	.zero		1
	.type		_ZN66_INTERNAL_1792fac5_30_flash_bwd_hdim128_bf16_sm90_cu_49158569_29284cuda3std6ranges3__45__cpo4swapE,@object
	.size		_ZN66_INTERNAL_1792fac5_30_flash_bwd_hdim128_bf16_sm90_cu_49158569_29284cuda3std6ranges3__45__cpo4swapE,(.L_7 - _ZN66_INTERNAL_1792fac5_30_flash_bwd_hdim128_bf16_sm90_cu_49158569_29284cuda3std6ranges3__45__cpo4swapE)
_ZN66_INTERNAL_1792fac5_30_flash_bwd_hdim128_bf16_sm90_cu_49158569_29284cuda3std6ranges3__45__cpo4swapE:
	.zero		1
.L_7:


//--------------------- .nv.shared._ZN7cutlass13device_kernelIN5flash11enable_sm90INS1_16FlashAttnBwdSm90INS1_25CollectiveMainloopBwdSm90ILi2ELi2ELi2EN4cute5tupleIJNS5_1CILi1EEES8_S8_EEENS6_IJNS7_ILi80EEENS7_ILi128EEESB_EEENS_10bfloat16_tEfNS_4arch4Sm90ELb0ELb0ELb0ELb0ELb1ELb1ELb0ELb1ELi2ELi1ELi2ELi1ELb0EEENS1_21CollectiveEpilogueBwdISC_SD_SF_Li256ELb0ELb0ELi1EEENS1_19SingleTileSchedulerILb0ELb0ELb0ELi128EEEEEEEEEvNT_6ParamsE --------------------------
	.section	.nv.shared._ZN7cutlass13device_kernelIN5flash11enable_sm90INS1_16FlashAttnBwdSm90INS1_25CollectiveMainloopBwdSm90ILi2ELi2ELi2EN4cute5tupleIJNS5_1CILi1EEES8_S8_EEENS6_IJNS7_ILi80EEENS7_ILi128EEESB_EEENS_10bfloat16_tEfNS_4arch4Sm90ELb0ELb0ELb0ELb0ELb1ELb1ELb0ELb1ELi2ELi1ELi2ELi1ELb0EEENS1_21CollectiveEpilogueBwdISC_SD_SF_Li256ELb0ELb0ELi1EEENS1_19SingleTileSchedulerILb0ELb0ELb0ELi128EEEEEEEEEvNT_6ParamsE,"aw",@nobits
	.sectionflags	@""
	.align	16
	.zero		1024


//--------------------- .nv.shared._ZN7cutlass13device_kernelIN5flash11enable_sm90INS1_16FlashAttnBwdSm90INS1_25CollectiveMainloopBwdSm90ILi2ELi2ELi2EN4cute5tupleIJNS5_1CILi1EEES8_S8_EEENS6_IJNS7_ILi80EEENS7_ILi128EEESB_EEENS_10bfloat16_tEfNS_4arch4Sm90ELb0ELb0ELb0ELb0ELb0ELb1ELb0ELb1ELi2ELi1ELi2ELi1ELb0EEENS1_24CollectiveEpilogueBwdGQAISC_fSF_Li256ELb0ELb0EEENS1_19SingleTileSchedulerILb0ELb0ELb0ELi128EEEEEEEEEvNT_6ParamsE --------------------------
	.section	.nv.shared._ZN7cutlass13device_kernelIN5flash11enable_sm90INS1_16FlashAttnBwdSm90INS1_25CollectiveMainloopBwdSm90ILi2ELi2ELi2EN4cute5tupleIJNS5_1CILi1EEES8_S8_EEENS6_IJNS7_ILi80EEENS7_ILi128EEESB_EEENS_10bfloat16_tEfNS_4arch4Sm90ELb0ELb0ELb0ELb0ELb0ELb1ELb0ELb1ELi2ELi1ELi2ELi1ELb0EEENS1_24CollectiveEpilogueBwdGQAISC_fSF_Li256ELb0ELb0EEENS1_19SingleTileSchedulerILb0ELb0ELb0ELi128EEEEEEEEEvNT_6ParamsE,"aw",@nobits
	.sectionflags	@""
	.align	16
	.zero		1024


//--------------------- .nv.shared._ZN7cutlass13device_kernelIN5flash11enable_sm90INS1_16FlashAttnBwdSm90INS1_25CollectiveMainloopBwdSm90ILi2ELi2ELi2EN4cute5tupleIJNS5_1CILi1EEES8_S8_EEENS6_IJNS7_ILi80EEENS7_ILi128EEESB_EEENS_10bfloat16_tEfNS_4arch4Sm90ELb0ELb0ELb0ELb0ELb1ELb1ELb0ELb1ELi2ELi1ELi2ELi1ELb0EEENS1_24CollectiveEpilogueBwdGQAISC_fSF_Li256ELb0ELb1EEENS1_19SingleTileSchedulerILb0ELb0ELb0ELi128EEEEEEEEEvNT_6ParamsE --------------------------
	.section	.nv.shared._ZN7cutlass13device_kernelIN5flash11enable_sm90INS1_16FlashAttnBwdSm90INS1_25CollectiveMainloopBwdSm90ILi2ELi2ELi2EN4cute5tupleIJNS5_1CILi1EEES8_S8_EEENS6_IJNS7_ILi80EEENS7_ILi128EEESB_EEENS_10bfloat16_tEfNS_4arch4Sm90ELb0ELb0ELb0ELb0ELb1ELb1ELb0ELb1ELi2ELi1ELi2ELi1ELb0EEENS1_24CollectiveEpilogueBwdGQAISC_fSF_Li256ELb0ELb1EEENS1_19SingleTileSchedulerILb0ELb0ELb0ELi128EEEEEEEEEvNT_6ParamsE,"aw",@nobits
	.sectionflags	@""
	.align	16
	.zero		1024


//--------------------- .nv.shared._ZN7cutlass13device_kernelIN5flash22FlashAttnBwdPreprocessIN4cute5tupleIJNS3_1CILi80EEENS5_ILi128EEEEEENS_10bfloat16_tEfNS_4arch4Sm90ELb1ELb0EEEEEvNT_6ParamsE --------------------------
	.section	.nv.shared._ZN7cutlass13device_kernelIN5flash22FlashAttnBwdPreprocessIN4cute5tupleIJNS3_1CILi80EEENS5_ILi128EEEEEENS_10bfloat16_tEfNS_4arch4Sm90ELb1ELb0EEEEEvNT_6ParamsE,"aw",@nobits
	.sectionflags	@""
	.align	16
	.zero		1024


//--------------------- .nv.shared._ZN7cutlass13device_kernelIN5flash11enable_sm90INS1_16FlashAttnBwdSm90INS1_25CollectiveMainloopBwdSm90ILi2ELi2ELi2EN4cute5tupleIJNS5_1CILi1EEES8_S8_EEENS6_IJNS7_ILi80EEENS7_ILi128EEESB_EEENS_10bfloat16_tEfNS_4arch4Sm90ELb0ELb0ELb0ELb1ELb0ELb1ELb0ELb1ELi2ELi1ELi2ELi1ELb0EEENS1_21CollectiveEpilogueBwdISC_SD_SF_Li256ELb1ELb0ELi1EEENS1_19SingleTileSchedulerILb1ELb0ELb0ELi128EEEEEEEEEvNT_6ParamsE --------------------------
	.section	.nv.shared._ZN7cutlass13device_kernelIN5flash11enable_sm90INS1_16FlashAttnBwdSm90INS1_25CollectiveMainloopBwdSm90ILi2ELi2ELi2EN4cute5tupleIJNS5_1CILi1EEES8_S8_EEENS6_IJNS7_ILi80EEENS7_ILi128EEESB_EEENS_10bfloat16_tEfNS_4arch4Sm90ELb0ELb0ELb0ELb1ELb0ELb1ELb0ELb1ELi2ELi1ELi2ELi1ELb0EEENS1_21CollectiveEpilogueBwdISC_SD_SF_Li256ELb1ELb0ELi1EEENS1_19SingleTileSchedulerILb1ELb0ELb0ELi128EEEEEEEEEvNT_6ParamsE,"aw",@nobits
	.sectionflags	@""
	.align	16
	.zero		1024


//--------------------- .nv.shared._ZN7cutlass13device_kernelIN5flash11enable_sm90INS1_16FlashAttnBwdSm90INS1_25CollectiveMainloopBwdSm90ILi2ELi2ELi2EN4cute5tupleIJNS5_1CILi1EEES8_S8_EEENS6_IJNS7_ILi80EEENS7_ILi128EEESB_EEENS_10bfloat16_tEfNS_4arch4Sm90ELb0ELb0ELb0ELb1ELb1ELb1ELb0ELb1ELi2ELi1ELi2ELi1ELb0EEENS1_21CollectiveEpilogueBwdISC_SD_SF_Li256ELb1ELb0ELi1EEENS1_19SingleTileSchedulerILb1ELb0ELb0ELi128EEEEEEEEEvNT_6ParamsE --------------------------
	.section	.nv.shared._ZN7cutlass13device_kernelIN5flash11enable_sm90INS1_16FlashAttnBwdSm90INS1_25CollectiveMainloopBwdSm90ILi2ELi2ELi2EN4cute5tupleIJNS5_1CILi1EEES8_S8_EEENS6_IJNS7_ILi80EEENS7_ILi128EEESB_EEENS_10bfloat16_tEfNS_4arch4Sm90ELb0ELb0ELb0ELb1ELb1ELb1ELb0ELb1ELi2ELi1ELi2ELi1ELb0EEENS1_21CollectiveEpilogueBwdISC_SD_SF_Li256ELb1ELb0ELi1EEENS1_19SingleTileSchedulerILb1ELb0ELb0ELi128EEEEEEEEEvNT_6ParamsE,"aw",@nobits
	.sectionflags	@""
	.align	16
	.zero		1024


//--------------------- .nv.shared._ZN7cutlass13device_kernelIN5flash11enable_sm90INS1_16FlashAttnBwdSm90INS1_25CollectiveMainloopBwdSm90ILi2ELi2ELi2EN4cute5tupleIJNS5_1CILi1EEES8_S8_EEENS6_IJNS7_ILi80EEENS7_ILi128EEESB_EEENS_10bfloat16_tEfNS_4arch4Sm90ELb0ELb0ELb0ELb1ELb0ELb1ELb0ELb1ELi2ELi1ELi2ELi1ELb0EEENS1_24CollectiveEpilogueBwdGQAISC_fSF_Li256ELb1ELb0EEENS1_19SingleTileSchedulerILb1ELb0ELb0ELi128EEEEEEEEEvNT_6ParamsE --------------------------
	.section	.nv.shared._ZN7cutlass13device_kernelIN5flash11enable_sm90INS1_16FlashAttnBwdSm90INS1_25CollectiveMainloopBwdSm90ILi2ELi2ELi2EN4cute5tupleIJNS5_1CILi1EEES8_S8_EEENS6_IJNS7_ILi80EEENS7_ILi128EEESB_EEENS_10bfloat16_tEfNS_4arch4Sm90ELb0ELb0ELb0ELb1ELb0ELb1ELb0ELb1ELi2ELi1ELi2ELi1ELb0EEENS1_24CollectiveEpilogueBwdGQAISC_fSF_Li256ELb1ELb0EEENS1_19SingleTileSchedulerILb1ELb0ELb0ELi128EEEEEEEEEvNT_6ParamsE,"aw",@nobits
	.sectionflags	@""
	.align	16
	.zero		1024


//--------------------- .nv.shared._ZN7cutlass13device_kernelIN5flash32FlashAttnBwdPostprocessConvertdQIN4cute5tupleIJNS3_1CILi80EEENS5_ILi128EEEEEENS_10bfloat16_tEfNS_4arch4Sm90ELi256ENS3_8TiledMMAINS3_8MMA_AtomIJNS3_4SM904GMMA27MMA_64x16x16_F32BF16BF16_SSILNSF_5MajorE1ELSH_0ELNSF_7ScaleInE1ELSI_1EEEEEENS3_6LayoutINS4_IJNS5_ILi2EEENS5_ILi1EEESN_EEENS4_IJSN_NS5_ILi0EEESP_EEEEENS4_IJNS3_10UnderscoreESS_SS_EEEEELb1EEEEEvNT_6ParamsE --------------------------
	.section	.nv.shared._ZN7cutlass13device_kernelIN5flash32FlashAttnBwdPostprocessConvertdQIN4cute5tupleIJNS3_1CILi80EEENS5_ILi128EEEEEENS_10bfloat16_tEfNS_4arch4Sm90ELi256ENS3_8TiledMMAINS3_8MMA_AtomIJNS3_4SM904GMMA27MMA_64x16x16_F32BF16BF16_SSILNSF_5MajorE1ELSH_0ELNSF_7ScaleInE1ELSI_1EEEEEENS3_6LayoutINS4_IJNS5_ILi2EEENS5_ILi1EEESN_EEENS4_IJSN_NS5_ILi0EEESP_EEEEENS4_IJNS3_10UnderscoreESS_SS_EEEEELb1EEEEEvNT_6ParamsE,"aw",@nobits
	.sectionflags	@""
	.align	16
	.zero		1024


//--------------------- .nv.shared._ZN7cutlass13device_kernelIN5flash11enable_sm90INS1_16FlashAttnBwdSm90INS1_25CollectiveMainloopBwdSm90ILi2ELi2ELi2EN4cute5tupleIJNS5_1CILi1EEES8_S8_EEENS6_IJNS7_ILi80EEENS7_ILi128EEESB_EEENS_10bfloat16_tEfNS_4arch4Sm90ELb0ELb0ELb0ELb1ELb1ELb1ELb0ELb1ELi2ELi1ELi2ELi1ELb0EEENS1_24CollectiveEpilogueBwdGQAISC_fSF_Li256ELb1ELb1EEENS1_19SingleTileSchedulerILb1ELb0ELb0ELi128EEEEEEEEEvNT_6ParamsE --------------------------
	.section	.nv.shared._ZN7cutlass13device_kernelIN5flash11enable_sm90INS1_16FlashAttnBwdSm90INS1_25CollectiveMainloopBwdSm90ILi2ELi2ELi2EN4cute5tupleIJNS5_1CILi1EEES8_S8_EEENS6_IJNS7_ILi80EEENS7_ILi128EEESB_EEENS_10bfloat16_tEfNS_4arch4Sm90ELb0ELb0ELb0ELb1ELb1ELb1ELb0ELb1ELi2ELi1ELi2ELi1ELb0EEENS1_24CollectiveEpilogueBwdGQAISC_fSF_Li256ELb1ELb1EEENS1_19SingleTileSchedulerILb1ELb0ELb0ELi128EEEEEEEEEvNT_6ParamsE,"aw",@nobits
	.sectionflags	@""
	.align	16
	.zero		1024


//--------------------- .nv.shared._ZN7cutlass13device_kernelIN5flash22FlashAttnBwdPreprocessIN4cute5tupleIJNS3_1CILi80EEENS5_ILi128EEEEEENS_10bfloat16_tEfNS_4arch4Sm90ELb1ELb1EEEEEvNT_6ParamsE --------------------------
	.section	.nv.shared._ZN7cutlass13device_kernelIN5flash22FlashAttnBwdPreprocessIN4cute5tupleIJNS3_1CILi80EEENS5_ILi128EEEEEENS_10bfloat16_tEfNS_4arch4Sm90ELb1ELb1EEEEEvNT_6ParamsE,"aw",@nobits
	.sectionflags	@""
	.align	16
	.zero		1024


//--------------------- .nv.shared._ZN7cutlass13device_kernelIN5flash11enable_sm90INS1_16FlashAttnBwdSm90INS1_25CollectiveMainloopBwdSm90ILi2ELi2ELi2EN4cute5tupleIJNS5_1CILi1EEES8_S8_EEENS6_IJNS7_ILi64EEENS7_ILi128EEESB_EEENS_10bfloat16_tEfNS_4arch4Sm90ELb0ELb1ELb0ELb0ELb0ELb1ELb0ELb0ELi2ELi1ELi2ELi1ELb0EEENS1_21CollectiveEpilogueBwdISC_SD_SF_Li256ELb0ELb0ELi1EEENS1_19SingleTileSchedulerILb0ELb0ELb0ELi128EEEEEEEEEvNT_6ParamsE --------------------------
	.section	.nv.shared._ZN7cutlass13device_kernelIN5flash11enable_sm90INS1_16FlashAttnBwdSm90INS1_25CollectiveMainloopBwdSm90ILi2ELi2ELi2EN4cute5tupleIJNS5_1CILi1EEES8_S8_EEENS6_IJNS7_ILi64EEENS7_ILi128EEESB_EEENS_10bfloat16_tEfNS_4arch4Sm90ELb0ELb1ELb0ELb0ELb0ELb1ELb0ELb0ELi2ELi1ELi2ELi1ELb0EEENS1_21CollectiveEpilogueBwdISC_SD_SF_Li256ELb0ELb0ELi1EEENS1_19SingleTileSchedulerILb0ELb0ELb0ELi128EEEEEEEEEvNT_6ParamsE,"aw",@nobits
	.sectionflags	@""
	.align	16
	.zero		1024


//--------------------- .nv.shared._ZN7cutlass13device_kernelIN5flash11enable_sm90INS1_16FlashAttnBwdSm90INS1_25CollectiveMainloopBwdSm90ILi2ELi2ELi2EN4cute5tupleIJNS5_1CILi1EEES8_S8_EEENS6_IJNS7_ILi64EEENS7_ILi128EEESB_EEENS_10bfloat16_tEfNS_4arch4Sm90ELb0ELb1ELb0ELb0ELb1ELb1ELb0ELb0ELi2ELi1ELi2ELi1ELb0EEENS1_21CollectiveEpilogueBwdISC_SD_SF_Li256ELb0ELb0ELi1EEENS1_19SingleTileSchedulerILb0ELb0ELb0ELi128EEEEEEEEEvNT_6ParamsE --------------------------
	.section	.nv.shared._ZN7cutlass13device_kernelIN5flash11enable_sm90INS1_16FlashAttnBwdSm90INS1_25CollectiveMainloopBwdSm90ILi2ELi2ELi2EN4cute5tupleIJNS5_1CILi1EEES8_S8_EEENS6_IJNS7_ILi64EEENS7_ILi128EEESB_EEENS_10bfloat16_tEfNS_4arch4Sm90ELb0ELb1ELb0ELb0ELb1ELb1ELb0ELb0ELi2ELi1ELi2ELi1ELb0EEENS1_21CollectiveEpilogueBwdISC_SD_SF_Li256ELb0ELb0ELi1EEENS1_19SingleTileSchedulerILb0ELb0ELb0ELi128EEEEEEEEEvNT_6ParamsE,"aw",@nobits
	.sectionflags	@""
	.align	16
	.zero		1024


//--------------------- .nv.shared._ZN7cutlass13device_kernelIN5flash11enable_sm90INS1_16FlashAttnBwdSm90INS1_25CollectiveMainloopBwdSm90ILi2ELi2ELi2EN4cute5tupleIJNS5_1CILi1EEES8_S8_EEENS6_IJNS7_ILi64EEENS7_ILi128EEESB_EEENS_10bfloat16_tEfNS_4arch4Sm90ELb0ELb1ELb0ELb0ELb0ELb1ELb0ELb0ELi2ELi1ELi2ELi1ELb0EEENS1_24CollectiveEpilogueBwdGQAISC_fSF_Li256ELb0ELb0EEENS1_19SingleTileSchedulerILb0ELb0ELb0ELi128EEEEEEEEEvNT_6ParamsE --------------------------
	.section	.nv.shared._ZN7cutlass13device_kernelIN5flash11enable_sm90INS1_16FlashAttnBwdSm90INS1_25CollectiveMainloopBwdSm90ILi2ELi2ELi2EN4cute5tupleIJNS5_1CILi1EEES8_S8_EEENS6_IJNS7_ILi64EEENS7_ILi128EEESB_EEENS_10bfloat16_tEfNS_4arch4Sm90ELb0ELb1ELb0ELb0ELb0ELb1ELb0ELb0ELi2ELi1ELi2ELi1ELb0EEENS1_24CollectiveEpilogueBwdGQAISC_fSF_Li256ELb0ELb0EEENS1_19SingleTileSchedulerILb0ELb0ELb0ELi128EEEEEEEEEvNT_6ParamsE,"aw",@nobits
	.sectionflags	@""
	.align	16
	.zero		1024


//--------------------- .nv.shared._ZN7cutlass13device_kernelIN5flash11enable_sm90INS1_16FlashAttnBwdSm90INS1_25CollectiveMainloopBwdSm90ILi2ELi2ELi2EN4cute5tupleIJNS5_1CILi1EEES8_S8_EEENS6_IJNS7_ILi64EEENS7_ILi128EEESB_EEENS_10bfloat16_tEfNS_4arch4Sm90ELb0ELb1ELb0ELb0ELb1ELb1ELb0ELb0ELi2ELi1ELi2ELi1ELb0EEENS1_24CollectiveEpilogueBwdGQAISC_fSF_Li256ELb0ELb1EEENS1_19SingleTileSchedulerILb0ELb0ELb0ELi128EEEEEEEEEvNT_6ParamsE --------------------------
	.section	.nv.shared._ZN7cutlass13device_kernelIN5flash11enable_sm90INS1_16FlashAttnBwdSm90INS1_25CollectiveMainloopBwdSm90ILi2ELi2ELi2EN4cute5tupleIJNS5_1CILi1EEES8_S8_EEENS6_IJNS7_ILi64EEENS7_ILi128EEESB_EEENS_10bfloat16_tEfNS_4arch4Sm90ELb0ELb1ELb0ELb0ELb1ELb1ELb0ELb0ELi2ELi1ELi2ELi1ELb0EEENS1_24CollectiveEpilogueBwdGQAISC_fSF_Li256ELb0ELb1EEENS1_19SingleTileSchedulerILb0ELb0ELb0ELi128EEEEEEEEEvNT_6ParamsE,"aw",@nobits
	.sectionflags	@""
	.align	16
	.zero		1024


//--------------------- .nv.shared._ZN7cutlass13device_kernelIN5flash11enable_sm90INS1_16FlashAttnBwdSm90INS1_25CollectiveMainloopBwdSm90ILi2ELi2ELi2EN4cute5tupleIJNS5_1CILi1EEES8_S8_EEENS6_IJNS7_ILi64EEENS7_ILi128EEESB_EEENS_10bfloat16_tEfNS_4arch4Sm90ELb0ELb1ELb0ELb1ELb0ELb1ELb0ELb0ELi2ELi1ELi2ELi1ELb0EEENS1_21CollectiveEpilogueBwdISC_SD_SF_Li256ELb1ELb0ELi1EEENS1_19SingleTileSchedulerILb1ELb0ELb0ELi128EEEEEEEEEvNT_6ParamsE --------------------------
	.section	.nv.shared._ZN7cutlass13device_kernelIN5flash11enable_sm90INS1_16FlashAttnBwdSm90INS1_25CollectiveMainloopBwdSm90ILi2ELi2ELi2EN4cute5tupleIJNS5_1CILi1EEES8_S8_EEENS6_IJNS7_ILi64EEENS7_ILi128EEESB_EEENS_10bfloat16_tEfNS_4arch4Sm90ELb0ELb1ELb0ELb1ELb0ELb1ELb0ELb0ELi2ELi1ELi2ELi1ELb0EEENS1_21CollectiveEpilogueBwdISC_SD_SF_Li256ELb1ELb0ELi1EEENS1_19SingleTileSchedulerILb1ELb0ELb0ELi128EEEEEEEEEvNT_6ParamsE,"aw",@nobits
	.sectionflags	@""
	.align	16
	.zero		1024


//--------------------- .nv.shared._ZN7cutlass13device_kernelIN5flash11enable_sm90INS1_16FlashAttnBwdSm90INS1_25CollectiveMainloopBwdSm90ILi2ELi2ELi2EN4cute5tupleIJNS5_1CILi1EEES8_S8_EEENS6_IJNS7_ILi64EEENS7_ILi128EEESB_EEENS_10bfloat16_tEfNS_4arch4Sm90ELb0ELb1ELb0ELb1ELb1ELb1ELb0ELb0ELi2ELi1ELi2ELi1ELb0EEENS1_21CollectiveEpilogueBwdISC_SD_SF_Li256ELb1ELb0ELi1EEENS1_19SingleTileSchedulerILb1ELb0ELb0ELi128EEEEEEEEEvNT_6ParamsE --------------------------
	.section	.nv.shared._ZN7cutlass13device_kernelIN5flash11enable_sm90INS1_16FlashAttnBwdSm90INS1_25CollectiveMainloopBwdSm90ILi2ELi2ELi2EN4cute5tupleIJNS5_1CILi1EEES8_S8_EEENS6_IJNS7_ILi64EEENS7_ILi128EEESB_EEENS_10bfloat16_tEfNS_4arch4Sm90ELb0ELb1ELb0ELb1ELb1ELb1ELb0ELb0ELi2ELi1ELi2ELi1ELb0EEENS1_21CollectiveEpilogueBwdISC_SD_SF_Li256ELb1ELb0ELi1EEENS1_19SingleTileSchedulerILb1ELb0ELb0ELi128EEEEEEEEEvNT_6ParamsE,"aw",@nobits
	.sectionflags	@""
	.align	16
	.zero		1024


//--------------------- .nv.shared._ZN7cutlass13device_kernelIN5flash11enable_sm90INS1_16FlashAttnBwdSm90INS1_25CollectiveMainloopBwdSm90ILi2ELi2ELi2EN4cute5tupleIJNS5_1CILi1EEES8_S8_EEENS6_IJNS7_ILi64EEENS7_ILi128EEESB_EEENS_10bfloat16_tEfNS_4arch4Sm90ELb0ELb1ELb0ELb1ELb0ELb1ELb0ELb0ELi2ELi1ELi2ELi1ELb0EEENS1_24CollectiveEpilogueBwdGQAISC_fSF_Li256ELb1ELb0EEENS1_19SingleTileSchedulerILb1ELb0ELb0ELi128EEEEEEEEEvNT_6ParamsE --------------------------
	.section	.nv.shared._ZN7cutlass13device_kernelIN5flash11enable_sm90INS1_16FlashAttnBwdSm90INS1_25CollectiveMainloopBwdSm90ILi2ELi2ELi2EN4cute5tupleIJNS5_1CILi1EEES8_S8_EEENS6_IJNS7_ILi64EEENS7_ILi128EEESB_EEENS_10bfloat16_tEfNS_4arch4Sm90ELb0ELb1ELb0ELb1ELb0ELb1ELb0ELb0ELi2ELi1ELi2ELi1ELb0EEENS1_24CollectiveEpilogueBwdGQAISC_fSF_Li256ELb1ELb0EEENS1_19SingleTileSchedulerILb1ELb0ELb0ELi128EEEEEEEEEvNT_6ParamsE,"aw",@nobits
	.sectionflags	@""
	.align	16
	.zero		1024


//--------------------- .nv.shared._ZN7cutlass13device_kernelIN5flash11enable_sm90INS1_16FlashAttnBwdSm90INS1_25CollectiveMainloopBwdSm90ILi2ELi2ELi2EN4cute5tupleIJNS5_1CILi1EEES8_S8_EEENS6_IJNS7_ILi64EEENS7_ILi128EEESB_EEENS_10bfloat16_tEfNS_4arch4Sm90ELb0ELb1ELb0ELb1ELb1ELb1ELb0ELb0ELi2ELi1ELi2ELi1ELb0EEENS1_24CollectiveEpilogueBwdGQAISC_fSF_Li256ELb1ELb1EEENS1_19SingleTileSchedulerILb1ELb0ELb0ELi128EEEEEEEEEvNT_6ParamsE --------------------------
	.section	.nv.shared._ZN7cutlass13device_kernelIN5flash11enable_sm90INS1_16FlashAttnBwdSm90INS1_25CollectiveMainloopBwdSm90ILi2ELi2ELi2EN4cute5tupleIJNS5_1CILi1EEES8_S8_EEENS6_IJNS7_ILi64EEENS7_ILi128EEESB_EEENS_10bfloat16_tEfNS_4arch4Sm90ELb0ELb1ELb0ELb1ELb1ELb1ELb0ELb0ELi2ELi1ELi2ELi1ELb0EEENS1_24CollectiveEpilogueBwdGQAISC_fSF_Li256ELb1ELb1EEENS1_19SingleTileSchedulerILb1ELb0ELb0ELi128EEEEEEEEEvNT_6ParamsE,"aw",@nobits
	.sectionflags	@""
	.align	16
	.zero		1024


//--------------------- .nv.shared._ZN7cutlass13device_kernelIN5flash11enable_sm90INS1_16FlashAttnBwdSm90INS1_25CollectiveMainloopBwdSm90ILi2ELi2ELi2EN4cute5tupleIJNS5_1CILi1EEES8_S8_EEENS6_IJNS7_ILi64EEENS7_ILi128EEESB_EEENS_10bfloat16_tEfNS_4arch4Sm90ELb1ELb0ELb0ELb0ELb0ELb1ELb0ELb0ELi2ELi1ELi2ELi1ELb0EEENS1_21CollectiveEpilogueBwdISC_SD_SF_Li256ELb0ELb0ELi1EEENS1_25SingleTileBwdLPTSchedulerILb0ELi128ELb0EEEEEEEEEvNT_6ParamsE --------------------------
	.section	.nv.shared._ZN7cutlass13device_kernelIN5flash11enable_sm90INS1_16FlashAttnBwdSm90INS1_25CollectiveMainloopBwdSm90ILi2ELi2ELi2EN4cute5tupleIJNS5_1CILi1EEES8_S8_EEENS6_IJNS7_ILi64EEENS7_ILi128EEESB_EEENS_10bfloat16_tEfNS_4arch4Sm90ELb1ELb0ELb0ELb0ELb0ELb1ELb0ELb0ELi2ELi1ELi2ELi1ELb0EEENS1_21CollectiveEpilogueBwdISC_SD_SF_Li256ELb0ELb0ELi1EEENS1_25SingleTileBwdLPTSchedulerILb0ELi128ELb0EEEEEEEEEvNT_6ParamsE,"aw",@nobits
	.sectionflags	@""
	.align	16
	.zero		1024


//--------------------- .nv.shared._ZN7cutlass13device_kernelIN5flash11enable_sm90INS1_16FlashAttnBwdSm90INS1_25CollectiveMainloopBwdSm90ILi2ELi2ELi2EN4cute5tupleIJNS5_1CILi1EEES8_S8_EEENS6_IJNS7_ILi64EEENS7_ILi128EEESB_EEENS_10bfloat16_tEfNS_4arch4Sm90ELb1ELb0ELb0ELb0ELb1ELb1ELb0ELb0ELi2ELi1ELi2ELi1ELb0EEENS1_21CollectiveEpilogueBwdISC_SD_SF_Li256ELb0ELb0ELi1EEENS1_25SingleTileBwdLPTSchedulerILb0ELi128ELb1EEEEEEEEEvNT_6ParamsE --------------------------
	.section	.nv.shared._ZN7cutlass13device_kernelIN5flash11enable_sm90INS1_16FlashAttnBwdSm90INS1_25CollectiveMainloopBwdSm90ILi2ELi2ELi2EN4cute5tupleIJNS5_1CILi1EEES8_S8_EEENS6_IJNS7_ILi64EEENS7_ILi128EEESB_EEENS_10bfloat16_tEfNS_4arch4Sm90ELb1ELb0ELb0ELb0ELb1ELb1ELb0ELb0ELi2ELi1ELi2ELi1ELb0EEENS1_21CollectiveEpilogueBwdISC_SD_SF_Li256ELb0ELb0ELi1EEENS1_25SingleTileBwdLPTSchedulerILb0ELi128ELb1EEEEEEEEEvNT_6ParamsE,"aw",@nobits
	.sectionflags	@""
	.align	16
	.zero		1024


//--------------------- .nv.shared._ZN7cutlass13device_kernelIN5flash11enable_sm90INS1_16FlashAttnBwdSm90INS1_25CollectiveMainloopBwdSm90ILi2ELi2ELi2EN4cute5tupleIJNS5_1CILi1EEES8_S8_EEENS6_IJNS7_ILi64EEENS7_ILi128EEESB_EEENS_10bfloat16_tEfNS_4arch4Sm90ELb1ELb0ELb0ELb0ELb0ELb1ELb0ELb0ELi2ELi1ELi2ELi1ELb0EEENS1_24CollectiveEpilogueBwdGQAISC_fSF_Li256ELb0ELb0EEENS1_25SingleTileBwdLPTSchedulerILb0ELi128ELb0EEEEEEEEEvNT_6ParamsE --------------------------
	.section	.nv.shared._ZN7cutlass13device_kernelIN5flash11enable_sm90INS1_16FlashAttnBwdSm90INS1_25CollectiveMainloopBwdSm90ILi2ELi2ELi2EN4cute5tupleIJNS5_1CILi1EEES8_S8_EEENS6_IJNS7_ILi64EEENS7_ILi128EEESB_EEENS_10bfloat16_tEfNS_4arch4Sm90ELb1ELb0ELb0ELb0ELb0ELb1ELb0ELb0ELi2ELi1ELi2ELi1ELb0EEENS1_24CollectiveEpilogueBwdGQAISC_fSF_Li256ELb0ELb0EEENS1_25SingleTileBwdLPTSchedulerILb0ELi128ELb0EEEEEEEEEvNT_6ParamsE,"aw",@nobits
	.sectionflags	@""
	.align	16
	.zero		1024


//--------------------- .nv.shared._ZN7cutlass13device_kernelIN5flash11enable_sm90INS1_16FlashAttnBwdSm90INS1_25CollectiveMainloopBwdSm90ILi2ELi2ELi2EN4cute5tupleIJNS5_1CILi1EEES8_S8_EEENS6_IJNS7_ILi64EEENS7_ILi128EEESB_EEENS_10bfloat16_tEfNS_4arch4Sm90ELb1ELb0ELb0ELb0ELb1ELb1ELb0ELb0ELi2ELi1ELi2ELi1ELb0EEENS1_24CollectiveEpilogueBwdGQAISC_fSF_Li256ELb0ELb1EEENS1_25SingleTileBwdLPTSchedulerILb0ELi128ELb1EEEEEEEEEvNT_6ParamsE --------------------------
	.section	.nv.shared._ZN7cutlass13device_kernelIN5flash11enable_sm90INS1_16FlashAttnBwdSm90INS1_25CollectiveMainloopBwdSm90ILi2ELi2ELi2EN4cute5tupleIJNS5_1CILi1EEES8_S8_EEENS6_IJNS7_ILi64EEENS7_ILi128EEESB_EEENS_10bfloat16_tEfNS_4arch4Sm90ELb1ELb0ELb0ELb0ELb1ELb1ELb0ELb0ELi2ELi1ELi2ELi1ELb0EEENS1_24CollectiveEpilogueBwdGQAISC_fSF_Li256ELb0ELb1EEENS1_25SingleTileBwdLPTSchedulerILb0ELi128ELb1EEEEEEEEEvNT_6ParamsE,"aw",@nobits
	.sectionflags	@""
	.align	16
	.zero		1024


//--------------------- .nv.shared._ZN7cutlass13device_kernelIN5flash22FlashAttnBwdPreprocessIN4cute5tupleIJNS3_1CILi64EEENS5_ILi128EEEEEENS_10bfloat16_tEfNS_4arch4Sm90ELb1ELb0EEEEEvNT_6ParamsE --------------------------
	.section	.nv.shared._ZN7cutlass13device_kernelIN5flash22FlashAttnBwdPreprocessIN4cute5tupleIJNS3_1CILi64EEENS5_ILi128EEEEEENS_10bfloat16_tEfNS_4arch4Sm90ELb1ELb0EEEEEvNT_6ParamsE,"aw",@nobits
	.sectionflags	@""
	.align	16
	.zero		1024


//--------------------- .nv.shared._ZN7cutlass13device_kernelIN5flash11enable_sm90INS1_16FlashAttnBwdSm90INS1_25CollectiveMainloopBwdSm90ILi2ELi2ELi2EN4cute5tupleIJNS5_1CILi1EEES8_S8_EEENS6_IJNS7_ILi64EEENS7_ILi128EEESB_EEENS_10bfloat16_tEfNS_4arch4Sm90ELb1ELb0ELb0ELb1ELb0ELb1ELb0ELb0ELi2ELi1ELi2ELi1ELb0EEENS1_21CollectiveEpilogueBwdISC_SD_SF_Li256ELb1ELb0ELi1EEENS1_25SingleTileBwdLPTSchedulerILb1ELi128ELb0EEEEEEEEEvNT_6ParamsE --------------------------
	.section	.nv.shared._ZN7cutlass13device_kernelIN5flash11enable_sm90INS1_16FlashAttnBwdSm90INS1_25CollectiveMainloopBwdSm90ILi2ELi2ELi2EN4cute5tupleIJNS5_1CILi1EEES8_S8_EEENS6_IJNS7_ILi64EEENS7_ILi128EEESB_EEENS_10bfloat16_tEfNS_4arch4Sm90ELb1ELb0ELb0ELb1ELb0ELb1ELb0ELb0ELi2ELi1ELi2ELi1ELb0EEENS1_21CollectiveEpilogueBwdISC_SD_SF_Li256ELb1ELb0ELi1EEENS1_25SingleTileBwdLPTSchedulerILb1ELi128ELb0EEEEEEEEEvNT_6ParamsE,"aw",@nobits
	.sectionflags	@""
	.align	16
	.zero		1024


//--------------------- .nv.shared._ZN7cutlass13device_kernelIN5flash11enable_sm90INS1_16FlashAttnBwdSm90INS1_25CollectiveMainloopBwdSm90ILi2ELi2ELi2EN4cute5tupleIJNS5_1CILi1EEES8_S8_EEENS6_IJNS7_ILi64EEENS7_ILi128EEESB_EEENS_10bfloat16_tEfNS_4arch4Sm90ELb1ELb0ELb0ELb1ELb1ELb1ELb0ELb0ELi2ELi1ELi2ELi1ELb0EEENS1_21CollectiveEpilogueBwdISC_SD_SF_Li256ELb1ELb0ELi1EEENS1_25SingleTileBwdLPTSchedulerILb1ELi128ELb1EEEEEEEEEvNT_6ParamsE --------------------------
	.section	.nv.shared._ZN7cutlass13device_kernelIN5flash11enable_sm90INS1_16FlashAttnBwdSm90INS1_25CollectiveMainloopBwdSm90ILi2ELi2ELi2EN4cute5tupleIJNS5_1CILi1EEES8_S8_EEENS6_IJNS7_ILi64EEENS7_ILi128EEESB_EEENS_10bfloat16_tEfNS_4arch4Sm90ELb1ELb0ELb0ELb1ELb1ELb1ELb0ELb0ELi2ELi1ELi2ELi1ELb0EEENS1_21CollectiveEpilogueBwdISC_SD_SF_Li256ELb1ELb0ELi1EEENS1_25SingleTileBwdLPTSchedulerILb1ELi128ELb1EEEEEEEEEvNT_6ParamsE,"aw",@nobits
	.sectionflags	@""
	.align	16
	.zero		1024


//--------------------- .nv.shared._ZN7cutlass13device_kernelIN5flash11enable_sm90INS1_16FlashAttnBwdSm90INS1_25CollectiveMainloopBwdSm90ILi2ELi2ELi2EN4cute5tupleIJNS5_1CILi1EEES8_S8_EEENS6_IJNS7_ILi64EEENS7_ILi128EEESB_EEENS_10bfloat16_tEfNS_4arch4Sm90ELb1ELb0ELb0ELb1ELb0ELb1ELb0ELb0ELi2ELi1ELi2ELi1ELb0EEENS1_24CollectiveEpilogueBwdGQAISC_fSF_Li256ELb1ELb0EEENS1_25SingleTileBwdLPTSchedulerILb1ELi128ELb0EEEEEEEEEvNT_6ParamsE --------------------------
	.section	.nv.shared._ZN7cutlass13device_kernelIN5flash11enable_sm90INS1_16FlashAttnBwdSm90INS1_25CollectiveMainloopBwdSm90ILi2ELi2ELi2EN4cute5tupleIJNS5_1CILi1EEES8_S8_EEENS6_IJNS7_ILi64EEENS7_ILi128EEESB_EEENS_10bfloat16_tEfNS_4arch4Sm90ELb1ELb0ELb0ELb1ELb0ELb1ELb0ELb0ELi2ELi1ELi2ELi1ELb0EEENS1_24CollectiveEpilogueBwdGQAISC_fSF_Li256ELb1ELb0EEENS1_25SingleTileBwdLPTSchedulerILb1ELi128ELb0EEEEEEEEEvNT_6ParamsE,"aw",@nobits
	.sectionflags	@""
	.align	16
	.zero		1024


//--------------------- .nv.shared._ZN7cutlass13device_kernelIN5flash32FlashAttnBwdPostprocessConvertdQIN4cute5tupleIJNS3_1CILi128EEES6_EEENS_10bfloat16_tEfNS_4arch4Sm90ELi256ENS3_8TiledMMAINS3_8MMA_AtomIJNS3_4SM904GMMA28MMA_64x128x16_F32BF16BF16_RSILNSE_5MajorE0ELSG_1ELNSE_7ScaleInE1ELSH_1EEEEEENS3_6LayoutINS4_IJNS5_ILi2EEENS5_ILi1EEESM_EEENS4_IJSM_NS5_ILi0EEESO_EEEEENS4_IJNS3_10UnderscoreESR_SR_EEEEELb0EEEEEvNT_6ParamsE --------------------------
	.section	.nv.shared._ZN7cutlass13device_kernelIN5flash32FlashAttnBwdPostprocessConvertdQIN4cute5tupleIJNS3_1CILi128EEES6_EEENS_10bfloat16_tEfNS_4arch4Sm90ELi256ENS3_8TiledMMAINS3_8MMA_AtomIJNS3_4SM904GMMA28MMA_64x128x16_F32BF16BF16_RSILNSE_5MajorE0ELSG_1ELNSE_7ScaleInE1ELSH_1EEEEEENS3_6LayoutINS4_IJNS5_ILi2EEENS5_ILi1EEESM_EEENS4_IJSM_NS5_ILi0EEESO_EEEEENS4_IJNS3_10UnderscoreESR_SR_EEEEELb0EEEEEvNT_6ParamsE,"aw",@nobits
	.sectionflags	@""
	.align	16
	.zero		1024


//--------------------- .nv.shared._ZN7cutlass13device_kernelIN5flash32FlashAttnBwdPostprocessConvertdQIN4cute5tupleIJNS3_1CILi64EEENS5_ILi128EEEEEENS_10bfloat16_tEfNS_4arch4Sm90ELi256ENS3_8TiledMMAINS3_8MMA_AtomIJNS3_4SM904GMMA27MMA_64x64x16_F32BF16BF16_SSILNSF_5MajorE0ELSH_1ELNSF_7ScaleInE1ELSI_1EEEEEENS3_6LayoutINS4_IJNS5_ILi1EEENS5_ILi2EEESM_EEENS4_IJNS5_ILi0EEESM_SP_EEEEENS4_IJNS3_10UnderscoreESS_SS_EEEEELb0EEEEEvNT_6ParamsE --------------------------
	.section	.nv.shared._ZN7cutlass13device_kernelIN5flash32FlashAttnBwdPostprocessConvertdQIN4cute5tupleIJNS3_1CILi64EEENS5_ILi128EEEEEENS_10bfloat16_tEfNS_4arch4Sm90ELi256ENS3_8TiledMMAINS3_8MMA_AtomIJNS3_4SM904GMMA27MMA_64x64x16_F32BF16BF16_SSILNSF_5MajorE0ELSH_1ELNSF_7ScaleInE1ELSI_1EEEEEENS3_6LayoutINS4_IJNS5_ILi1EEENS5_ILi2EEESM_EEENS4_IJNS5_ILi0EEESM_SP_EEEEENS4_IJNS3_10UnderscoreESS_SS_EEEEELb0EEEEEvNT_6ParamsE,"aw",@nobits
	.sectionflags	@""
	.align	16
	.zero		1024


//--------------------- .nv.shared._ZN7cutlass13device_kernelIN5flash11enable_sm90INS1_16FlashAttnBwdSm90INS1_25CollectiveMainloopBwdSm90ILi2ELi2ELi2EN4cute5tupleIJNS5_1CILi1EEES8_S8_EEENS6_IJNS7_ILi64EEENS7_ILi128EEESB_EEENS_10bfloat16_tEfNS_4arch4Sm90ELb1ELb0ELb0ELb1ELb1ELb1ELb0ELb0ELi2ELi1ELi2ELi1ELb0EEENS1_24CollectiveEpilogueBwdGQAISC_fSF_Li256ELb1ELb1EEENS1_25SingleTileBwdLPTSchedulerILb1ELi128ELb1EEEEEEEEEvNT_6ParamsE --------------------------
	.section	.nv.shared._ZN7cutlass13device_kernelIN5flash11enable_sm90INS1_16FlashAttnBwdSm90INS1_25CollectiveMainloopBwdSm90ILi2ELi2ELi2EN4cute5tupleIJNS5_1CILi1EEES8_S8_EEENS6_IJNS7_ILi64EEENS7_ILi128EEESB_EEENS_10bfloat16_tEfNS_4arch4Sm90ELb1ELb0ELb0ELb1ELb1ELb1ELb0ELb0ELi2ELi1ELi2ELi1ELb0EEENS1_24CollectiveEpilogueBwdGQAISC_fSF_Li256ELb1ELb1EEENS1_25SingleTileBwdLPTSchedulerILb1ELi128ELb1EEEEEEEEEvNT_6ParamsE,"aw",@nobits
	.sectionflags	@""
	.align	16
	.zero		1024


//--------------------- .nv.shared._ZN7cutlass13device_kernelIN5flash22FlashAttnBwdPreprocessIN4cute5tupleIJNS3_1CILi64EEENS5_ILi128EEEEEENS_10bfloat16_tEfNS_4arch4Sm90ELb1ELb1EEEEEvNT_6ParamsE --------------------------
	.section	.nv.shared._ZN7cutlass13device_kernelIN5flash22FlashAttnBwdPreprocessIN4cute5tupleIJNS3_1CILi64EEENS5_ILi128EEEEEENS_10bfloat16_tEfNS_4arch4Sm90ELb1ELb1EEEEEvNT_6ParamsE,"aw",@nobits
	.sectionflags	@""
	.align	16
	.zero		1024


//--------------------- .nv.constant0._ZN7cutlass13device_kernelIN5flash11enable_sm90INS1_16FlashAttnBwdSm90INS1_25CollectiveMainloopBwdSm90ILi2ELi2ELi2EN4cute5tupleIJNS5_1CILi1EEES8_S8_EEENS6_IJNS7_ILi80EEENS7_ILi128EEESB_EEENS_10bfloat16_tEfNS_4arch4Sm90ELb0ELb0ELb0ELb0ELb0ELb1ELb0ELb1ELi2ELi1ELi2ELi1ELb0EEENS1_21CollectiveEpilogueBwdISC_SD_SF_Li256ELb0ELb0ELi1EEENS1_19SingleTileSchedulerILb0ELb0ELb0ELi128EEEEEEEEEvNT_6ParamsE --------------------------
	.section	.nv.constant0._ZN7cutlass13device_kernelIN5flash11enable_sm90INS1_16FlashAttnBwdSm90INS1_25CollectiveMainloopBwdSm90ILi2ELi2ELi2EN4cute5tupleIJNS5_1CILi1EEES8_S8_EEENS6_IJNS7_ILi80EEENS7_ILi128EEESB_EEENS_10bfloat16_tEfNS_4arch4Sm90ELb0ELb0ELb0ELb0ELb0ELb1ELb0ELb1ELi2ELi1ELi2ELi1ELb0EEENS1_21CollectiveEpilogueBwdISC_SD_SF_Li256ELb0ELb0ELi1EEENS1_19SingleTileSchedulerILb0ELb0ELb0ELi128EEEEEEEEEvNT_6ParamsE,"a",@progbits
	.sectionflags	@""
	.align	4
.nv.constant0._ZN7cutlass13device_kernelIN5flash11enable_sm90INS1_16FlashAttnBwdSm90INS1_25CollectiveMainloopBwdSm90ILi2ELi2ELi2EN4cute5tupleIJNS5_1CILi1EEES8_S8_EEENS6_IJNS7_ILi80EEENS7_ILi128EEESB_EEENS_10bfloat16_tEfNS_4arch4Sm90ELb0ELb0ELb0ELb0ELb0ELb1ELb0ELb1ELi2ELi1ELi2ELi1ELb0EEENS1_21CollectiveEpilogueBwdISC_SD_SF_Li256ELb0ELb0ELi1EEENS1_19SingleTileSchedulerILb0ELb0ELb0ELi128EEEEEEEEEvNT_6ParamsE:
	.zero		3200


//--------------------- .nv.constant0._ZN7cutlass13device_kernelIN5flash11enable_sm90INS1_16FlashAttnBwdSm90INS1_25CollectiveMainloopBwdSm90ILi2ELi2ELi2EN4cute5tupleIJNS5_1CILi1EEES8_S8_EEENS6_IJNS7_ILi80EEENS7_ILi128EEESB_EEENS_10bfloat16_tEfNS_4arch4Sm90ELb0ELb0ELb0ELb0ELb1ELb1ELb0ELb1ELi2ELi1ELi2ELi1ELb0EEENS1_21CollectiveEpilogueBwdISC_SD_SF_Li256ELb0ELb0ELi1EEENS1_19SingleTileSchedulerILb0ELb0ELb0ELi128EEEEEEEEEvNT_6ParamsE --------------------------
	.section	.nv.constant0._ZN7cutlass13device_kernelIN5flash11enable_sm90INS1_16FlashAttnBwdSm90INS1_25CollectiveMainloopBwdSm90ILi2ELi2ELi2EN4cute5tupleIJNS5_1CILi1EEES8_S8_EEENS6_IJNS7_ILi80EEENS7_ILi128EEESB_EEENS_10bfloat16_tEfNS_4arch4Sm90ELb0ELb0ELb0ELb0ELb1ELb1ELb0ELb1ELi2ELi1ELi2ELi1ELb0EEENS1_21CollectiveEpilogueBwdISC_SD_SF_Li256ELb0ELb0ELi1EEENS1_19SingleTileSchedulerILb0ELb0ELb0ELi128EEEEEEEEEvNT_6ParamsE,"a",@progbits
	.sectionflags	@""
	.align	4
.nv.constant0._ZN7cutlass13device_kernelIN5flash11enable_sm90INS1_16FlashAttnBwdSm90INS1_25CollectiveMainloopBwdSm90ILi2ELi2ELi2EN4cute5tupleIJNS5_1CILi1EEES8_S8_EEENS6_IJNS7_ILi80EEENS7_ILi128EEESB_EEENS_10bfloat16_tEfNS_4arch4Sm90ELb0ELb0ELb0ELb0ELb1ELb1ELb0ELb1ELi2ELi1ELi2ELi1ELb0EEENS1_21CollectiveEpilogueBwdISC_SD_SF_Li256ELb0ELb0ELi1EEENS1_19SingleTileSchedulerILb0ELb0ELb0ELi128EEEEEEEEEvNT_6ParamsE:
	.zero		3200


//--------------------- .nv.constant0._ZN7cutlass13device_kernelIN5flash11enable_sm90INS1_16FlashAttnBwdSm90INS1_25CollectiveMainloopBwdSm90ILi2ELi2ELi2EN4cute5tupleIJNS5_1CILi1EEES8_S8_EEENS6_IJNS7_ILi80EEENS7_ILi128EEESB_EEENS_10bfloat16_tEfNS_4arch4Sm90ELb0ELb0ELb0ELb0ELb0ELb1ELb0ELb1ELi2ELi1ELi2ELi1ELb0EEENS1_24CollectiveEpilogueBwdGQAISC_fSF_Li256ELb0ELb0EEENS1_19SingleTileSchedulerILb0ELb0ELb0ELi128EEEEEEEEEvNT_6ParamsE --------------------------
	.section	.nv.constant0._ZN7cutlass13device_kernelIN5flash11enable_sm90INS1_16FlashAttnBwdSm90INS1_25CollectiveMainloopBwdSm90ILi2ELi2ELi2EN4cute5tupleIJNS5_1CILi1EEES8_S8_EEENS6_IJNS7_ILi80EEENS7_ILi128EEESB_EEENS_10bfloat16_tEfNS_4arch4Sm90ELb0ELb0ELb0ELb0ELb0ELb1ELb0ELb1ELi2ELi1ELi2ELi1ELb0EEENS1_24CollectiveEpilogueBwdGQAISC_fSF_Li256ELb0ELb0EEENS1_19SingleTileSchedulerILb0ELb0ELb0ELi128EEEEEEEEEvNT_6ParamsE,"a",@progbits
	.sectionflags	@""
	.align	4
.nv.constant0._ZN7cutlass13device_kernelIN5flash11enable_sm90INS1_16FlashAttnBwdSm90INS1_25CollectiveMainloopBwdSm90ILi2ELi2ELi2EN4cute5tupleIJNS5_1CILi1EEES8_S8_EEENS6_IJNS7_ILi80EEENS7_ILi128EEESB_EEENS_10bfloat16_tEfNS_4arch4Sm90ELb0ELb0ELb0ELb0ELb0ELb1ELb0ELb1ELi2ELi1ELi2ELi1ELb0EEENS1_24CollectiveEpilogueBwdGQAISC_fSF_Li256ELb0ELb0EEENS1_19SingleTileSchedulerILb0ELb0ELb0ELi128EEEEEEEEEvNT_6ParamsE:
	.zero		2560


//--------------------- .nv.constant0._ZN7cutlass13device_kernelIN5flash11enable_sm90INS1_16FlashAttnBwdSm90INS1_25CollectiveMainloopBwdSm90ILi2ELi2ELi2EN4cute5tupleIJNS5_1CILi1EEES8_S8_EEENS6_IJNS7_ILi80EEENS7_ILi128EEESB_EEENS_10bfloat16_tEfNS_4arch4Sm90ELb0ELb0ELb0ELb0ELb1ELb1ELb0ELb1ELi2ELi1ELi2ELi1ELb0EEENS1_24CollectiveEpilogueBwdGQAISC_fSF_Li256ELb0ELb1EEENS1_19SingleTileSchedulerILb0ELb0ELb0ELi128EEEEEEEEEvNT_6ParamsE --------------------------
	.section	.nv.constant0._ZN7cutlass13device_kernelIN5flash11enable_sm90INS1_16FlashAttnBwdSm90INS1_25CollectiveMainloopBwdSm90ILi2ELi2ELi2EN4cute5tupleIJNS5_1CILi1EEES8_S8_EEENS6_IJNS7_ILi80EEENS7_ILi128EEESB_EEENS_10bfloat16_tEfNS_4arch4Sm90ELb0ELb0ELb0ELb0ELb1ELb1ELb0ELb1ELi2ELi1ELi2ELi1ELb0EEENS1_24CollectiveEpilogueBwdGQAISC_fSF_Li256ELb0ELb1EEENS1_19SingleTileSchedulerILb0ELb0ELb0ELi128EEEEEEEEEvNT_6ParamsE,"a",@progbits
	.sectionflags	@""
	.align	4
.nv.constant0._ZN7cutlass13device_kernelIN5flash11enable_sm90INS1_16FlashAttnBwdSm90INS1_25CollectiveMainloopBwdSm90ILi2ELi2ELi2EN4cute5tupleIJNS5_1CILi1EEES8_S8_EEENS6_IJNS7_ILi80EEENS7_ILi128EEESB_EEENS_10bfloat16_tEfNS_4arch4Sm90ELb0ELb0ELb0ELb0ELb1ELb1ELb0ELb1ELi2ELi1ELi2ELi1ELb0EEENS1_24CollectiveEpilogueBwdGQAISC_fSF_Li256ELb0ELb1EEENS1_19SingleTileSchedulerILb0ELb0ELb0ELi128EEEEEEEEEvNT_6ParamsE:
	.zero		2560


//--------------------- .nv.constant0._ZN7cutlass13device_kernelIN5flash22FlashAttnBwdPreprocessIN4cute5tupleIJNS3_1CILi80EEENS5_ILi128EEEEEENS_10bfloat16_tEfNS_4arch4Sm90ELb1ELb0EEEEEvNT_6ParamsE --------------------------
	.section	.nv.constant0._ZN7cutlass13device_kernelIN5flash22FlashAttnBwdPreprocessIN4cute5tupleIJNS3_1CILi80EEENS5_ILi128EEEEEENS_10bfloat16_tEfNS_4arch4Sm90ELb1ELb0EEEEEvNT_6ParamsE,"a",@progbits
	.sectionflags	@""
	.align	4
.nv.constant0._ZN7cutlass13device_kernelIN5flash22FlashAttnBwdPreprocessIN4cute5tupleIJNS3_1CILi80EEENS5_ILi128EEEEEENS_10bfloat16_tEfNS_4arch4Sm90ELb1ELb0EEEEEvNT_6ParamsE:
	.zero		1136


//--------------------- .nv.constant0._ZN7cutlass13device_kernelIN5flash11enable_sm90INS1_16FlashAttnBwdSm90INS1_25CollectiveMainloopBwdSm90ILi2ELi2ELi2EN4cute5tupleIJNS5_1CILi1EEES8_S8_EEENS6_IJNS7_ILi80EEENS7_ILi128EEESB_EEENS_10bfloat16_tEfNS_4arch4Sm90ELb0ELb0ELb0ELb1ELb0ELb1ELb0ELb1ELi2ELi1ELi2ELi1ELb0EEENS1_21CollectiveEpilogueBwdISC_SD_SF_Li256ELb1ELb0ELi1EEENS1_19SingleTileSchedulerILb1ELb0ELb0ELi128EEEEEEEEEvNT_6ParamsE --------------------------
	.section	.nv.constant0._ZN7cutlass13device_kernelIN5flash11enable_sm90INS1_16FlashAttnBwdSm90INS1_25CollectiveMainloopBwdSm90ILi2ELi2ELi2EN4cute5tupleIJNS5_1CILi1EEES8_S8_EEENS6_IJNS7_ILi80EEENS7_ILi128EEESB_EEENS_10bfloat16_tEfNS_4arch4Sm90ELb0ELb0ELb0ELb1ELb0ELb1ELb0ELb1ELi2ELi1ELi2ELi1ELb0EEENS1_21CollectiveEpilogueBwdISC_SD_SF_Li256ELb1ELb0ELi1EEENS1_19SingleTileSchedulerILb1ELb0ELb0ELi128EEEEEEEEEvNT_6ParamsE,"a",@progbits
	.sectionflags	@""
	.align	4
.nv.constant0._ZN7cutlass13device_kernelIN5flash11enable_sm90INS1_16FlashAttnBwdSm90INS1_25CollectiveMainloopBwdSm90ILi2ELi2ELi2EN4cute5tupleIJNS5_1CILi1EEES8_S8_EEENS6_IJNS7_ILi80EEENS7_ILi128EEESB_EEENS_10bfloat16_tEfNS_4arch4Sm90ELb0ELb0ELb0ELb1ELb0ELb1ELb0ELb1ELi2ELi1ELi2ELi1ELb0EEENS1_21CollectiveEpilogueBwdISC_SD_SF_Li256ELb1ELb0ELi1EEENS1_19SingleTileSchedulerILb1ELb0ELb0ELi128EEEEEEEEEvNT_6ParamsE:
	.zero		2560


//--------------------- .nv.constant0._ZN7cutlass13device_kernelIN5flash11enable_sm90INS1_16FlashAttnBwdSm90INS1_25CollectiveMainloopBwdSm90ILi2ELi2ELi2EN4cute5tupleIJNS5_1CILi1EEES8_S8_EEENS6_IJNS7_ILi80EEENS7_ILi128EEESB_EEENS_10bfloat16_tEfNS_4arch4Sm90ELb0ELb0ELb0ELb1ELb1ELb1ELb0ELb1ELi2ELi1ELi2ELi1ELb0EEENS1_21CollectiveEpilogueBwdISC_SD_SF_Li256ELb1ELb0ELi1EEENS1_19SingleTileSchedulerILb1ELb0ELb0ELi128EEEEEEEEEvNT_6ParamsE --------------------------
	.section	.nv.constant0._ZN7cutlass13device_kernelIN5flash11enable_sm90INS1_16FlashAttnBwdSm90INS1_25CollectiveMainloopBwdSm90ILi2ELi2ELi2EN4cute5tupleIJNS5_1CILi1EEES8_S8_EEENS6_IJNS7_ILi80EEENS7_ILi128EEESB_EEENS_10bfloat16_tEfNS_4arch4Sm90ELb0ELb0ELb0ELb1ELb1ELb1ELb0ELb1ELi2ELi1ELi2ELi1ELb0EEENS1_21CollectiveEpilogueBwdISC_SD_SF_Li256ELb1ELb0ELi1EEENS1_19SingleTileSchedulerILb1ELb0ELb0ELi128EEEEEEEEEvNT_6ParamsE,"a",@progbits
	.sectionflags	@""
	.align	4
.nv.constant0._ZN7cutlass13device_kernelIN5flash11enable_sm90INS1_16FlashAttnBwdSm90INS1_25CollectiveMainloopBwdSm90ILi2ELi2ELi2EN4cute5tupleIJNS5_1CILi1EEES8_S8_EEENS6_IJNS7_ILi80EEENS7_ILi128EEESB_EEENS_10bfloat16_tEfNS_4arch4Sm90ELb0ELb0ELb0ELb1ELb1ELb1ELb0ELb1ELi2ELi1ELi2ELi1ELb0EEENS1_21CollectiveEpilogueBwdISC_SD_SF_Li256ELb1ELb0ELi1EEENS1_19SingleTileSchedulerILb1ELb0ELb0ELi128EEEEEEEEEvNT_6ParamsE:
	.zero		2560


//--------------------- .nv.constant0._ZN7cutlass13device_kernelIN5flash11enable_sm90INS1_16FlashAttnBwdSm90INS1_25CollectiveMainloopBwdSm90ILi2ELi2ELi2EN4cute5tupleIJNS5_1CILi1EEES8_S8_EEENS6_IJNS7_ILi80EEENS7_ILi128EEESB_EEENS_10bfloat16_tEfNS_4arch4Sm90ELb0ELb0ELb0ELb1ELb0ELb1ELb0ELb1ELi2ELi1ELi2ELi1ELb0EEENS1_24CollectiveEpilogueBwdGQAISC_fSF_Li256ELb1ELb0EEENS1_19SingleTileSchedulerILb1ELb0ELb0ELi128EEEEEEEEEvNT_6ParamsE --------------------------
	.section	.nv.constant0._ZN7cutlass13device_kernelIN5flash11enable_sm90INS1_16FlashAttnBwdSm90INS1_25CollectiveMainloopBwdSm90ILi2ELi2ELi2EN4cute5tupleIJNS5_1CILi1EEES8_S8_EEENS6_IJNS7_ILi80EEENS7_ILi128EEESB_EEENS_10bfloat16_tEfNS_4arch4Sm90ELb0ELb0ELb0ELb1ELb0ELb1ELb0ELb1ELi2ELi1ELi2ELi1ELb0EEENS1_24CollectiveEpilogueBwdGQAISC_fSF_Li256ELb1ELb0EEENS1_19SingleTileSchedulerILb1ELb0ELb0ELi128EEEEEEEEEvNT_6ParamsE,"a",@progbits
	.sectionflags	@""
	.align	4
.nv.constant0._ZN7cutlass13device_kernelIN5flash11enable_sm90INS1_16FlashAttnBwdSm90INS1_25CollectiveMainloopBwdSm90ILi2ELi2ELi2EN4cute5tupleIJNS5_1CILi1EEES8_S8_EEENS6_IJNS7_ILi80EEENS7_ILi128EEESB_EEENS_10bfloat16_tEfNS_4arch4Sm90ELb0ELb0ELb0ELb1ELb0ELb1ELb0ELb1ELi2ELi1ELi2ELi1ELb0EEENS1_24CollectiveEpilogueBwdGQAISC_fSF_Li256ELb1ELb0EEENS1_19SingleTileSchedulerILb1ELb0ELb0ELi128EEEEEEEEEvNT_6ParamsE:
	.zero		2560


//--------------------- .nv.constant0._ZN7cutlass13device_kernelIN5flash32FlashAttnBwdPostprocessConvertdQIN4cute5tupleIJNS3_1CILi80EEENS5_ILi128EEEEEENS_10bfloat16_tEfNS_4arch4Sm90ELi256ENS3_8TiledMMAINS3_8MMA_AtomIJNS3_4SM904GMMA27MMA_64x16x16_F32BF16BF16_SSILNSF_5MajorE1ELSH_0ELNSF_7ScaleInE1ELSI_1EEEEEENS3_6LayoutINS4_IJNS5_ILi2EEENS5_ILi1EEESN_EEENS4_IJSN_NS5_ILi0EEESP_EEEEENS4_IJNS3_10UnderscoreESS_SS_EEEEELb1EEEEEvNT_6ParamsE --------------------------
	.section	.nv.constant0._ZN7cutlass13device_kernelIN5flash32FlashAttnBwdPostprocessConvertdQIN4cute5tupleIJNS3_1CILi80EEENS5_ILi128EEEEEENS_10bfloat16_tEfNS_4arch4Sm90ELi256ENS3_8TiledMMAINS3_8MMA_AtomIJNS3_4SM904GMMA27MMA_64x16x16_F32BF16BF16_SSILNSF_5MajorE1ELSH_0ELNSF_7ScaleInE1ELSI_1EEEEEENS3_6LayoutINS4_IJNS5_ILi2EEENS5_ILi1EEESN_EEENS4_IJSN_NS5_ILi0EEESP_EEEEENS4_IJNS3_10UnderscoreESS_SS_EEEEELb1EEEEEvNT_6ParamsE,"a",@progbits
	.sectionflags	@""
	.align	4
.nv.constant0._ZN7cutlass13device_kernelIN5flash32FlashAttnBwdPostprocessConvertdQIN4cute5tupleIJNS3_1CILi80EEENS5_ILi128EEEEEENS_10bfloat16_tEfNS_4arch4Sm90ELi256ENS3_8TiledMMAINS3_8MMA_AtomIJNS3_4SM904GMMA27MMA_64x16x16_F32BF16BF16_SSILNSF_5MajorE1ELSH_0ELNSF_7ScaleInE1ELSI_1EEEEEENS3_6LayoutINS4_IJNS5_ILi2EEENS5_ILi1EEESN_EEENS4_IJSN_NS5_ILi0EEESP_EEEEENS4_IJNS3_10UnderscoreESS_SS_EEEEELb1EEEEEvNT_6ParamsE:
	.zero		1008


//--------------------- .nv.constant0._ZN7cutlass13device_kernelIN5flash11enable_sm90INS1_16FlashAttnBwdSm90INS1_25CollectiveMainloopBwdSm90ILi2ELi2ELi2EN4cute5tupleIJNS5_1CILi1EEES8_S8_EEENS6_IJNS7_ILi80EEENS7_ILi128EEESB_EEENS_10bfloat16_tEfNS_4arch4Sm90ELb0ELb0ELb0ELb1ELb1ELb1ELb0ELb1ELi2ELi1ELi2ELi1ELb0EEENS1_24CollectiveEpilogueBwdGQAISC_fSF_Li256ELb1ELb1EEENS1_19SingleTileSchedulerILb1ELb0ELb0ELi128EEEEEEEEEvNT_6ParamsE --------------------------
	.section	.nv.constant0._ZN7cutlass13device_kernelIN5flash11enable_sm90INS1_16FlashAttnBwdSm90INS1_25CollectiveMainloopBwdSm90ILi2ELi2ELi2EN4cute5tupleIJNS5_1CILi1EEES8_S8_EEENS6_IJNS7_ILi80EEENS7_ILi128EEESB_EEENS_10bfloat16_tEfNS_4arch4Sm90ELb0ELb0ELb0ELb1ELb1ELb1ELb0ELb1ELi2ELi1ELi2ELi1ELb0EEENS1_24CollectiveEpilogueBwdGQAISC_fSF_Li256ELb1ELb1EEENS1_19SingleTileSchedulerILb1ELb0ELb0ELi128EEEEEEEEEvNT_6ParamsE,"a",@progbits
	.sectionflags	@""
	.align	4
.nv.constant0._ZN7cutlass13device_kernelIN5flash11enable_sm90INS1_16FlashAttnBwdSm90INS1_25CollectiveMainloopBwdSm90ILi2ELi2ELi2EN4cute5tupleIJNS5_1CILi1EEES8_S8_EEENS6_IJNS7_ILi80EEENS7_ILi128EEESB_EEENS_10bfloat16_tEfNS_4arch4Sm90ELb0ELb0ELb0ELb1ELb1ELb1ELb0ELb1ELi2ELi1ELi2ELi1ELb0EEENS1_24CollectiveEpilogueBwdGQAISC_fSF_Li256ELb1ELb1EEENS1_19SingleTileSchedulerILb1ELb0ELb0ELi128EEEEEEEEEvNT_6ParamsE:
	.zero		2560


//--------------------- .nv.constant0._ZN7cutlass13device_kernelIN5flash22FlashAttnBwdPreprocessIN4cute5tupleIJNS3_1CILi80EEENS5_ILi128EEEEEENS_10bfloat16_tEfNS_4arch4Sm90ELb1ELb1EEEEEvNT_6ParamsE --------------------------
	.section	.nv.constant0._ZN7cutlass13device_kernelIN5flash22FlashAttnBwdPreprocessIN4cute5tupleIJNS3_1CILi80EEENS5_ILi128EEEEEENS_10bfloat16_tEfNS_4arch4Sm90ELb1ELb1EEEEEvNT_6ParamsE,"a",@progbits
	.sectionflags	@""
	.align	4
.nv.constant0._ZN7cutlass13device_kernelIN5flash22FlashAttnBwdPreprocessIN4cute5tupleIJNS3_1CILi80EEENS5_ILi128EEEEEENS_10bfloat16_tEfNS_4arch4Sm90ELb1ELb1EEEEEvNT_6ParamsE:
	.zero		1136


//--------------------- .nv.constant0._ZN7cutlass13device_kernelIN5flash11enable_sm90INS1_16FlashAttnBwdSm90INS1_25CollectiveMainloopBwdSm90ILi2ELi2ELi2EN4cute5tupleIJNS5_1CILi1EEES8_S8_EEENS6_IJNS7_ILi64EEENS7_ILi128EEESB_EEENS_10bfloat16_tEfNS_4arch4Sm90ELb0ELb1ELb0ELb0ELb0ELb1ELb0ELb0ELi2ELi1ELi2ELi1ELb0EEENS1_21CollectiveEpilogueBwdISC_SD_SF_Li256ELb0ELb0ELi1EEENS1_19SingleTileSchedulerILb0ELb0ELb0ELi128EEEEEEEEEvNT_6ParamsE --------------------------
	.section	.nv.constant0._ZN7cutlass13device_kernelIN5flash11enable_sm90INS1_16FlashAttnBwdSm90INS1_25CollectiveMainloopBwdSm90ILi2ELi2ELi2EN4cute5tupleIJNS5_1CILi1EEES8_S8_EEENS6_IJNS7_ILi64EEENS7_ILi128EEESB_EEENS_10bfloat16_tEfNS_4arch4Sm90ELb0ELb1ELb0ELb0ELb0ELb1ELb0ELb0ELi2ELi1ELi2ELi1ELb0EEENS1_21CollectiveEpilogueBwdISC_SD_SF_Li256ELb0ELb0ELi1EEENS1_19SingleTileSchedulerILb0ELb0ELb0ELi128EEEEEEEEEvNT_6ParamsE,"a",@progbits
	.sectionflags	@""
	.align	4
.nv.constant0._ZN7cutlass13device_kernelIN5flash11enable_sm90INS1_16FlashAttnBwdSm90INS1_25CollectiveMainloopBwdSm90ILi2ELi2ELi2EN4cute5tupleIJNS5_1CILi1EEES8_S8_EEENS6_IJNS7_ILi64EEENS7_ILi128EEESB_EEENS_10bfloat16_tEfNS_4arch4Sm90ELb0ELb1ELb0ELb0ELb0ELb1ELb0ELb0ELi2ELi1ELi2ELi1ELb0EEENS1_21CollectiveEpilogueBwdISC_SD_SF_Li256ELb0ELb0ELi1EEENS1_19SingleTileSchedulerILb0ELb0ELb0ELi128EEEEEEEEEvNT_6ParamsE:
	.zero		3200


//--------------------- .nv.constant0._ZN7cutlass13device_kernelIN5flash11enable_sm90INS1_16FlashAttnBwdSm90INS1_25CollectiveMainloopBwdSm90ILi2ELi2ELi2EN4cute5tupleIJNS5_1CILi1EEES8_S8_EEENS6_IJNS7_ILi64EEENS7_ILi128EEESB_EEENS_10bfloat16_tEfNS_4arch4Sm90ELb0ELb1ELb0ELb0ELb1ELb1ELb0ELb0ELi2ELi1ELi2ELi1ELb0EEENS1_21CollectiveEpilogueBwdISC_SD_SF_Li256ELb0ELb0ELi1EEENS1_19SingleTileSchedulerILb0ELb0ELb0ELi128EEEEEEEEEvNT_6ParamsE --------------------------
	.section	.nv.constant0._ZN7cutlass13device_kernelIN5flash11enable_sm90INS1_16FlashAttnBwdSm90INS1_25CollectiveMainloopBwdSm90ILi2ELi2ELi2EN4cute5tupleIJNS5_1CILi1EEES8_S8_EEENS6_IJNS7_ILi64EEENS7_ILi128EEESB_EEENS_10bfloat16_tEfNS_4arch4Sm90ELb0ELb1ELb0ELb0ELb1ELb1ELb0ELb0ELi2ELi1ELi2ELi1ELb0EEENS1_21CollectiveEpilogueBwdISC_SD_SF_Li256ELb0ELb0ELi1EEENS1_19SingleTileSchedulerILb0ELb0ELb0ELi128EEEEEEEEEvNT_6ParamsE,"a",@progbits
	.sectionflags	@""
	.align	4
.nv.constant0._ZN7cutlass13device_kernelIN5flash11enable_sm90INS1_16FlashAttnBwdSm90INS1_25CollectiveMainloopBwdSm90ILi2ELi2ELi2EN4cute5tupleIJNS5_1CILi1EEES8_S8_EEENS6_IJNS7_ILi64EEENS7_ILi128EEESB_EEENS_10bfloat16_tEfNS_4arch4Sm90ELb0ELb1ELb0ELb0ELb1ELb1ELb0ELb0ELi2ELi1ELi2ELi1ELb0EEENS1_21CollectiveEpilogueBwdISC_SD_SF_Li256ELb0ELb0ELi1EEENS1_19SingleTileSchedulerILb0ELb0ELb0ELi128EEEEEEEEEvNT_6ParamsE:
	.zero		3200


//--------------------- .nv.constant0._ZN7cutlass13device_kernelIN5flash11enable_sm90INS1_16FlashAttnBwdSm90INS1_25CollectiveMainloopBwdSm90ILi2ELi2ELi2EN4cute5tupleIJNS5_1CILi1EEES8_S8_EEENS6_IJNS7_ILi64EEENS7_ILi128EEESB_EEENS_10bfloat16_tEfNS_4arch4Sm90ELb0ELb1ELb0ELb0ELb0ELb1ELb0ELb0ELi2ELi1ELi2ELi1ELb0EEENS1_24CollectiveEpilogueBwdGQAISC_fSF_Li256ELb0ELb0EEENS1_19SingleTileSchedulerILb0ELb0ELb0ELi128EEEEEEEEEvNT_6ParamsE --------------------------
	.section	.nv.constant0._ZN7cutlass13device_kernelIN5flash11enable_sm90INS1_16FlashAttnBwdSm90INS1_25CollectiveMainloopBwdSm90ILi2ELi2ELi2EN4cute5tupleIJNS5_1CILi1EEES8_S8_EEENS6_IJNS7_ILi64EEENS7_ILi128EEESB_EEENS_10bfloat16_tEfNS_4arch4Sm90ELb0ELb1ELb0ELb0ELb0ELb1ELb0ELb0ELi2ELi1ELi2ELi1ELb0EEENS1_24CollectiveEpilogueBwdGQAISC_fSF_Li256ELb0ELb0EEENS1_19SingleTileSchedulerILb0ELb0ELb0ELi128EEEEEEEEEvNT_6ParamsE,"a",@progbits
	.sectionflags	@""
	.align	4
.nv.constant0._ZN7cutlass13device_kernelIN5flash11enable_sm90INS1_16FlashAttnBwdSm90INS1_25CollectiveMainloopBwdSm90ILi2ELi2ELi2EN4cute5tupleIJNS5_1CILi1EEES8_S8_EEENS6_IJNS7_ILi64EEENS7_ILi128EEESB_EEENS_10bfloat16_tEfNS_4arch4Sm90ELb0ELb1ELb0ELb0ELb0ELb1ELb0ELb0ELi2ELi1ELi2ELi1ELb0EEENS1_24CollectiveEpilogueBwdGQAISC_fSF_Li256ELb0ELb0EEENS1_19SingleTileSchedulerILb0ELb0ELb0ELi128EEEEEEEEEvNT_6ParamsE:
	.zero		2560


//--------------------- .nv.constant0._ZN7cutlass13device_kernelIN5flash11enable_sm90INS1_16FlashAttnBwdSm90INS1_25CollectiveMainloopBwdSm90ILi2ELi2ELi2EN4cute5tupleIJNS5_1CILi1EEES8_S8_EEENS6_IJNS7_ILi64EEENS7_ILi128EEESB_EEENS_10bfloat16_tEfNS_4arch4Sm90ELb0ELb1ELb0ELb0ELb1ELb1ELb0ELb0ELi2ELi1ELi2ELi1ELb0EEENS1_24CollectiveEpilogueBwdGQAISC_fSF_Li256ELb0ELb1EEENS1_19SingleTileSchedulerILb0ELb0ELb0ELi128EEEEEEEEEvNT_6ParamsE --------------------------
	.section	.nv.constant0._ZN7cutlass13device_kernelIN5flash11enable_sm90INS1_16FlashAttnBwdSm90INS1_25CollectiveMainloopBwdSm90ILi2ELi2ELi2EN4cute5tupleIJNS5_1CILi1EEES8_S8_EEENS6_IJNS7_ILi64EEENS7_ILi128EEESB_EEENS_10bfloat16_tEfNS_4arch4Sm90ELb0ELb1ELb0ELb0ELb1ELb1ELb0ELb0ELi2ELi1ELi2ELi1ELb0EEENS1_24CollectiveEpilogueBwdGQAISC_fSF_Li256ELb0ELb1EEENS1_19SingleTileSchedulerILb0ELb0ELb0ELi128EEEEEEEEEvNT_6ParamsE,"a",@progbits
	.sectionflags	@""
	.align	4
.nv.constant0._ZN7cutlass13device_kernelIN5flash11enable_sm90INS1_16FlashAttnBwdSm90INS1_25CollectiveMainloopBwdSm90ILi2ELi2ELi2EN4cute5tupleIJNS5_1CILi1EEES8_S8_EEENS6_IJNS7_ILi64EEENS7_ILi128EEESB_EEENS_10bfloat16_tEfNS_4arch4Sm90ELb0ELb1ELb0ELb0ELb1ELb1ELb0ELb0ELi2ELi1ELi2ELi1ELb0EEENS1_24CollectiveEpilogueBwdGQAISC_fSF_Li256ELb0ELb1EEENS1_19SingleTileSchedulerILb0ELb0ELb0ELi128EEEEEEEEEvNT_6ParamsE:
	.zero		2560


//--------------------- .nv.constant0._ZN7cutlass13device_kernelIN5flash11enable_sm90INS1_16FlashAttnBwdSm90INS1_25CollectiveMainloopBwdSm90ILi2ELi2ELi2EN4cute5tupleIJNS5_1CILi1EEES8_S8_EEENS6_IJNS7_ILi64EEENS7_ILi128EEESB_EEENS_10bfloat16_tEfNS_4arch4Sm90ELb0ELb1ELb0ELb1ELb0ELb1ELb0ELb0ELi2ELi1ELi2ELi1ELb0EEENS1_21CollectiveEpilogueBwdISC_SD_SF_Li256ELb1ELb0ELi1EEENS1_19SingleTileSchedulerILb1ELb0ELb0ELi128EEEEEEEEEvNT_6ParamsE --------------------------
	.section	.nv.constant0._ZN7cutlass13device_kernelIN5flash11enable_sm90INS1_16FlashAttnBwdSm90INS1_25CollectiveMainloopBwdSm90ILi2ELi2ELi2EN4cute5tupleIJNS5_1CILi1EEES8_S8_EEENS6_IJNS7_ILi64EEENS7_ILi128EEESB_EEENS_10bfloat16_tEfNS_4arch4Sm90ELb0ELb1ELb0ELb1ELb0ELb1ELb0ELb0ELi2ELi1ELi2ELi1ELb0EEENS1_21CollectiveEpilogueBwdISC_SD_SF_Li256ELb1ELb0ELi1EEENS1_19SingleTileSchedulerILb1ELb0ELb0ELi128EEEEEEEEEvNT_6ParamsE,"a",@progbits
	.sectionflags	@""
	.align	4
.nv.constant0._ZN7cutlass13device_kernelIN5flash11enable_sm90INS1_16FlashAttnBwdSm90INS1_25CollectiveMainloopBwdSm90ILi2ELi2ELi2EN4cute5tupleIJNS5_1CILi1EEES8_S8_EEENS6_IJNS7_ILi64EEENS7_ILi128EEESB_EEENS_10bfloat16_tEfNS_4arch4Sm90ELb0ELb1ELb0ELb1ELb0ELb1ELb0ELb0ELi2ELi1ELi2ELi1ELb0EEENS1_21CollectiveEpilogueBwdISC_SD_SF_Li256ELb1ELb0ELi1EEENS1_19SingleTileSchedulerILb1ELb0ELb0ELi128EEEEEEEEEvNT_6ParamsE:
	.zero		2560


//--------------------- .nv.constant0._ZN7cutlass13device_kernelIN5flash11enable_sm90INS1_16FlashAttnBwdSm90INS1_25CollectiveMainloopBwdSm90ILi2ELi2ELi2EN4cute5tupleIJNS5_1CILi1EEES8_S8_EEENS6_IJNS7_ILi64EEENS7_ILi128EEESB_EEENS_10bfloat16_tEfNS_4arch4Sm90ELb0ELb1ELb0ELb1ELb1ELb1ELb0ELb0ELi2ELi1ELi2ELi1ELb0EEENS1_21CollectiveEpilogueBwdISC_SD_SF_Li256ELb1ELb0ELi1EEENS1_19SingleTileSchedulerILb1ELb0ELb0ELi128EEEEEEEEEvNT_6ParamsE --------------------------
	.section	.nv.constant0._ZN7cutlass13device_kernelIN5flash11enable_sm90INS1_16FlashAttnBwdSm90INS1_25CollectiveMainloopBwdSm90ILi2ELi2ELi2EN4cute5tupleIJNS5_1CILi1EEES8_S8_EEENS6_IJNS7_ILi64EEENS7_ILi128EEESB_EEENS_10bfloat16_tEfNS_4arch4Sm90ELb0ELb1ELb0ELb1ELb1ELb1ELb0ELb0ELi2ELi1ELi2ELi1ELb0EEENS1_21CollectiveEpilogueBwdISC_SD_SF_Li256ELb1ELb0ELi1EEENS1_19SingleTileSchedulerILb1ELb0ELb0ELi128EEEEEEEEEvNT_6ParamsE,"a",@progbits
	.sectionflags	@""
	.align	4
.nv.constant0._ZN7cutlass13device_kernelIN5flash11enable_sm90INS1_16FlashAttnBwdSm90INS1_25CollectiveMainloopBwdSm90ILi2ELi2ELi2EN4cute5tupleIJNS5_1CILi1EEES8_S8_EEENS6_IJNS7_ILi64EEENS7_ILi128EEESB_EEENS_10bfloat16_tEfNS_4arch4Sm90ELb0ELb1ELb0ELb1ELb1ELb1ELb0ELb0ELi2ELi1ELi2ELi1ELb0EEENS1_21CollectiveEpilogueBwdISC_SD_SF_Li256ELb1ELb0ELi1EEENS1_19SingleTileSchedulerILb1ELb0ELb0ELi128EEEEEEEEEvNT_6ParamsE:
	.zero		2560


//--------------------- .nv.constant0._ZN7cutlass13device_kernelIN5flash11enable_sm90INS1_16FlashAttnBwdSm90INS1_25CollectiveMainloopBwdSm90ILi2ELi2ELi2EN4cute5tupleIJNS5_1CILi1EEES8_S8_EEENS6_IJNS7_ILi64EEENS7_ILi128EEESB_EEENS_10bfloat16_tEfNS_4arch4Sm90ELb0ELb1ELb0ELb1ELb0ELb1ELb0ELb0ELi2ELi1ELi2ELi1ELb0EEENS1_24CollectiveEpilogueBwdGQAISC_fSF_Li256ELb1ELb0EEENS1_19SingleTileSchedulerILb1ELb0ELb0ELi128EEEEEEEEEvNT_6ParamsE --------------------------
	.section	.nv.constant0._ZN7cutlass13device_kernelIN5flash11enable_sm90INS1_16FlashAttnBwdSm90INS1_25CollectiveMainloopBwdSm90ILi2ELi2ELi2EN4cute5tupleIJNS5_1CILi1EEES8_S8_EEENS6_IJNS7_ILi64EEENS7_ILi128EEESB_EEENS_10bfloat16_tEfNS_4arch4Sm90ELb0ELb1ELb0ELb1ELb0ELb1ELb0ELb0ELi2ELi1ELi2ELi1ELb0EEENS1_24CollectiveEpilogueBwdGQAISC_fSF_Li256ELb1ELb0EEENS1_19SingleTileSchedulerILb1ELb0ELb0ELi128EEEEEEEEEvNT_6ParamsE,"a",@progbits
	.sectionflags	@""
	.align	4
.nv.constant0._ZN7cutlass13device_kernelIN5flash11enable_sm90INS1_16FlashAttnBwdSm90INS1_25CollectiveMainloopBwdSm90ILi2ELi2ELi2EN4cute5tupleIJNS5_1CILi1EEES8_S8_EEENS6_IJNS7_ILi64EEENS7_ILi128EEESB_EEENS_10bfloat16_tEfNS_4arch4Sm90ELb0ELb1ELb0ELb1ELb0ELb1ELb0ELb0ELi2ELi1ELi2ELi1ELb0EEENS1_24CollectiveEpilogueBwdGQAISC_fSF_Li256ELb1ELb0EEENS1_19SingleTileSchedulerILb1ELb0ELb0ELi128EEEEEEEEEvNT_6ParamsE:
	.zero		2560


//--------------------- .nv.constant0._ZN7cutlass13device_kernelIN5flash11enable_sm90INS1_16FlashAttnBwdSm90INS1_25CollectiveMainloopBwdSm90ILi2ELi2ELi2EN4cute5tupleIJNS5_1CILi1EEES8_S8_EEENS6_IJNS7_ILi64EEENS7_ILi128EEESB_EEENS_10bfloat16_tEfNS_4arch4Sm90ELb0ELb1ELb0ELb1ELb1ELb1ELb0ELb0ELi2ELi1ELi2ELi1ELb0EEENS1_24CollectiveEpilogueBwdGQAISC_fSF_Li256ELb1ELb1EEENS1_19SingleTileSchedulerILb1ELb0ELb0ELi128EEEEEEEEEvNT_6ParamsE --------------------------
	.section	.nv.constant0._ZN7cutlass13device_kernelIN5flash11enable_sm90INS1_16FlashAttnBwdSm90INS1_25CollectiveMainloopBwdSm90ILi2ELi2ELi2EN4cute5tupleIJNS5_1CILi1EEES8_S8_EEENS6_IJNS7_ILi64EEENS7_ILi128EEESB_EEENS_10bfloat16_tEfNS_4arch4Sm90ELb0ELb1ELb0ELb1ELb1ELb1ELb0ELb0ELi2ELi1ELi2ELi1ELb0EEENS1_24CollectiveEpilogueBwdGQAISC_fSF_Li256ELb1ELb1EEENS1_19SingleTileSchedulerILb1ELb0ELb0ELi128EEEEEEEEEvNT_6ParamsE,"a",@progbits
	.sectionflags	@""
	.align	4
.nv.constant0._ZN7cutlass13device_kernelIN5flash11enable_sm90INS1_16FlashAttnBwdSm90INS1_25CollectiveMainloopBwdSm90ILi2ELi2ELi2EN4cute5tupleIJNS5_1CILi1EEES8_S8_EEENS6_IJNS7_ILi64EEENS7_ILi128EEESB_EEENS_10bfloat16_tEfNS_4arch4Sm90ELb0ELb1ELb0ELb1ELb1ELb1ELb0ELb0ELi2ELi1ELi2ELi1ELb0EEENS1_24CollectiveEpilogueBwdGQAISC_fSF_Li256ELb1ELb1EEENS1_19SingleTileSchedulerILb1ELb0ELb0ELi128EEEEEEEEEvNT_6ParamsE:
	.zero		2560


//--------------------- .nv.constant0._ZN7cutlass13device_kernelIN5flash11enable_sm90INS1_16FlashAttnBwdSm90INS1_25CollectiveMainloopBwdSm90ILi2ELi2ELi2EN4cute5tupleIJNS5_1CILi1EEES8_S8_EEENS6_IJNS7_ILi64EEENS7_ILi128EEESB_EEENS_10bfloat16_tEfNS_4arch4Sm90ELb1ELb0ELb0ELb0ELb0ELb1ELb0ELb0ELi2ELi1ELi2ELi1ELb0EEENS1_21CollectiveEpilogueBwdISC_SD_SF_Li256ELb0ELb0ELi1EEENS1_25SingleTileBwdLPTSchedulerILb0ELi128ELb0EEEEEEEEEvNT_6ParamsE --------------------------
	.section	.nv.constant0._ZN7cutlass13device_kernelIN5flash11enable_sm90INS1_16FlashAttnBwdSm90INS1_25CollectiveMainloopBwdSm90ILi2ELi2ELi2EN4cute5tupleIJNS5_1CILi1EEES8_S8_EEENS6_IJNS7_ILi64EEENS7_ILi128EEESB_EEENS_10bfloat16_tEfNS_4arch4Sm90ELb1ELb0ELb0ELb0ELb0ELb1ELb0ELb0ELi2ELi1ELi2ELi1ELb0EEENS1_21CollectiveEpilogueBwdISC_SD_SF_Li256ELb0ELb0ELi1EEENS1_25SingleTileBwdLPTSchedulerILb0ELi128ELb0EEEEEEEEEvNT_6ParamsE,"a",@progbits
	.sectionflags	@""
	.align	4
.nv.constant0._ZN7cutlass13device_kernelIN5flash11enable_sm90INS1_16FlashAttnBwdSm90INS1_25CollectiveMainloopBwdSm90ILi2ELi2ELi2EN4cute5tupleIJNS5_1CILi1EEES8_S8_EEENS6_IJNS7_ILi64EEENS7_ILi128EEESB_EEENS_10bfloat16_tEfNS_4arch4Sm90ELb1ELb0ELb0ELb0ELb0ELb1ELb0ELb0ELi2ELi1ELi2ELi1ELb0EEENS1_21CollectiveEpilogueBwdISC_SD_SF_Li256ELb0ELb0ELi1EEENS1_25SingleTileBwdLPTSchedulerILb0ELi128ELb0EEEEEEEEEvNT_6ParamsE:
	.zero		3200


//--------------------- .nv.constant0._ZN7cutlass13device_kernelIN5flash11enable_sm90INS1_16FlashAttnBwdSm90INS1_25CollectiveMainloopBwdSm90ILi2ELi2ELi2EN4cute5tupleIJNS5_1CILi1EEES8_S8_EEENS6_IJNS7_ILi64EEENS7_ILi128EEESB_EEENS_10bfloat16_tEfNS_4arch4Sm90ELb1ELb0ELb0ELb0ELb1ELb1ELb0ELb0ELi2ELi1ELi2ELi1ELb0EEENS1_21CollectiveEpilogueBwdISC_SD_SF_Li256ELb0ELb0ELi1EEENS1_25SingleTileBwdLPTSchedulerILb0ELi128ELb1EEEEEEEEEvNT_6ParamsE --------------------------
	.section	.nv.constant0._ZN7cutlass13device_kernelIN5flash11enable_sm90INS1_16FlashAttnBwdSm90INS1_25CollectiveMainloopBwdSm90ILi2ELi2ELi2EN4cute5tupleIJNS5_1CILi1EEES8_S8_EEENS6_IJNS7_ILi64EEENS7_ILi128EEESB_EEENS_10bfloat16_tEfNS_4arch4Sm90ELb1ELb0ELb0ELb0ELb1ELb1ELb0ELb0ELi2ELi1ELi2ELi1ELb0EEENS1_21CollectiveEpilogueBwdISC_SD_SF_Li256ELb0ELb0ELi1EEENS1_25SingleTileBwdLPTSchedulerILb0ELi128ELb1EEEEEEEEEvNT_6ParamsE,"a",@progbits
	.sectionflags	@""
	.align	4
.nv.constant0._ZN7cutlass13device_kernelIN5flash11enable_sm90INS1_16FlashAttnBwdSm90INS1_25CollectiveMainloopBwdSm90ILi2ELi2ELi2EN4cute5tupleIJNS5_1CILi1EEES8_S8_EEENS6_IJNS7_ILi64EEENS7_ILi128EEESB_EEENS_10bfloat16_tEfNS_4arch4Sm90ELb1ELb0ELb0ELb0ELb1ELb1ELb0ELb0ELi2ELi1ELi2ELi1ELb0EEENS1_21CollectiveEpilogueBwdISC_SD_SF_Li256ELb0ELb0ELi1EEENS1_25SingleTileBwdLPTSchedulerILb0ELi128ELb1EEEEEEEEEvNT_6ParamsE:
	.zero		3200


//--------------------- .nv.constant0._ZN7cutlass13device_kernelIN5flash11enable_sm90INS1_16FlashAttnBwdSm90INS1_25CollectiveMainloopBwdSm90ILi2ELi2ELi2EN4cute5tupleIJNS5_1CILi1EEES8_S8_EEENS6_IJNS7_ILi64EEENS7_ILi128EEESB_EEENS_10bfloat16_tEfNS_4arch4Sm90ELb1ELb0ELb0ELb0ELb0ELb1ELb0ELb0ELi2ELi1ELi2ELi1ELb0EEENS1_24CollectiveEpilogueBwdGQAISC_fSF_Li256ELb0ELb0EEENS1_25SingleTileBwdLPTSchedulerILb0ELi128ELb0EEEEEEEEEvNT_6ParamsE --------------------------
	.section	.nv.constant0._ZN7cutlass13device_kernelIN5flash11enable_sm90INS1_16FlashAttnBwdSm90INS1_25CollectiveMainloopBwdSm90ILi2ELi2ELi2EN4cute5tupleIJNS5_1CILi1EEES8_S8_EEENS6_IJNS7_ILi64EEENS7_ILi128EEESB_EEENS_10bfloat16_tEfNS_4arch4Sm90ELb1ELb0ELb0ELb0ELb0ELb1ELb0ELb0ELi2ELi1ELi2ELi1ELb0EEENS1_24CollectiveEpilogueBwdGQAISC_fSF_Li256ELb0ELb0EEENS1_25SingleTileBwdLPTSchedulerILb0ELi128ELb0EEEEEEEEEvNT_6ParamsE,"a",@progbits
	.sectionflags	@""
	.align	4
.nv.constant0._ZN7cutlass13device_kernelIN5flash11enable_sm90INS1_16FlashAttnBwdSm90INS1_25CollectiveMainloopBwdSm90ILi2ELi2ELi2EN4cute5tupleIJNS5_1CILi1EEES8_S8_EEENS6_IJNS7_ILi64EEENS7_ILi128EEESB_EEENS_10bfloat16_tEfNS_4arch4Sm90ELb1ELb0ELb0ELb0ELb0ELb1ELb0ELb0ELi2ELi1ELi2ELi1ELb0EEENS1_24CollectiveEpilogueBwdGQAISC_fSF_Li256ELb0ELb0EEENS1_25SingleTileBwdLPTSchedulerILb0ELi128ELb0EEEEEEEEEvNT_6ParamsE:
	.zero		2688


//--------------------- .nv.constant0._ZN7cutlass13device_kernelIN5flash11enable_sm90INS1_16FlashAttnBwdSm90INS1_25CollectiveMainloopBwdSm90ILi2ELi2ELi2EN4cute5tupleIJNS5_1CILi1EEES8_S8_EEENS6_IJNS7_ILi64EEENS7_ILi128EEESB_EEENS_10bfloat16_tEfNS_4arch4Sm90ELb1ELb0ELb0ELb0ELb1ELb1ELb0ELb0ELi2ELi1ELi2ELi1ELb0EEENS1_24CollectiveEpilogueBwdGQAISC_fSF_Li256ELb0ELb1EEENS1_25SingleTileBwdLPTSchedulerILb0ELi128ELb1EEEEEEEEEvNT_6ParamsE --------------------------
	.section	.nv.constant0._ZN7cutlass13device_kernelIN5flash11enable_sm90INS1_16FlashAttnBwdSm90INS1_25CollectiveMainloopBwdSm90ILi2ELi2ELi2EN4cute5tupleIJNS5_1CILi1EEES8_S8_EEENS6_IJNS7_ILi64EEENS7_ILi128EEESB_EEENS_10bfloat16_tEfNS_4arch4Sm90ELb1ELb0ELb0ELb0ELb1ELb1ELb0ELb0ELi2ELi1ELi2ELi1ELb0EEENS1_24CollectiveEpilogueBwdGQAISC_fSF_Li256ELb0ELb1EEENS1_25SingleTileBwdLPTSchedulerILb0ELi128ELb1EEEEEEEEEvNT_6ParamsE,"a",@progbits
	.sectionflags	@""
	.align	4
.nv.constant0._ZN7cutlass13device_kernelIN5flash11enable_sm90INS1_16FlashAttnBwdSm90INS1_25CollectiveMainloopBwdSm90ILi2ELi2ELi2EN4cute5tupleIJNS5_1CILi1EEES8_S8_EEENS6_IJNS7_ILi64EEENS7_ILi128EEESB_EEENS_10bfloat16_tEfNS_4arch4Sm90ELb1ELb0ELb0ELb0ELb1ELb1ELb0ELb0ELi2ELi1ELi2ELi1ELb0EEENS1_24CollectiveEpilogueBwdGQAISC_fSF_Li256ELb0ELb1EEENS1_25SingleTileBwdLPTSchedulerILb0ELi128ELb1EEEEEEEEEvNT_6ParamsE:
	.zero		2688


//--------------------- .nv.constant0._ZN7cutlass13device_kernelIN5flash22FlashAttnBwdPreprocessIN4cute5tupleIJNS3_1CILi64EEENS5_ILi128EEEEEENS_10bfloat16_tEfNS_4arch4Sm90ELb1ELb0EEEEEvNT_6ParamsE --------------------------
	.section	.nv.constant0._ZN7cutlass13device_kernelIN5flash22FlashAttnBwdPreprocessIN4cute5tupleIJNS3_1CILi64EEENS5_ILi128EEEEEENS_10bfloat16_tEfNS_4arch4Sm90ELb1ELb0EEEEEvNT_6ParamsE,"a",@progbits
	.sectionflags	@""
	.align	4
.nv.constant0._ZN7cutlass13device_kernelIN5flash22FlashAttnBwdPreprocessIN4cute5tupleIJNS3_1CILi64EEENS5_ILi128EEEEEENS_10bfloat16_tEfNS_4arch4Sm90ELb1ELb0EEEEEvNT_6ParamsE:
	.zero		1136


//--------------------- .nv.constant0._ZN7cutlass13device_kernelIN5flash11enable_sm90INS1_16FlashAttnBwdSm90INS1_25CollectiveMainloopBwdSm90ILi2ELi2ELi2EN4cute5tupleIJNS5_1CILi1EEES8_S8_EEENS6_IJNS7_ILi64EEENS7_ILi128EEESB_EEENS_10bfloat16_tEfNS_4arch4Sm90ELb1ELb0ELb0ELb1ELb0ELb1ELb0ELb0ELi2ELi1ELi2ELi1ELb0EEENS1_21CollectiveEpilogueBwdISC_SD_SF_Li256ELb1ELb0ELi1EEENS1_25SingleTileBwdLPTSchedulerILb1ELi128ELb0EEEEEEEEEvNT_6ParamsE --------------------------
	.section	.nv.constant0._ZN7cutlass13device_kernelIN5flash11enable_sm90INS1_16FlashAttnBwdSm90INS1_25CollectiveMainloopBwdSm90ILi2ELi2ELi2EN4cute5tupleIJNS5_1CILi1EEES8_S8_EEENS6_IJNS7_ILi64EEENS7_ILi128EEESB_EEENS_10bfloat16_tEfNS_4arch4Sm90ELb1ELb0ELb0ELb1ELb0ELb1ELb0ELb0ELi2ELi1ELi2ELi1ELb0EEENS1_21CollectiveEpilogueBwdISC_SD_SF_Li256ELb1ELb0ELi1EEENS1_25SingleTileBwdLPTSchedulerILb1ELi128ELb0EEEEEEEEEvNT_6ParamsE,"a",@progbits
	.sectionflags	@""
	.align	4
.nv.constant0._ZN7cutlass13device_kernelIN5flash11enable_sm90INS1_16FlashAttnBwdSm90INS1_25CollectiveMainloopBwdSm90ILi2ELi2ELi2EN4cute5tupleIJNS5_1CILi1EEES8_S8_EEENS6_IJNS7_ILi64EEENS7_ILi128EEESB_EEENS_10bfloat16_tEfNS_4arch4Sm90ELb1ELb0ELb0ELb1ELb0ELb1ELb0ELb0ELi2ELi1ELi2ELi1ELb0EEENS1_21CollectiveEpilogueBwdISC_SD_SF_Li256ELb1ELb0ELi1EEENS1_25SingleTileBwdLPTSchedulerILb1ELi128ELb0EEEEEEEEEvNT_6ParamsE:
	.zero		2560


//--------------------- .nv.constant0._ZN7cutlass13device_kernelIN5flash11enable_sm90INS1_16FlashAttnBwdSm90INS1_25CollectiveMainloopBwdSm90ILi2ELi2ELi2EN4cute5tupleIJNS5_1CILi1EEES8_S8_EEENS6_IJNS7_ILi64EEENS7_ILi128EEESB_EEENS_10bfloat16_tEfNS_4arch4Sm90ELb1ELb0ELb0ELb1ELb1ELb1ELb0ELb0ELi2ELi1ELi2ELi1ELb0EEENS1_21CollectiveEpilogueBwdISC_SD_SF_Li256ELb1ELb0ELi1EEENS1_25SingleTileBwdLPTSchedulerILb1ELi128ELb1EEEEEEEEEvNT_6ParamsE --------------------------
	.section	.nv.constant0._ZN7cutlass13device_kernelIN5flash11enable_sm90INS1_16FlashAttnBwdSm90INS1_25CollectiveMainloopBwdSm90ILi2ELi2ELi2EN4cute5tupleIJNS5_1CILi1EEES8_S8_EEENS6_IJNS7_ILi64EEENS7_ILi128EEESB_EEENS_10bfloat16_tEfNS_4arch4Sm90ELb1ELb0ELb0ELb1ELb1ELb1ELb0ELb0ELi2ELi1ELi2ELi1ELb0EEENS1_21CollectiveEpilogueBwdISC_SD_SF_Li256ELb1ELb0ELi1EEENS1_25SingleTileBwdLPTSchedulerILb1ELi128ELb1EEEEEEEEEvNT_6ParamsE,"a",@progbits
	.sectionflags	@""
	.align	4
.nv.constant0._ZN7cutlass13device_kernelIN5flash11enable_sm90INS1_16FlashAttnBwdSm90INS1_25CollectiveMainloopBwdSm90ILi2ELi2ELi2EN4cute5tupleIJNS5_1CILi1EEES8_S8_EEENS6_IJNS7_ILi64EEENS7_ILi128EEESB_EEENS_10bfloat16_tEfNS_4arch4Sm90ELb1ELb0ELb0ELb1ELb1ELb1ELb0ELb0ELi2ELi1ELi2ELi1ELb0EEENS1_21CollectiveEpilogueBwdISC_SD_SF_Li256ELb1ELb0ELi1EEENS1_25SingleTileBwdLPTSchedulerILb1ELi128ELb1EEEEEEEEEvNT_6ParamsE:
	.zero		2560


//--------------------- .nv.constant0._ZN7cutlass13device_kernelIN5flash11enable_sm90INS1_16FlashAttnBwdSm90INS1_25CollectiveMainloopBwdSm90ILi2ELi2ELi2EN4cute5tupleIJNS5_1CILi1EEES8_S8_EEENS6_IJNS7_ILi64EEENS7_ILi128EEESB_EEENS_10bfloat16_tEfNS_4arch4Sm90ELb1ELb0ELb0ELb1ELb0ELb1ELb0ELb0ELi2ELi1ELi2ELi1ELb0EEENS1_24CollectiveEpilogueBwdGQAISC_fSF_Li256ELb1ELb0EEENS1_25SingleTileBwdLPTSchedulerILb1ELi128ELb0EEEEEEEEEvNT_6ParamsE --------------------------
	.section	.nv.constant0._ZN7cutlass13device_kernelIN5flash11enable_sm90INS1_16FlashAttnBwdSm90INS1_25CollectiveMainloopBwdSm90ILi2ELi2ELi2EN4cute5tupleIJNS5_1CILi1EEES8_S8_EEENS6_IJNS7_ILi64EEENS7_ILi128EEESB_EEENS_10bfloat16_tEfNS_4arch4Sm90ELb1ELb0ELb0ELb1ELb0ELb1ELb0ELb0ELi2ELi1ELi2ELi1ELb0EEENS1_24CollectiveEpilogueBwdGQAISC_fSF_Li256ELb1ELb0EEENS1_25SingleTileBwdLPTSchedulerILb1ELi128ELb0EEEEEEEEEvNT_6ParamsE,"a",@progbits
	.sectionflags	@""
	.align	4
.nv.constant0._ZN7cutlass13device_kernelIN5flash11enable_sm90INS1_16FlashAttnBwdSm90INS1_25CollectiveMainloopBwdSm90ILi2ELi2ELi2EN4cute5tupleIJNS5_1CILi1EEES8_S8_EEENS6_IJNS7_ILi64EEENS7_ILi128EEESB_EEENS_10bfloat16_tEfNS_4arch4Sm90ELb1ELb0ELb0ELb1ELb0ELb1ELb0ELb0ELi2ELi1ELi2ELi1ELb0EEENS1_24CollectiveEpilogueBwdGQAISC_fSF_Li256ELb1ELb0EEENS1_25SingleTileBwdLPTSchedulerILb1ELi128ELb0EEEEEEEEEvNT_6ParamsE:
	.zero		2688


//--------------------- .nv.constant0._ZN7cutlass13device_kernelIN5flash32FlashAttnBwdPostprocessConvertdQIN4cute5tupleIJNS3_1CILi128EEES6_EEENS_10bfloat16_tEfNS_4arch4Sm90ELi256ENS3_8TiledMMAINS3_8MMA_AtomIJNS3_4SM904GMMA28MMA_64x128x16_F32BF16BF16_RSILNSE_5MajorE0ELSG_1ELNSE_7ScaleInE1ELSH_1EEEEEENS3_6LayoutINS4_IJNS5_ILi2EEENS5_ILi1EEESM_EEENS4_IJSM_NS5_ILi0EEESO_EEEEENS4_IJNS3_10UnderscoreESR_SR_EEEEELb0EEEEEvNT_6ParamsE --------------------------
	.section	.nv.constant0._ZN7cutlass13device_kernelIN5flash32FlashAttnBwdPostprocessConvertdQIN4cute5tupleIJNS3_1CILi128EEES6_EEENS_10bfloat16_tEfNS_4arch4Sm90ELi256ENS3_8TiledMMAINS3_8MMA_AtomIJNS3_4SM904GMMA28MMA_64x128x16_F32BF16BF16_RSILNSE_5MajorE0ELSG_1ELNSE_7ScaleInE1ELSH_1EEEEEENS3_6LayoutINS4_IJNS5_ILi2EEENS5_ILi1EEESM_EEENS4_IJSM_NS5_ILi0EEESO_EEEEENS4_IJNS3_10UnderscoreESR_SR_EEEEELb0EEEEEvNT_6ParamsE,"a",@progbits
	.sectionflags	@""
	.align	4
.nv.constant0._ZN7cutlass13device_kernelIN5flash32FlashAttnBwdPostprocessConvertdQIN4cute5tupleIJNS3_1CILi128EEES6_EEENS_10bfloat16_tEfNS_4arch4Sm90ELi256ENS3_8TiledMMAINS3_8MMA_AtomIJNS3_4SM904GMMA28MMA_64x128x16_F32BF16BF16_RSILNSE_5MajorE0ELSG_1ELNSE_7ScaleInE1ELSH_1EEEEEENS3_6LayoutINS4_IJNS5_ILi2EEENS5_ILi1EEESM_EEENS4_IJSM_NS5_ILi0EEESO_EEEEENS4_IJNS3_10UnderscoreESR_SR_EEEEELb0EEEEEvNT_6ParamsE:
	.zero		1008


//--------------------- .nv.constant0._ZN7cutlass13device_kernelIN5flash32FlashAttnBwdPostprocessConvertdQIN4cute5tupleIJNS3_1CILi64EEENS5_ILi128EEEEEENS_10bfloat16_tEfNS_4arch4Sm90ELi256ENS3_8TiledMMAINS3_8MMA_AtomIJNS3_4SM904GMMA27MMA_64x64x16_F32BF16BF16_SSILNSF_5MajorE0ELSH_1ELNSF_7ScaleInE1ELSI_1EEEEEENS3_6LayoutINS4_IJNS5_ILi1EEENS5_ILi2EEESM_EEENS4_IJNS5_ILi0EEESM_SP_EEEEENS4_IJNS3_10UnderscoreESS_SS_EEEEELb0EEEEEvNT_6ParamsE --------------------------
	.section	.nv.constant0._ZN7cutlass13device_kernelIN5flash32FlashAttnBwdPostprocessConvertdQIN4cute5tupleIJNS3_1CILi64EEENS5_ILi128EEEEEENS_10bfloat16_tEfNS_4arch4Sm90ELi256ENS3_8TiledMMAINS3_8MMA_AtomIJNS3_4SM904GMMA27MMA_64x64x16_F32BF16BF16_SSILNSF_5MajorE0ELSH_1ELNSF_7ScaleInE1ELSI_1EEEEEENS3_6LayoutINS4_IJNS5_ILi1EEENS5_ILi2EEESM_EEENS4_IJNS5_ILi0EEESM_SP_EEEEENS4_IJNS3_10UnderscoreESS_SS_EEEEELb0EEEEEvNT_6ParamsE,"a",@progbits
	.sectionflags	@""
	.align	4
.nv.constant0._ZN7cutlass13device_kernelIN5flash32FlashAttnBwdPostprocessConvertdQIN4cute5tupleIJNS3_1CILi64EEENS5_ILi128EEEEEENS_10bfloat16_tEfNS_4arch4Sm90ELi256ENS3_8TiledMMAINS3_8MMA_AtomIJNS3_4SM904GMMA27MMA_64x64x16_F32BF16BF16_SSILNSF_5MajorE0ELSH_1ELNSF_7ScaleInE1ELSI_1EEEEEENS3_6LayoutINS4_IJNS5_ILi1EEENS5_ILi2EEESM_EEENS4_IJNS5_ILi0EEESM_SP_EEEEENS4_IJNS3_10UnderscoreESS_SS_EEEEELb0EEEEEvNT_6ParamsE:
	.zero		1008


//--------------------- .nv.constant0._ZN7cutlass13device_kernelIN5flash11enable_sm90INS1_16FlashAttnBwdSm90INS1_25CollectiveMainloopBwdSm90ILi2ELi2ELi2EN4cute5tupleIJNS5_1CILi1EEES8_S8_EEENS6_IJNS7_ILi64EEENS7_ILi128EEESB_EEENS_10bfloat16_tEfNS_4arch4Sm90ELb1ELb0ELb0ELb1ELb1ELb1ELb0ELb0ELi2ELi1ELi2ELi1ELb0EEENS1_24CollectiveEpilogueBwdGQAISC_fSF_Li256ELb1ELb1EEENS1_25SingleTileBwdLPTSchedulerILb1ELi128ELb1EEEEEEEEEvNT_6ParamsE --------------------------
	.section	.nv.constant0._ZN7cutlass13device_kernelIN5flash11enable_sm90INS1_16FlashAttnBwdSm90INS1_25CollectiveMainloopBwdSm90ILi2ELi2ELi2EN4cute5tupleIJNS5_1CILi1EEES8_S8_EEENS6_IJNS7_ILi64EEENS7_ILi128EEESB_EEENS_10bfloat16_tEfNS_4arch4Sm90ELb1ELb0ELb0ELb1ELb1ELb1ELb0ELb0ELi2ELi1ELi2ELi1ELb0EEENS1_24CollectiveEpilogueBwdGQAISC_fSF_Li256ELb1ELb1EEENS1_25SingleTileBwdLPTSchedulerILb1ELi128ELb1EEEEEEEEEvNT_6ParamsE,"a",@progbits
	.sectionflags	@""
	.align	4
.nv.constant0._ZN7cutlass13device_kernelIN5flash11enable_sm90INS1_16FlashAttnBwdSm90INS1_25CollectiveMainloopBwdSm90ILi2ELi2ELi2EN4cute5tupleIJNS5_1CILi1EEES8_S8_EEENS6_IJNS7_ILi64EEENS7_ILi128EEESB_EEENS_10bfloat16_tEfNS_4arch4Sm90ELb1ELb0ELb0ELb1ELb1ELb1ELb0ELb0ELi2ELi1ELi2ELi1ELb0EEENS1_24CollectiveEpilogueBwdGQAISC_fSF_Li256ELb1ELb1EEENS1_25SingleTileBwdLPTSchedulerILb1ELi128ELb1EEEEEEEEEvNT_6ParamsE:
	.zero		2688


//--------------------- .nv.constant0._ZN7cutlass13device_kernelIN5flash22FlashAttnBwdPreprocessIN4cute5tupleIJNS3_1CILi64EEENS5_ILi128EEEEEENS_10bfloat16_tEfNS_4arch4Sm90ELb1ELb1EEEEEvNT_6ParamsE --------------------------
	.section	.nv.constant0._ZN7cutlass13device_kernelIN5flash22FlashAttnBwdPreprocessIN4cute5tupleIJNS3_1CILi64EEENS5_ILi128EEEEEENS_10bfloat16_tEfNS_4arch4Sm90ELb1ELb1EEEEEvNT_6ParamsE,"a",@progbits
	.sectionflags	@""
	.align	4
.nv.constant0._ZN7cutlass13device_kernelIN5flash22FlashAttnBwdPreprocessIN4cute5tupleIJNS3_1CILi64EEENS5_ILi128EEEEEENS_10bfloat16_tEfNS_4arch4Sm90ELb1ELb1EEEEEvNT_6ParamsE:
	.zero		1136


//--------------------- SYMBOLS --------------------------

	.type		.nv.reservedSmem.offset0,@object
	.size		.nv.reservedSmem.offset0,0x4
	.type		.nv.reservedSmem.cap,@object
	.size		.nv.reservedSmem.cap,0x4
